//
// Generated by NVIDIA NVVM Compiler
//
// Compiler Build ID: CL-36424714
// Cuda compilation tools, release 13.0, V13.0.88
// Based on NVVM 20.0.0
//

.version 9.0
.target sm_100
.address_size 64

	// .globl	copy_u2l_dense
.func  (.param .align 16 .b8 func_retval0[16]) __internal_trig_reduction_slowpathd
(
	.param .b64 __internal_trig_reduction_slowpathd_param_0
)
;
.func  (.param .b64 func_retval0) __internal_accurate_pow
(
	.param .b64 __internal_accurate_pow_param_0,
	.param .b64 __internal_accurate_pow_param_1
)
;
.extern .shared .align 16 .b8 sdata[];
.global .align 8 .b8 __cudart_i2opi_d[144] = {8, 93, 141, 31, 177, 95, 251, 107, 234, 146, 82, 138, 247, 57, 7, 61, 123, 241, 229, 235, 199, 186, 39, 117, 45, 234, 95, 158, 102, 63, 70, 79, 183, 9, 203, 39, 207, 126, 54, 109, 31, 109, 10, 90, 139, 17, 47, 239, 15, 152, 5, 222, 255, 151, 248, 31, 59, 40, 249, 189, 139, 95, 132, 156, 244, 57, 83, 131, 57, 214, 145, 57, 65, 126, 95, 180, 38, 112, 156, 233, 132, 68, 187, 46, 245, 53, 130, 232, 62, 167, 41, 177, 28, 235, 29, 254, 28, 146, 209, 9, 234, 46, 73, 6, 224, 210, 77, 66, 58, 110, 36, 183, 97, 197, 187, 222, 171, 99, 81, 254, 65, 144, 67, 60, 153, 149, 98, 219, 192, 221, 52, 245, 209, 87, 39, 252, 41, 21, 68, 78, 110, 131, 249, 162};
.global .align 16 .b8 __cudart_sin_cos_coeffs[128] = {70, 210, 176, 44, 241, 229, 90, 190, 146, 227, 172, 105, 227, 29, 199, 62, 161, 98, 219, 25, 160, 1, 42, 191, 24, 8, 17, 17, 17, 17, 129, 63, 84, 85, 85, 85, 85, 85, 197, 191, 0, 0, 0, 0, 0, 0, 0, 0, 0, 0, 0, 0, 0, 0, 0, 0, 100, 129, 253, 32, 131, 255, 168, 189, 40, 133, 239, 193, 167, 238, 33, 62, 217, 230, 6, 142, 79, 126, 146, 190, 233, 188, 221, 25, 160, 1, 250, 62, 71, 93, 193, 22, 108, 193, 86, 191, 81, 85, 85, 85, 85, 85, 165, 63, 0, 0, 0, 0, 0, 0, 224, 191, 0, 0, 0, 0, 0, 0, 240, 63};

.visible .entry copy_u2l_dense(
	.param .u64 .ptr .align 1 copy_u2l_dense_param_0,
	.param .u32 copy_u2l_dense_param_1,
	.param .u32 copy_u2l_dense_param_2
)
{
	.reg .pred 	%p<4>;
	.reg .b32 	%r<15>;
	.reg .b64 	%rd<7>;
	.reg .b64 	%fd<2>;

	ld.param.u64 	%rd1, [copy_u2l_dense_param_0];
	ld.param.u32 	%r4, [copy_u2l_dense_param_1];
	ld.param.u32 	%r5, [copy_u2l_dense_param_2];
	mov.u32 	%r7, %ctaid.x;
	mov.u32 	%r8, %ntid.x;
	mov.u32 	%r9, %tid.x;
	mad.lo.s32 	%r1, %r7, %r8, %r9;
	mov.u32 	%r10, %ctaid.y;
	mov.u32 	%r11, %ntid.y;
	mov.u32 	%r12, %tid.y;
	mad.lo.s32 	%r2, %r10, %r11, %r12;
	mad.lo.s32 	%r13, %r4, %r2, %r1;
	setp.le.s32 	%p1, %r2, %r1;
	setp.ge.s32 	%p2, %r13, %r5;
	or.pred  	%p3, %p1, %p2;
	@%p3 bra 	$L__BB0_2;
	cvta.to.global.u64 	%rd2, %rd1;
	mad.lo.s32 	%r14, %r4, %r1, %r2;
	mul.wide.s32 	%rd3, %r14, 8;
	add.s64 	%rd4, %rd2, %rd3;
	ld.global.f64 	%fd1, [%rd4];
	mul.wide.s32 	%rd5, %r13, 8;
	add.s64 	%rd6, %rd2, %rd5;
	st.global.f64 	[%rd6], %fd1;
$L__BB0_2:
	ret;

}
	// .globl	relu
.visible .entry relu(
	.param .u64 .ptr .align 1 relu_param_0,
	.param .u64 .ptr .align 1 relu_param_1,
	.param .u32 relu_param_2,
	.param .u32 relu_param_3
)
{
	.reg .pred 	%p<4>;
	.reg .b32 	%r<14>;
	.reg .b64 	%rd<8>;
	.reg .b64 	%fd<3>;

	ld.param.u64 	%rd1, [relu_param_0];
	ld.param.u64 	%rd2, [relu_param_1];
	ld.param.u32 	%r4, [relu_param_2];
	ld.param.u32 	%r5, [relu_param_3];
	mov.u32 	%r6, %ctaid.x;
	mov.u32 	%r7, %ntid.x;
	mov.u32 	%r8, %tid.x;
	mad.lo.s32 	%r1, %r6, %r7, %r8;
	mov.u32 	%r9, %ctaid.y;
	mov.u32 	%r10, %ntid.y;
	mov.u32 	%r11, %tid.y;
	mad.lo.s32 	%r12, %r9, %r10, %r11;
	setp.ge.s32 	%p1, %r1, %r4;
	setp.ge.s32 	%p2, %r12, %r5;
	or.pred  	%p3, %p1, %p2;
	@%p3 bra 	$L__BB1_2;
	cvta.to.global.u64 	%rd3, %rd1;
	cvta.to.global.u64 	%rd4, %rd2;
	mad.lo.s32 	%r13, %r5, %r1, %r12;
	mul.wide.s32 	%rd5, %r13, 8;
	add.s64 	%rd6, %rd3, %rd5;
	ld.global.f64 	%fd1, [%rd6];
	max.f64 	%fd2, %fd1, 0d0000000000000000;
	add.s64 	%rd7, %rd4, %rd5;
	st.global.f64 	[%rd7], %fd2;
$L__BB1_2:
	ret;

}
	// .globl	relu_backward
.visible .entry relu_backward(
	.param .u64 .ptr .align 1 relu_backward_param_0,
	.param .u64 .ptr .align 1 relu_backward_param_1,
	.param .u64 .ptr .align 1 relu_backward_param_2,
	.param .u32 relu_backward_param_3,
	.param .u32 relu_backward_param_4
)
{
	.reg .pred 	%p<5>;
	.reg .b32 	%r<14>;
	.reg .b64 	%rd<13>;
	.reg .b64 	%fd<6>;

	ld.param.u64 	%rd1, [relu_backward_param_0];
	ld.param.u64 	%rd2, [relu_backward_param_1];
	ld.param.u64 	%rd3, [relu_backward_param_2];
	ld.param.u32 	%r5, [relu_backward_param_3];
	ld.param.u32 	%r6, [relu_backward_param_4];
	mov.u32 	%r7, %ctaid.x;
	mov.u32 	%r8, %ntid.x;
	mov.u32 	%r9, %tid.x;
	mad.lo.s32 	%r1, %r7, %r8, %r9;
	mov.u32 	%r10, %ctaid.y;
	mov.u32 	%r11, %ntid.y;
	mov.u32 	%r12, %tid.y;
	mad.lo.s32 	%r13, %r10, %r11, %r12;
	setp.ge.s32 	%p1, %r1, %r5;
	setp.ge.s32 	%p2, %r13, %r6;
	or.pred  	%p3, %p1, %p2;
	@%p3 bra 	$L__BB2_4;
	cvta.to.global.u64 	%rd4, %rd1;
	mad.lo.s32 	%r3, %r6, %r1, %r13;
	mul.wide.s32 	%rd5, %r3, 8;
	add.s64 	%rd6, %rd4, %rd5;
	ld.global.f64 	%fd4, [%rd6];
	setp.leu.f64 	%p4, %fd4, 0d0000000000000000;
	mov.f64 	%fd5, 0d0000000000000000;
	@%p4 bra 	$L__BB2_3;
	cvta.to.global.u64 	%rd7, %rd2;
	add.s64 	%rd9, %rd7, %rd5;
	ld.global.f64 	%fd5, [%rd9];
$L__BB2_3:
	cvta.to.global.u64 	%rd10, %rd3;
	add.s64 	%rd12, %rd10, %rd5;
	st.global.f64 	[%rd12], %fd5;
$L__BB2_4:
	ret;

}
	// .globl	bias_add
.visible .entry bias_add(
	.param .u64 .ptr .align 1 bias_add_param_0,
	.param .u64 .ptr .align 1 bias_add_param_1,
	.param .u64 .ptr .align 1 bias_add_param_2,
	.param .u32 bias_add_param_3,
	.param .u32 bias_add_param_4,
	.param .u32 bias_add_param_5
)
{
	.reg .pred 	%p<4>;
	.reg .b32 	%r<16>;
	.reg .b64 	%rd<12>;
	.reg .b64 	%fd<4>;

	ld.param.u64 	%rd1, [bias_add_param_0];
	ld.param.u64 	%rd2, [bias_add_param_1];
	ld.param.u64 	%rd3, [bias_add_param_2];
	ld.param.u32 	%r5, [bias_add_param_3];
	ld.param.u32 	%r6, [bias_add_param_4];
	ld.param.u32 	%r4, [bias_add_param_5];
	mov.u32 	%r7, %ctaid.x;
	mov.u32 	%r8, %ntid.x;
	mov.u32 	%r9, %tid.x;
	mad.lo.s32 	%r1, %r7, %r8, %r9;
	mov.u32 	%r10, %ctaid.y;
	mov.u32 	%r11, %ntid.y;
	mov.u32 	%r12, %tid.y;
	mad.lo.s32 	%r13, %r10, %r11, %r12;
	setp.ge.s32 	%p1, %r1, %r5;
	setp.ge.s32 	%p2, %r13, %r6;
	or.pred  	%p3, %p1, %p2;
	@%p3 bra 	$L__BB3_2;
	cvta.to.global.u64 	%rd4, %rd1;
	cvta.to.global.u64 	%rd5, %rd2;
	cvta.to.global.u64 	%rd6, %rd3;
	mad.lo.s32 	%r14, %r6, %r1, %r13;
	div.s32 	%r15, %r13, %r4;
	mul.wide.s32 	%rd7, %r14, 8;
	add.s64 	%rd8, %rd4, %rd7;
	ld.global.f64 	%fd1, [%rd8];
	mul.wide.s32 	%rd9, %r15, 8;
	add.s64 	%rd10, %rd5, %rd9;
	ld.global.f64 	%fd2, [%rd10];
	add.f64 	%fd3, %fd1, %fd2;
	add.s64 	%rd11, %rd6, %rd7;
	st.global.f64 	[%rd11], %fd3;
$L__BB3_2:
	ret;

}
	// .globl	daxpy_matrix_vector
.visible .entry daxpy_matrix_vector(
	.param .u64 .ptr .align 1 daxpy_matrix_vector_param_0,
	.param .u64 .ptr .align 1 daxpy_matrix_vector_param_1,
	.param .f64 daxpy_matrix_vector_param_2,
	.param .u64 .ptr .align 1 daxpy_matrix_vector_param_3,
	.param .u32 daxpy_matrix_vector_param_4,
	.param .u32 daxpy_matrix_vector_param_5,
	.param .u32 daxpy_matrix_vector_param_6,
	.param .u32 daxpy_matrix_vector_param_7
)
{
	.reg .pred 	%p<5>;
	.reg .b32 	%r<15>;
	.reg .b64 	%rd<17>;
	.reg .b64 	%fd<8>;

	ld.param.u64 	%rd4, [daxpy_matrix_vector_param_0];
	ld.param.u64 	%rd5, [daxpy_matrix_vector_param_1];
	ld.param.f64 	%fd1, [daxpy_matrix_vector_param_2];
	ld.param.u64 	%rd6, [daxpy_matrix_vector_param_3];
	ld.param.u32 	%r6, [daxpy_matrix_vector_param_4];
	ld.param.u32 	%r7, [daxpy_matrix_vector_param_5];
	ld.param.u32 	%r5, [daxpy_matrix_vector_param_6];
	cvta.to.global.u64 	%rd1, %rd6;
	cvta.to.global.u64 	%rd2, %rd5;
	cvta.to.global.u64 	%rd3, %rd4;
	mov.u32 	%r8, %ctaid.x;
	mov.u32 	%r9, %ntid.x;
	mov.u32 	%r10, %tid.x;
	mad.lo.s32 	%r1, %r8, %r9, %r10;
	mov.u32 	%r11, %ctaid.y;
	mov.u32 	%r12, %ntid.y;
	mov.u32 	%r13, %tid.y;
	mad.lo.s32 	%r14, %r11, %r12, %r13;
	setp.ge.s32 	%p1, %r1, %r6;
	setp.ge.s32 	%p2, %r14, %r7;
	or.pred  	%p3, %p1, %p2;
	@%p3 bra 	$L__BB4_4;
	mad.lo.s32 	%r3, %r7, %r1, %r14;
	setp.ne.s32 	%p4, %r5, 1;
	@%p4 bra 	$L__BB4_3;
	mul.wide.s32 	%rd12, %r3, 8;
	add.s64 	%rd13, %rd3, %rd12;
	ld.global.f64 	%fd5, [%rd13];
	mul.wide.u32 	%rd14, %r14, 8;
	add.s64 	%rd15, %rd2, %rd14;
	ld.global.f64 	%fd6, [%rd15];
	fma.rn.f64 	%fd7, %fd1, %fd6, %fd5;
	add.s64 	%rd16, %rd1, %rd12;
	st.global.f64 	[%rd16], %fd7;
	bra.uni 	$L__BB4_4;
$L__BB4_3:
	mul.wide.s32 	%rd7, %r3, 8;
	add.s64 	%rd8, %rd3, %rd7;
	ld.global.f64 	%fd2, [%rd8];
	mul.wide.s32 	%rd9, %r1, 8;
	add.s64 	%rd10, %rd2, %rd9;
	ld.global.f64 	%fd3, [%rd10];
	fma.rn.f64 	%fd4, %fd1, %fd3, %fd2;
	add.s64 	%rd11, %rd1, %rd7;
	st.global.f64 	[%rd11], %fd4;
$L__BB4_4:
	ret;

}
	// .globl	bias_multiply
.visible .entry bias_multiply(
	.param .u64 .ptr .align 1 bias_multiply_param_0,
	.param .u64 .ptr .align 1 bias_multiply_param_1,
	.param .u64 .ptr .align 1 bias_multiply_param_2,
	.param .u32 bias_multiply_param_3,
	.param .u32 bias_multiply_param_4,
	.param .u32 bias_multiply_param_5
)
{
	.reg .pred 	%p<4>;
	.reg .b32 	%r<16>;
	.reg .b64 	%rd<12>;
	.reg .b64 	%fd<4>;

	ld.param.u64 	%rd1, [bias_multiply_param_0];
	ld.param.u64 	%rd2, [bias_multiply_param_1];
	ld.param.u64 	%rd3, [bias_multiply_param_2];
	ld.param.u32 	%r5, [bias_multiply_param_3];
	ld.param.u32 	%r6, [bias_multiply_param_4];
	ld.param.u32 	%r4, [bias_multiply_param_5];
	mov.u32 	%r7, %ctaid.x;
	mov.u32 	%r8, %ntid.x;
	mov.u32 	%r9, %tid.x;
	mad.lo.s32 	%r1, %r7, %r8, %r9;
	mov.u32 	%r10, %ctaid.y;
	mov.u32 	%r11, %ntid.y;
	mov.u32 	%r12, %tid.y;
	mad.lo.s32 	%r13, %r10, %r11, %r12;
	setp.ge.s32 	%p1, %r1, %r5;
	setp.ge.s32 	%p2, %r13, %r6;
	or.pred  	%p3, %p1, %p2;
	@%p3 bra 	$L__BB5_2;
	cvta.to.global.u64 	%rd4, %rd1;
	cvta.to.global.u64 	%rd5, %rd2;
	cvta.to.global.u64 	%rd6, %rd3;
	mad.lo.s32 	%r14, %r6, %r1, %r13;
	div.s32 	%r15, %r13, %r4;
	mul.wide.s32 	%rd7, %r14, 8;
	add.s64 	%rd8, %rd4, %rd7;
	ld.global.f64 	%fd1, [%rd8];
	mul.wide.s32 	%rd9, %r15, 8;
	add.s64 	%rd10, %rd5, %rd9;
	ld.global.f64 	%fd2, [%rd10];
	mul.f64 	%fd3, %fd1, %fd2;
	add.s64 	%rd11, %rd6, %rd7;
	st.global.f64 	[%rd11], %fd3;
$L__BB5_2:
	ret;

}
	// .globl	compare_and_set
.visible .entry compare_and_set(
	.param .u64 .ptr .align 1 compare_and_set_param_0,
	.param .u64 .ptr .align 1 compare_and_set_param_1,
	.param .u32 compare_and_set_param_2,
	.param .u32 compare_and_set_param_3,
	.param .f64 compare_and_set_param_4,
	.param .f64 compare_and_set_param_5,
	.param .f64 compare_and_set_param_6,
	.param .f64 compare_and_set_param_7,
	.param .f64 compare_and_set_param_8
)
{
	.reg .pred 	%p<6>;
	.reg .b32 	%r<14>;
	.reg .b64 	%rd<13>;
	.reg .b64 	%fd<9>;

	ld.param.u64 	%rd2, [compare_and_set_param_0];
	ld.param.u64 	%rd3, [compare_and_set_param_1];
	ld.param.u32 	%r2, [compare_and_set_param_2];
	ld.param.u32 	%r3, [compare_and_set_param_3];
	ld.param.f64 	%fd2, [compare_and_set_param_4];
	ld.param.f64 	%fd3, [compare_and_set_param_5];
	ld.param.f64 	%fd4, [compare_and_set_param_6];
	ld.param.f64 	%fd5, [compare_and_set_param_7];
	ld.param.f64 	%fd6, [compare_and_set_param_8];
	cvta.to.global.u64 	%rd1, %rd3;
	mov.u32 	%r5, %ctaid.x;
	mov.u32 	%r6, %ntid.x;
	mov.u32 	%r7, %tid.x;
	mad.lo.s32 	%r8, %r5, %r6, %r7;
	mov.u32 	%r9, %ctaid.y;
	mov.u32 	%r10, %ntid.y;
	mov.u32 	%r11, %tid.y;
	mad.lo.s32 	%r12, %r9, %r10, %r11;
	mad.lo.s32 	%r1, %r3, %r8, %r12;
	setp.ge.s32 	%p1, %r8, %r2;
	setp.ge.s32 	%p2, %r12, %r3;
	or.pred  	%p3, %p1, %p2;
	@%p3 bra 	$L__BB6_6;
	cvta.to.global.u64 	%rd4, %rd2;
	mul.wide.s32 	%rd5, %r1, 8;
	add.s64 	%rd6, %rd4, %rd5;
	ld.global.f64 	%fd1, [%rd6];
	sub.f64 	%fd7, %fd1, %fd2;
	abs.f64 	%fd8, %fd7;
	setp.geu.f64 	%p4, %fd8, %fd3;
	@%p4 bra 	$L__BB6_3;
	add.s64 	%rd12, %rd1, %rd5;
	st.global.f64 	[%rd12], %fd4;
	bra.uni 	$L__BB6_6;
$L__BB6_3:
	setp.geu.f64 	%p5, %fd1, %fd2;
	@%p5 bra 	$L__BB6_5;
	add.s64 	%rd10, %rd1, %rd5;
	st.global.f64 	[%rd10], %fd5;
	bra.uni 	$L__BB6_6;
$L__BB6_5:
	add.s64 	%rd8, %rd1, %rd5;
	st.global.f64 	[%rd8], %fd6;
$L__BB6_6:
	ret;

}
	// .globl	matrix_matrix_cellwise_op
.visible .entry matrix_matrix_cellwise_op(
	.param .u64 .ptr .align 1 matrix_matrix_cellwise_op_param_0,
	.param .u64 .ptr .align 1 matrix_matrix_cellwise_op_param_1,
	.param .u64 .ptr .align 1 matrix_matrix_cellwise_op_param_2,
	.param .u32 matrix_matrix_cellwise_op_param_3,
	.param .u32 matrix_matrix_cellwise_op_param_4,
	.param .u32 matrix_matrix_cellwise_op_param_5,
	.param .u32 matrix_matrix_cellwise_op_param_6,
	.param .u32 matrix_matrix_cellwise_op_param_7
)
{
	.reg .pred 	%p<55>;
	.reg .b32 	%r<44>;
	.reg .b64 	%rd<15>;
	.reg .b64 	%fd<41>;

	ld.param.u64 	%rd2, [matrix_matrix_cellwise_op_param_0];
	ld.param.u64 	%rd3, [matrix_matrix_cellwise_op_param_1];
	ld.param.u64 	%rd4, [matrix_matrix_cellwise_op_param_2];
	ld.param.u32 	%r12, [matrix_matrix_cellwise_op_param_3];
	ld.param.u32 	%r13, [matrix_matrix_cellwise_op_param_4];
	ld.param.u32 	%r9, [matrix_matrix_cellwise_op_param_5];
	ld.param.u32 	%r10, [matrix_matrix_cellwise_op_param_6];
	ld.param.u32 	%r11, [matrix_matrix_cellwise_op_param_7];
	mov.u32 	%r14, %ctaid.x;
	mov.u32 	%r15, %ntid.x;
	mov.u32 	%r16, %tid.x;
	mad.lo.s32 	%r43, %r14, %r15, %r16;
	mov.u32 	%r17, %ctaid.y;
	mov.u32 	%r18, %ntid.y;
	mov.u32 	%r19, %tid.y;
	mad.lo.s32 	%r20, %r17, %r18, %r19;
	setp.ge.s32 	%p4, %r43, %r12;
	setp.ge.s32 	%p5, %r20, %r13;
	or.pred  	%p6, %p4, %p5;
	@%p6 bra 	$L__BB7_48;
	mad.lo.s32 	%r3, %r13, %r43, %r20;
	setp.eq.s32 	%p7, %r9, 1;
	mov.u32 	%r42, %r43;
	@%p7 bra 	$L__BB7_4;
	setp.ne.s32 	%p8, %r9, 2;
	mov.u32 	%r42, %r20;
	@%p8 bra 	$L__BB7_3;
	bra.uni 	$L__BB7_4;
$L__BB7_3:
	mov.u32 	%r42, %r3;
$L__BB7_4:
	setp.eq.s32 	%p9, %r10, 1;
	@%p9 bra 	$L__BB7_7;
	setp.ne.s32 	%p10, %r10, 2;
	mov.u32 	%r43, %r20;
	@%p10 bra 	$L__BB7_6;
	bra.uni 	$L__BB7_7;
$L__BB7_6:
	mov.u32 	%r43, %r3;
$L__BB7_7:
	cvta.to.global.u64 	%rd5, %rd2;
	mul.wide.s32 	%rd6, %r42, 8;
	add.s64 	%rd7, %rd5, %rd6;
	ld.global.f64 	%fd1, [%rd7];
	cvta.to.global.u64 	%rd8, %rd3;
	mul.wide.s32 	%rd9, %r43, 8;
	add.s64 	%rd10, %rd8, %rd9;
	ld.global.f64 	%fd2, [%rd10];
	mov.f64 	%fd40, 0d7FEFFFFFFFFFFFFF;
	setp.gt.s32 	%p11, %r11, 5;
	@%p11 bra 	$L__BB7_17;
	setp.gt.s32 	%p21, %r11, 2;
	@%p21 bra 	$L__BB7_13;
	setp.eq.s32 	%p25, %r11, 0;
	@%p25 bra 	$L__BB7_29;
	setp.eq.s32 	%p26, %r11, 1;
	@%p26 bra 	$L__BB7_30;
	setp.eq.s32 	%p27, %r11, 2;
	@%p27 bra 	$L__BB7_12;
	bra.uni 	$L__BB7_47;
$L__BB7_12:
	mul.f64 	%fd40, %fd1, %fd2;
	bra.uni 	$L__BB7_47;
$L__BB7_13:
	setp.eq.s32 	%p22, %r11, 3;
	@%p22 bra 	$L__BB7_31;
	setp.eq.s32 	%p23, %r11, 4;
	@%p23 bra 	$L__BB7_32;
	setp.eq.s32 	%p24, %r11, 5;
	@%p24 bra 	$L__BB7_16;
	bra.uni 	$L__BB7_47;
$L__BB7_16:
	setp.geu.f64 	%p33, %fd1, %fd2;
	selp.f64 	%fd40, 0d0000000000000000, 0d3FF0000000000000, %p33;
	bra.uni 	$L__BB7_47;
$L__BB7_17:
	setp.gt.s32 	%p12, %r11, 8;
	@%p12 bra 	$L__BB7_22;
	setp.eq.s32 	%p18, %r11, 6;
	@%p18 bra 	$L__BB7_43;
	setp.eq.s32 	%p19, %r11, 7;
	@%p19 bra 	$L__BB7_44;
	setp.eq.s32 	%p20, %r11, 8;
	@%p20 bra 	$L__BB7_21;
	bra.uni 	$L__BB7_47;
$L__BB7_21:
	setp.ltu.f64 	%p30, %fd1, %fd2;
	selp.f64 	%fd40, 0d0000000000000000, 0d3FF0000000000000, %p30;
	bra.uni 	$L__BB7_47;
$L__BB7_22:
	setp.gt.s32 	%p13, %r11, 10;
	@%p13 bra 	$L__BB7_26;
	setp.eq.s32 	%p16, %r11, 9;
	@%p16 bra 	$L__BB7_45;
	setp.eq.s32 	%p17, %r11, 10;
	@%p17 bra 	$L__BB7_25;
	bra.uni 	$L__BB7_47;
$L__BB7_25:
	setp.eq.f64 	%p28, %fd1, %fd2;
	selp.f64 	%fd40, 0d0000000000000000, 0d3FF0000000000000, %p28;
	bra.uni 	$L__BB7_47;
$L__BB7_26:
	setp.eq.s32 	%p14, %r11, 11;
	@%p14 bra 	$L__BB7_46;
	setp.eq.s32 	%p15, %r11, 12;
	@%p15 bra 	$L__BB7_28;
	bra.uni 	$L__BB7_47;
$L__BB7_28:
	max.f64 	%fd40, %fd1, %fd2;
	bra.uni 	$L__BB7_47;
$L__BB7_29:
	add.f64 	%fd40, %fd1, %fd2;
	bra.uni 	$L__BB7_47;
$L__BB7_30:
	sub.f64 	%fd40, %fd1, %fd2;
	bra.uni 	$L__BB7_47;
$L__BB7_31:
	div.rn.f64 	%fd40, %fd1, %fd2;
	bra.uni 	$L__BB7_47;
$L__BB7_32:
	{
	.reg .b32 %temp; 
	mov.b64 	{%temp, %r6}, %fd1;
	}
	{
	.reg .b32 %temp; 
	mov.b64 	{%temp, %r7}, %fd2;
	}
	shr.u32 	%r21, %r7, 20;
	and.b32  	%r22, %r21, 2047;
	add.s32 	%r23, %r22, -1012;
	mov.b64 	%rd11, %fd2;
	shl.b64 	%rd1, %rd11, %r23;
	setp.eq.s64 	%p3, %rd1, -9223372036854775808;
	abs.f64 	%fd7, %fd1;
	setp.neu.f64 	%p34, %fd1, 0d0000000000000000;
	@%p34 bra 	$L__BB7_34;
	setp.eq.s64 	%p37, %rd1, -9223372036854775808;
	abs.f64 	%fd34, %fd2;
	setp.neu.f64 	%p38, %fd34, 0d3FE0000000000000;
	and.pred  	%p3, %p38, %p37;
	selp.b32 	%r24, %r6, 0, %p3;
	setp.lt.s32 	%p39, %r7, 0;
	or.b32  	%r25, %r24, 2146435072;
	selp.b32 	%r26, %r25, %r24, %p39;
	mov.b32 	%r27, 0;
	mov.b64 	%fd39, {%r27, %r26};
	bra.uni 	$L__BB7_35;
$L__BB7_34:
	{ // callseq 0, 0
	.param .b64 param0;
	st.param.f64 	[param0], %fd7;
	.param .b64 param1;
	st.param.f64 	[param1], %fd2;
	.param .b64 retval0;
	call.uni (retval0), 
	__internal_accurate_pow, 
	(
	param0, 
	param1
	);
	ld.param.f64 	%fd26, [retval0];
	} // callseq 0
	setp.lt.s32 	%p35, %r6, 0;
	cvt.rzi.f64.f64 	%fd28, %fd2;
	setp.neu.f64 	%p36, %fd2, %fd28;
	neg.f64 	%fd30, %fd26;
	selp.f64 	%fd31, %fd30, %fd26, %p3;
	selp.f64 	%fd32, %fd31, %fd26, %p35;
	selp.f64 	%fd33, 0dFFF8000000000000, %fd32, %p36;
	selp.f64 	%fd39, %fd33, %fd32, %p35;
$L__BB7_35:
	add.f64 	%fd35, %fd1, %fd2;
	{
	.reg .b32 %temp; 
	mov.b64 	{%temp, %r28}, %fd35;
	}
	and.b32  	%r29, %r28, 2146435072;
	setp.ne.s32 	%p40, %r29, 2146435072;
	@%p40 bra 	$L__BB7_42;
	setp.num.f64 	%p41, %fd1, %fd1;
	setp.num.f64 	%p42, %fd2, %fd2;
	and.pred  	%p43, %p41, %p42;
	@%p43 bra 	$L__BB7_38;
	add.rn.f64 	%fd39, %fd1, %fd2;
	bra.uni 	$L__BB7_42;
$L__BB7_38:
	abs.f64 	%fd36, %fd2;
	setp.neu.f64 	%p44, %fd36, 0d7FF0000000000000;
	@%p44 bra 	$L__BB7_40;
	setp.gt.f64 	%p49, %fd7, 0d3FF0000000000000;
	selp.b32 	%r37, 2146435072, 0, %p49;
	setp.lt.s32 	%p50, %r7, 0;
	xor.b32  	%r38, %r37, 2146435072;
	selp.b32 	%r39, %r38, %r37, %p50;
	setp.eq.f64 	%p51, %fd1, 0dBFF0000000000000;
	selp.b32 	%r40, 1072693248, %r39, %p51;
	mov.b32 	%r41, 0;
	mov.b64 	%fd39, {%r41, %r40};
	bra.uni 	$L__BB7_42;
$L__BB7_40:
	setp.neu.f64 	%p45, %fd7, 0d7FF0000000000000;
	@%p45 bra 	$L__BB7_42;
	setp.lt.s32 	%p46, %r6, 0;
	setp.lt.s32 	%p47, %r7, 0;
	selp.b32 	%r30, 0, 2146435072, %p47;
	and.b32  	%r31, %r7, 2147483647;
	setp.ne.s32 	%p48, %r31, 1071644672;
	or.b32  	%r32, %r30, -2147483648;
	selp.b32 	%r33, %r32, %r30, %p48;
	selp.b32 	%r34, %r33, %r30, %p3;
	selp.b32 	%r35, %r34, %r30, %p46;
	mov.b32 	%r36, 0;
	mov.b64 	%fd39, {%r36, %r35};
$L__BB7_42:
	setp.eq.f64 	%p52, %fd1, 0d3FF0000000000000;
	setp.eq.f64 	%p53, %fd2, 0d0000000000000000;
	selp.f64 	%fd37, 0d3FF0000000000000, %fd39, %p53;
	selp.f64 	%fd40, 0d3FF0000000000000, %fd37, %p52;
	bra.uni 	$L__BB7_47;
$L__BB7_43:
	setp.gtu.f64 	%p32, %fd1, %fd2;
	selp.f64 	%fd40, 0d0000000000000000, 0d3FF0000000000000, %p32;
	bra.uni 	$L__BB7_47;
$L__BB7_44:
	setp.leu.f64 	%p31, %fd1, %fd2;
	selp.f64 	%fd40, 0d0000000000000000, 0d3FF0000000000000, %p31;
	bra.uni 	$L__BB7_47;
$L__BB7_45:
	setp.neu.f64 	%p29, %fd1, %fd2;
	selp.f64 	%fd40, 0d0000000000000000, 0d3FF0000000000000, %p29;
	bra.uni 	$L__BB7_47;
$L__BB7_46:
	min.f64 	%fd40, %fd1, %fd2;
$L__BB7_47:
	cvta.to.global.u64 	%rd12, %rd4;
	mul.wide.s32 	%rd13, %r3, 8;
	add.s64 	%rd14, %rd12, %rd13;
	st.global.f64 	[%rd14], %fd40;
	bar.sync 	0;
$L__BB7_48:
	ret;

}
	// .globl	matrix_scalar_op
.visible .entry matrix_scalar_op(
	.param .u64 .ptr .align 1 matrix_scalar_op_param_0,
	.param .f64 matrix_scalar_op_param_1,
	.param .u64 .ptr .align 1 matrix_scalar_op_param_2,
	.param .u32 matrix_scalar_op_param_3,
	.param .u32 matrix_scalar_op_param_4,
	.param .u32 matrix_scalar_op_param_5
)
{
	.reg .pred 	%p<95>;
	.reg .b32 	%r<54>;
	.reg .b64 	%rd<17>;
	.reg .b64 	%fd<79>;

	ld.param.u64 	%rd5, [matrix_scalar_op_param_0];
	ld.param.f64 	%fd47, [matrix_scalar_op_param_1];
	ld.param.u64 	%rd6, [matrix_scalar_op_param_2];
	ld.param.u32 	%r8, [matrix_scalar_op_param_3];
	ld.param.u32 	%r6, [matrix_scalar_op_param_4];
	ld.param.u32 	%r7, [matrix_scalar_op_param_5];
	cvta.to.global.u64 	%rd1, %rd6;
	cvta.to.global.u64 	%rd2, %rd5;
	mov.u32 	%r9, %ctaid.x;
	mov.u32 	%r10, %ntid.x;
	mov.u32 	%r11, %tid.x;
	mad.lo.s32 	%r1, %r9, %r10, %r11;
	setp.ge.s32 	%p7, %r1, %r8;
	@%p7 bra 	$L__BB8_84;
	setp.eq.s32 	%p8, %r7, 0;
	@%p8 bra 	$L__BB8_43;
	mul.wide.s32 	%rd7, %r1, 8;
	add.s64 	%rd8, %rd2, %rd7;
	ld.global.f64 	%fd1, [%rd8];
	mov.f64 	%fd75, 0d7FEFFFFFFFFFFFFF;
	setp.gt.s32 	%p9, %r6, 5;
	@%p9 bra 	$L__BB8_12;
	setp.gt.s32 	%p19, %r6, 2;
	@%p19 bra 	$L__BB8_8;
	setp.eq.s32 	%p23, %r6, 0;
	@%p23 bra 	$L__BB8_24;
	setp.eq.s32 	%p24, %r6, 1;
	@%p24 bra 	$L__BB8_25;
	setp.eq.s32 	%p25, %r6, 2;
	@%p25 bra 	$L__BB8_7;
	bra.uni 	$L__BB8_42;
$L__BB8_7:
	mul.f64 	%fd75, %fd47, %fd1;
	bra.uni 	$L__BB8_42;
$L__BB8_8:
	setp.eq.s32 	%p20, %r6, 3;
	@%p20 bra 	$L__BB8_26;
	setp.eq.s32 	%p21, %r6, 4;
	@%p21 bra 	$L__BB8_27;
	setp.eq.s32 	%p22, %r6, 5;
	@%p22 bra 	$L__BB8_11;
	bra.uni 	$L__BB8_42;
$L__BB8_11:
	setp.geu.f64 	%p31, %fd47, %fd1;
	selp.f64 	%fd75, 0d0000000000000000, 0d3FF0000000000000, %p31;
	bra.uni 	$L__BB8_42;
$L__BB8_12:
	setp.gt.s32 	%p10, %r6, 8;
	@%p10 bra 	$L__BB8_17;
	setp.eq.s32 	%p16, %r6, 6;
	@%p16 bra 	$L__BB8_38;
	setp.eq.s32 	%p17, %r6, 7;
	@%p17 bra 	$L__BB8_39;
	setp.eq.s32 	%p18, %r6, 8;
	@%p18 bra 	$L__BB8_16;
	bra.uni 	$L__BB8_42;
$L__BB8_16:
	setp.ltu.f64 	%p28, %fd47, %fd1;
	selp.f64 	%fd75, 0d0000000000000000, 0d3FF0000000000000, %p28;
	bra.uni 	$L__BB8_42;
$L__BB8_17:
	setp.gt.s32 	%p11, %r6, 10;
	@%p11 bra 	$L__BB8_21;
	setp.eq.s32 	%p14, %r6, 9;
	@%p14 bra 	$L__BB8_40;
	setp.eq.s32 	%p15, %r6, 10;
	@%p15 bra 	$L__BB8_20;
	bra.uni 	$L__BB8_42;
$L__BB8_20:
	setp.eq.f64 	%p26, %fd47, %fd1;
	selp.f64 	%fd75, 0d0000000000000000, 0d3FF0000000000000, %p26;
	bra.uni 	$L__BB8_42;
$L__BB8_21:
	setp.eq.s32 	%p12, %r6, 11;
	@%p12 bra 	$L__BB8_41;
	setp.eq.s32 	%p13, %r6, 12;
	@%p13 bra 	$L__BB8_23;
	bra.uni 	$L__BB8_42;
$L__BB8_23:
	max.f64 	%fd75, %fd47, %fd1;
	bra.uni 	$L__BB8_42;
$L__BB8_24:
	add.f64 	%fd75, %fd47, %fd1;
	bra.uni 	$L__BB8_42;
$L__BB8_25:
	sub.f64 	%fd75, %fd47, %fd1;
	bra.uni 	$L__BB8_42;
$L__BB8_26:
	div.rn.f64 	%fd75, %fd47, %fd1;
	bra.uni 	$L__BB8_42;
$L__BB8_27:
	{
	.reg .b32 %temp; 
	mov.b64 	{%temp, %r2}, %fd47;
	}
	{
	.reg .b32 %temp; 
	mov.b64 	{%temp, %r3}, %fd1;
	}
	shr.u32 	%r12, %r3, 20;
	and.b32  	%r13, %r12, 2047;
	add.s32 	%r14, %r13, -1012;
	mov.b64 	%rd9, %fd1;
	shl.b64 	%rd3, %rd9, %r14;
	setp.eq.s64 	%p3, %rd3, -9223372036854775808;
	abs.f64 	%fd6, %fd47;
	setp.neu.f64 	%p32, %fd47, 0d0000000000000000;
	@%p32 bra 	$L__BB8_29;
	setp.eq.s64 	%p35, %rd3, -9223372036854775808;
	abs.f64 	%fd57, %fd1;
	setp.neu.f64 	%p36, %fd57, 0d3FE0000000000000;
	and.pred  	%p3, %p36, %p35;
	selp.b32 	%r15, %r2, 0, %p3;
	setp.lt.s32 	%p37, %r3, 0;
	or.b32  	%r16, %r15, 2146435072;
	selp.b32 	%r17, %r16, %r15, %p37;
	mov.b32 	%r18, 0;
	mov.b64 	%fd74, {%r18, %r17};
	bra.uni 	$L__BB8_30;
$L__BB8_29:
	{ // callseq 1, 0
	.param .b64 param0;
	st.param.f64 	[param0], %fd6;
	.param .b64 param1;
	st.param.f64 	[param1], %fd1;
	.param .b64 retval0;
	call.uni (retval0), 
	__internal_accurate_pow, 
	(
	param0, 
	param1
	);
	ld.param.f64 	%fd49, [retval0];
	} // callseq 1
	setp.lt.s32 	%p33, %r2, 0;
	cvt.rzi.f64.f64 	%fd51, %fd1;
	setp.neu.f64 	%p34, %fd1, %fd51;
	neg.f64 	%fd53, %fd49;
	selp.f64 	%fd54, %fd53, %fd49, %p3;
	selp.f64 	%fd55, %fd54, %fd49, %p33;
	selp.f64 	%fd56, 0dFFF8000000000000, %fd55, %p34;
	selp.f64 	%fd74, %fd56, %fd55, %p33;
$L__BB8_30:
	add.f64 	%fd58, %fd47, %fd1;
	{
	.reg .b32 %temp; 
	mov.b64 	{%temp, %r19}, %fd58;
	}
	and.b32  	%r20, %r19, 2146435072;
	setp.ne.s32 	%p38, %r20, 2146435072;
	@%p38 bra 	$L__BB8_37;
	setp.num.f64 	%p39, %fd47, %fd47;
	setp.num.f64 	%p40, %fd1, %fd1;
	and.pred  	%p41, %p39, %p40;
	@%p41 bra 	$L__BB8_33;
	add.rn.f64 	%fd74, %fd47, %fd1;
	bra.uni 	$L__BB8_37;
$L__BB8_33:
	abs.f64 	%fd59, %fd1;
	setp.neu.f64 	%p42, %fd59, 0d7FF0000000000000;
	@%p42 bra 	$L__BB8_35;
	setp.gt.f64 	%p47, %fd6, 0d3FF0000000000000;
	selp.b32 	%r28, 2146435072, 0, %p47;
	setp.lt.s32 	%p48, %r3, 0;
	xor.b32  	%r29, %r28, 2146435072;
	selp.b32 	%r30, %r29, %r28, %p48;
	setp.eq.f64 	%p49, %fd47, 0dBFF0000000000000;
	selp.b32 	%r31, 1072693248, %r30, %p49;
	mov.b32 	%r32, 0;
	mov.b64 	%fd74, {%r32, %r31};
	bra.uni 	$L__BB8_37;
$L__BB8_35:
	setp.neu.f64 	%p43, %fd6, 0d7FF0000000000000;
	@%p43 bra 	$L__BB8_37;
	setp.lt.s32 	%p44, %r2, 0;
	setp.lt.s32 	%p45, %r3, 0;
	selp.b32 	%r21, 0, 2146435072, %p45;
	and.b32  	%r22, %r3, 2147483647;
	setp.ne.s32 	%p46, %r22, 1071644672;
	or.b32  	%r23, %r21, -2147483648;
	selp.b32 	%r24, %r23, %r21, %p46;
	selp.b32 	%r25, %r24, %r21, %p3;
	selp.b32 	%r26, %r25, %r21, %p44;
	mov.b32 	%r27, 0;
	mov.b64 	%fd74, {%r27, %r26};
$L__BB8_37:
	setp.eq.f64 	%p50, %fd47, 0d3FF0000000000000;
	setp.eq.f64 	%p51, %fd1, 0d0000000000000000;
	selp.f64 	%fd60, 0d3FF0000000000000, %fd74, %p51;
	selp.f64 	%fd75, 0d3FF0000000000000, %fd60, %p50;
	bra.uni 	$L__BB8_42;
$L__BB8_38:
	setp.gtu.f64 	%p30, %fd47, %fd1;
	selp.f64 	%fd75, 0d0000000000000000, 0d3FF0000000000000, %p30;
	bra.uni 	$L__BB8_42;
$L__BB8_39:
	setp.leu.f64 	%p29, %fd47, %fd1;
	selp.f64 	%fd75, 0d0000000000000000, 0d3FF0000000000000, %p29;
	bra.uni 	$L__BB8_42;
$L__BB8_40:
	setp.neu.f64 	%p27, %fd47, %fd1;
	selp.f64 	%fd75, 0d0000000000000000, 0d3FF0000000000000, %p27;
	bra.uni 	$L__BB8_42;
$L__BB8_41:
	min.f64 	%fd75, %fd47, %fd1;
$L__BB8_42:
	add.s64 	%rd11, %rd1, %rd7;
	st.global.f64 	[%rd11], %fd75;
	bra.uni 	$L__BB8_84;
$L__BB8_43:
	mul.wide.s32 	%rd12, %r1, 8;
	add.s64 	%rd13, %rd2, %rd12;
	ld.global.f64 	%fd24, [%rd13];
	mov.f64 	%fd78, 0d7FEFFFFFFFFFFFFF;
	setp.gt.s32 	%p52, %r6, 5;
	@%p52 bra 	$L__BB8_53;
	setp.gt.s32 	%p62, %r6, 2;
	@%p62 bra 	$L__BB8_49;
	setp.eq.s32 	%p66, %r6, 0;
	@%p66 bra 	$L__BB8_65;
	setp.eq.s32 	%p67, %r6, 1;
	@%p67 bra 	$L__BB8_66;
	setp.eq.s32 	%p68, %r6, 2;
	@%p68 bra 	$L__BB8_48;
	bra.uni 	$L__BB8_83;
$L__BB8_48:
	mul.f64 	%fd78, %fd47, %fd24;
	bra.uni 	$L__BB8_83;
$L__BB8_49:
	setp.eq.s32 	%p63, %r6, 3;
	@%p63 bra 	$L__BB8_67;
	setp.eq.s32 	%p64, %r6, 4;
	@%p64 bra 	$L__BB8_68;
	setp.eq.s32 	%p65, %r6, 5;
	@%p65 bra 	$L__BB8_52;
	bra.uni 	$L__BB8_83;
$L__BB8_52:
	setp.geu.f64 	%p74, %fd24, %fd47;
	selp.f64 	%fd78, 0d0000000000000000, 0d3FF0000000000000, %p74;
	bra.uni 	$L__BB8_83;
$L__BB8_53:
	setp.gt.s32 	%p53, %r6, 8;
	@%p53 bra 	$L__BB8_58;
	setp.eq.s32 	%p59, %r6, 6;
	@%p59 bra 	$L__BB8_79;
	setp.eq.s32 	%p60, %r6, 7;
	@%p60 bra 	$L__BB8_80;
	setp.eq.s32 	%p61, %r6, 8;
	@%p61 bra 	$L__BB8_57;
	bra.uni 	$L__BB8_83;
$L__BB8_57:
	setp.ltu.f64 	%p71, %fd24, %fd47;
	selp.f64 	%fd78, 0d0000000000000000, 0d3FF0000000000000, %p71;
	bra.uni 	$L__BB8_83;
$L__BB8_58:
	setp.gt.s32 	%p54, %r6, 10;
	@%p54 bra 	$L__BB8_62;
	setp.eq.s32 	%p57, %r6, 9;
	@%p57 bra 	$L__BB8_81;
	setp.eq.s32 	%p58, %r6, 10;
	@%p58 bra 	$L__BB8_61;
	bra.uni 	$L__BB8_83;
$L__BB8_61:
	setp.eq.f64 	%p69, %fd24, %fd47;
	selp.f64 	%fd78, 0d0000000000000000, 0d3FF0000000000000, %p69;
	bra.uni 	$L__BB8_83;
$L__BB8_62:
	setp.eq.s32 	%p55, %r6, 11;
	@%p55 bra 	$L__BB8_82;
	setp.eq.s32 	%p56, %r6, 12;
	@%p56 bra 	$L__BB8_64;
	bra.uni 	$L__BB8_83;
$L__BB8_64:
	max.f64 	%fd78, %fd24, %fd47;
	bra.uni 	$L__BB8_83;
$L__BB8_65:
	add.f64 	%fd78, %fd47, %fd24;
	bra.uni 	$L__BB8_83;
$L__BB8_66:
	sub.f64 	%fd78, %fd24, %fd47;
	bra.uni 	$L__BB8_83;
$L__BB8_67:
	div.rn.f64 	%fd78, %fd24, %fd47;
	bra.uni 	$L__BB8_83;
$L__BB8_68:
	{
	.reg .b32 %temp; 
	mov.b64 	{%temp, %r4}, %fd24;
	}
	{
	.reg .b32 %temp; 
	mov.b64 	{%temp, %r5}, %fd47;
	}
	shr.u32 	%r33, %r5, 20;
	and.b32  	%r34, %r33, 2047;
	add.s32 	%r35, %r34, -1012;
	mov.b64 	%rd14, %fd47;
	shl.b64 	%rd4, %rd14, %r35;
	setp.eq.s64 	%p6, %rd4, -9223372036854775808;
	abs.f64 	%fd29, %fd24;
	setp.neu.f64 	%p75, %fd24, 0d0000000000000000;
	@%p75 bra 	$L__BB8_70;
	setp.eq.s64 	%p78, %rd4, -9223372036854775808;
	abs.f64 	%fd69, %fd47;
	setp.neu.f64 	%p79, %fd69, 0d3FE0000000000000;
	and.pred  	%p6, %p79, %p78;
	selp.b32 	%r36, %r4, 0, %p6;
	setp.lt.s32 	%p80, %r5, 0;
	or.b32  	%r37, %r36, 2146435072;
	selp.b32 	%r38, %r37, %r36, %p80;
	mov.b32 	%r39, 0;
	mov.b64 	%fd77, {%r39, %r38};
	bra.uni 	$L__BB8_71;
$L__BB8_70:
	{ // callseq 2, 0
	.param .b64 param0;
	st.param.f64 	[param0], %fd29;
	.param .b64 param1;
	st.param.f64 	[param1], %fd47;
	.param .b64 retval0;
	call.uni (retval0), 
	__internal_accurate_pow, 
	(
	param0, 
	param1
	);
	ld.param.f64 	%fd62, [retval0];
	} // callseq 2
	setp.lt.s32 	%p76, %r4, 0;
	cvt.rzi.f64.f64 	%fd64, %fd47;
	setp.neu.f64 	%p77, %fd47, %fd64;
	neg.f64 	%fd65, %fd62;
	selp.f64 	%fd66, %fd65, %fd62, %p6;
	selp.f64 	%fd67, %fd66, %fd62, %p76;
	selp.f64 	%fd68, 0dFFF8000000000000, %fd67, %p76;
	selp.f64 	%fd77, %fd68, %fd67, %p77;
$L__BB8_71:
	add.f64 	%fd70, %fd47, %fd24;
	{
	.reg .b32 %temp; 
	mov.b64 	{%temp, %r40}, %fd70;
	}
	and.b32  	%r41, %r40, 2146435072;
	setp.ne.s32 	%p81, %r41, 2146435072;
	@%p81 bra 	$L__BB8_78;
	setp.num.f64 	%p82, %fd24, %fd47;
	@%p82 bra 	$L__BB8_74;
	add.rn.f64 	%fd77, %fd24, %fd47;
	bra.uni 	$L__BB8_78;
$L__BB8_74:
	abs.f64 	%fd71, %fd47;
	setp.neu.f64 	%p83, %fd71, 0d7FF0000000000000;
	@%p83 bra 	$L__BB8_76;
	setp.gt.f64 	%p88, %fd29, 0d3FF0000000000000;
	selp.b32 	%r49, 2146435072, 0, %p88;
	setp.lt.s32 	%p89, %r5, 0;
	xor.b32  	%r50, %r49, 2146435072;
	selp.b32 	%r51, %r50, %r49, %p89;
	setp.eq.f64 	%p90, %fd24, 0dBFF0000000000000;
	selp.b32 	%r52, 1072693248, %r51, %p90;
	mov.b32 	%r53, 0;
	mov.b64 	%fd77, {%r53, %r52};
	bra.uni 	$L__BB8_78;
$L__BB8_76:
	setp.neu.f64 	%p84, %fd29, 0d7FF0000000000000;
	@%p84 bra 	$L__BB8_78;
	setp.lt.s32 	%p85, %r4, 0;
	setp.lt.s32 	%p86, %r5, 0;
	selp.b32 	%r42, 0, 2146435072, %p86;
	and.b32  	%r43, %r5, 2147483647;
	setp.ne.s32 	%p87, %r43, 1071644672;
	or.b32  	%r44, %r42, -2147483648;
	selp.b32 	%r45, %r44, %r42, %p87;
	selp.b32 	%r46, %r45, %r42, %p6;
	selp.b32 	%r47, %r46, %r42, %p85;
	mov.b32 	%r48, 0;
	mov.b64 	%fd77, {%r48, %r47};
$L__BB8_78:
	setp.eq.f64 	%p91, %fd24, 0d3FF0000000000000;
	setp.eq.f64 	%p92, %fd47, 0d0000000000000000;
	selp.f64 	%fd72, 0d3FF0000000000000, %fd77, %p91;
	selp.f64 	%fd78, 0d3FF0000000000000, %fd72, %p92;
	bra.uni 	$L__BB8_83;
$L__BB8_79:
	setp.gtu.f64 	%p73, %fd24, %fd47;
	selp.f64 	%fd78, 0d0000000000000000, 0d3FF0000000000000, %p73;
	bra.uni 	$L__BB8_83;
$L__BB8_80:
	setp.leu.f64 	%p72, %fd24, %fd47;
	selp.f64 	%fd78, 0d0000000000000000, 0d3FF0000000000000, %p72;
	bra.uni 	$L__BB8_83;
$L__BB8_81:
	setp.neu.f64 	%p70, %fd24, %fd47;
	selp.f64 	%fd78, 0d0000000000000000, 0d3FF0000000000000, %p70;
	bra.uni 	$L__BB8_83;
$L__BB8_82:
	min.f64 	%fd78, %fd24, %fd47;
$L__BB8_83:
	add.s64 	%rd16, %rd1, %rd12;
	st.global.f64 	[%rd16], %fd78;
$L__BB8_84:
	bar.sync 	0;
	ret;

}
	// .globl	fill
.visible .entry fill(
	.param .u64 .ptr .align 1 fill_param_0,
	.param .f64 fill_param_1,
	.param .u32 fill_param_2
)
{
	.reg .pred 	%p<2>;
	.reg .b32 	%r<6>;
	.reg .b64 	%rd<5>;
	.reg .b64 	%fd<2>;

	ld.param.u64 	%rd1, [fill_param_0];
	ld.param.f64 	%fd1, [fill_param_1];
	ld.param.u32 	%r2, [fill_param_2];
	mov.u32 	%r3, %ctaid.x;
	mov.u32 	%r4, %ntid.x;
	mov.u32 	%r5, %tid.x;
	mad.lo.s32 	%r1, %r3, %r4, %r5;
	setp.ge.s32 	%p1, %r1, %r2;
	@%p1 bra 	$L__BB9_2;
	cvta.to.global.u64 	%rd2, %rd1;
	mul.wide.s32 	%rd3, %r1, 8;
	add.s64 	%rd4, %rd2, %rd3;
	st.global.f64 	[%rd4], %fd1;
$L__BB9_2:
	ret;

}
	// .globl	reduce_sum
.visible .entry reduce_sum(
	.param .u64 .ptr .align 1 reduce_sum_param_0,
	.param .u64 .ptr .align 1 reduce_sum_param_1,
	.param .u32 reduce_sum_param_2
)
{
	.reg .pred 	%p<20>;
	.reg .b32 	%r<16>;
	.reg .b64 	%rd<11>;
	.reg .b64 	%fd<60>;

	ld.param.u64 	%rd3, [reduce_sum_param_0];
	ld.param.u64 	%rd2, [reduce_sum_param_1];
	ld.param.u32 	%r11, [reduce_sum_param_2];
	cvta.to.global.u64 	%rd1, %rd3;
	mov.u32 	%r1, %tid.x;
	mov.u32 	%r2, %ctaid.x;
	mov.u32 	%r3, %ntid.x;
	shl.b32 	%r4, %r3, 1;
	mad.lo.s32 	%r15, %r4, %r2, %r1;
	setp.ge.u32 	%p1, %r15, %r11;
	mov.f64 	%fd44, 0d0000000000000000;
	@%p1 bra 	$L__BB10_5;
	mov.u32 	%r12, %nctaid.x;
	mul.lo.s32 	%r6, %r4, %r12;
	mov.f64 	%fd44, 0d0000000000000000;
$L__BB10_2:
	mul.wide.u32 	%rd4, %r15, 8;
	add.s64 	%rd5, %rd1, %rd4;
	ld.global.f64 	%fd30, [%rd5];
	add.f64 	%fd44, %fd44, %fd30;
	add.s32 	%r8, %r15, %r3;
	setp.ge.u32 	%p2, %r8, %r11;
	@%p2 bra 	$L__BB10_4;
	mul.wide.u32 	%rd6, %r8, 8;
	add.s64 	%rd7, %rd1, %rd6;
	ld.global.f64 	%fd31, [%rd7];
	add.f64 	%fd44, %fd44, %fd31;
$L__BB10_4:
	add.s32 	%r15, %r15, %r6;
	setp.lt.u32 	%p3, %r15, %r11;
	@%p3 bra 	$L__BB10_2;
$L__BB10_5:
	shl.b32 	%r13, %r1, 3;
	mov.u32 	%r14, sdata;
	add.s32 	%r10, %r14, %r13;
	st.shared.f64 	[%r10], %fd44;
	bar.sync 	0;
	setp.lt.u32 	%p4, %r3, 1024;
	@%p4 bra 	$L__BB10_9;
	setp.gt.u32 	%p8, %r1, 511;
	@%p8 bra 	$L__BB10_8;
	ld.shared.f64 	%fd32, [%r10+4096];
	add.f64 	%fd44, %fd44, %fd32;
	st.shared.f64 	[%r10], %fd44;
$L__BB10_8:
	bar.sync 	0;
	bra.uni 	$L__BB10_10;
$L__BB10_9:
	setp.lt.u32 	%p5, %r3, 512;
	@%p5 bra 	$L__BB10_13;
$L__BB10_10:
	setp.gt.u32 	%p9, %r1, 255;
	@%p9 bra 	$L__BB10_12;
	ld.shared.f64 	%fd33, [%r10+2048];
	add.f64 	%fd44, %fd44, %fd33;
	st.shared.f64 	[%r10], %fd44;
$L__BB10_12:
	bar.sync 	0;
	bra.uni 	$L__BB10_14;
$L__BB10_13:
	setp.lt.u32 	%p6, %r3, 256;
	@%p6 bra 	$L__BB10_17;
$L__BB10_14:
	setp.gt.u32 	%p10, %r1, 127;
	@%p10 bra 	$L__BB10_16;
	ld.shared.f64 	%fd34, [%r10+1024];
	add.f64 	%fd44, %fd44, %fd34;
	st.shared.f64 	[%r10], %fd44;
$L__BB10_16:
	bar.sync 	0;
	bra.uni 	$L__BB10_18;
$L__BB10_17:
	setp.lt.u32 	%p7, %r3, 128;
	@%p7 bra 	$L__BB10_21;
$L__BB10_18:
	setp.gt.u32 	%p11, %r1, 63;
	@%p11 bra 	$L__BB10_20;
	ld.shared.f64 	%fd35, [%r10+512];
	add.f64 	%fd44, %fd44, %fd35;
	st.shared.f64 	[%r10], %fd44;
$L__BB10_20:
	bar.sync 	0;
$L__BB10_21:
	setp.gt.u32 	%p12, %r1, 31;
	@%p12 bra 	$L__BB10_36;
	setp.lt.u32 	%p13, %r3, 64;
	@%p13 bra 	$L__BB10_24;
	ld.volatile.shared.f64 	%fd36, [%r10+256];
	add.f64 	%fd44, %fd44, %fd36;
	st.volatile.shared.f64 	[%r10], %fd44;
	bra.uni 	$L__BB10_25;
$L__BB10_24:
	setp.lt.u32 	%p14, %r3, 32;
	@%p14 bra 	$L__BB10_26;
$L__BB10_25:
	ld.volatile.shared.f64 	%fd37, [%r10+128];
	add.f64 	%fd44, %fd44, %fd37;
	st.volatile.shared.f64 	[%r10], %fd44;
	bra.uni 	$L__BB10_27;
$L__BB10_26:
	setp.lt.u32 	%p15, %r3, 16;
	@%p15 bra 	$L__BB10_28;
$L__BB10_27:
	ld.volatile.shared.f64 	%fd38, [%r10+64];
	add.f64 	%fd44, %fd44, %fd38;
	st.volatile.shared.f64 	[%r10], %fd44;
	bra.uni 	$L__BB10_29;
$L__BB10_28:
	setp.lt.u32 	%p16, %r3, 8;
	@%p16 bra 	$L__BB10_30;
$L__BB10_29:
	ld.volatile.shared.f64 	%fd39, [%r10+32];
	add.f64 	%fd44, %fd44, %fd39;
	st.volatile.shared.f64 	[%r10], %fd44;
	bra.uni 	$L__BB10_31;
$L__BB10_30:
	setp.lt.u32 	%p17, %r3, 4;
	@%p17 bra 	$L__BB10_32;
$L__BB10_31:
	ld.volatile.shared.f64 	%fd40, [%r10+16];
	add.f64 	%fd44, %fd44, %fd40;
	st.volatile.shared.f64 	[%r10], %fd44;
	bra.uni 	$L__BB10_33;
$L__BB10_32:
	setp.lt.u32 	%p18, %r3, 2;
	@%p18 bra 	$L__BB10_34;
$L__BB10_33:
	ld.volatile.shared.f64 	%fd41, [%r10+8];
	add.f64 	%fd42, %fd44, %fd41;
	st.volatile.shared.f64 	[%r10], %fd42;
$L__BB10_34:
	setp.ne.s32 	%p19, %r1, 0;
	@%p19 bra 	$L__BB10_36;
	ld.shared.f64 	%fd43, [sdata];
	cvta.to.global.u64 	%rd8, %rd2;
	mul.wide.u32 	%rd9, %r2, 8;
	add.s64 	%rd10, %rd8, %rd9;
	st.global.f64 	[%rd10], %fd43;
$L__BB10_36:
	ret;

}
	// .globl	reduce_row_sum
.visible .entry reduce_row_sum(
	.param .u64 .ptr .align 1 reduce_row_sum_param_0,
	.param .u64 .ptr .align 1 reduce_row_sum_param_1,
	.param .u32 reduce_row_sum_param_2,
	.param .u32 reduce_row_sum_param_3
)
{
	.reg .pred 	%p<20>;
	.reg .b32 	%r<15>;
	.reg .b64 	%rd<9>;
	.reg .b64 	%fd<56>;

	ld.param.u64 	%rd2, [reduce_row_sum_param_0];
	ld.param.u64 	%rd3, [reduce_row_sum_param_1];
	ld.param.u32 	%r10, [reduce_row_sum_param_2];
	ld.param.u32 	%r9, [reduce_row_sum_param_3];
	mov.u32 	%r1, %ctaid.x;
	setp.ge.u32 	%p1, %r1, %r10;
	@%p1 bra 	$L__BB11_35;
	mov.u32 	%r2, %tid.x;
	setp.ge.u32 	%p2, %r2, %r9;
	mov.f64 	%fd42, 0d0000000000000000;
	@%p2 bra 	$L__BB11_4;
	mov.u32 	%r3, %ntid.x;
	cvta.to.global.u64 	%rd1, %rd2;
	mul.lo.s32 	%r4, %r9, %r1;
	mov.f64 	%fd42, 0d0000000000000000;
	mov.u32 	%r14, %r2;
$L__BB11_3:
	add.s32 	%r11, %r14, %r4;
	mul.wide.u32 	%rd4, %r11, 8;
	add.s64 	%rd5, %rd1, %rd4;
	ld.global.f64 	%fd28, [%rd5];
	add.f64 	%fd42, %fd42, %fd28;
	add.s32 	%r14, %r14, %r3;
	setp.lt.u32 	%p3, %r14, %r9;
	@%p3 bra 	$L__BB11_3;
$L__BB11_4:
	shl.b32 	%r12, %r2, 3;
	mov.u32 	%r13, sdata;
	add.s32 	%r7, %r13, %r12;
	st.shared.f64 	[%r7], %fd42;
	bar.sync 	0;
	mov.u32 	%r8, %ntid.x;
	setp.lt.u32 	%p4, %r8, 1024;
	@%p4 bra 	$L__BB11_8;
	setp.gt.u32 	%p8, %r2, 511;
	@%p8 bra 	$L__BB11_7;
	ld.shared.f64 	%fd29, [%r7+4096];
	add.f64 	%fd42, %fd42, %fd29;
	st.shared.f64 	[%r7], %fd42;
$L__BB11_7:
	bar.sync 	0;
	bra.uni 	$L__BB11_9;
$L__BB11_8:
	setp.lt.u32 	%p5, %r8, 512;
	@%p5 bra 	$L__BB11_12;
$L__BB11_9:
	setp.gt.u32 	%p9, %r2, 255;
	@%p9 bra 	$L__BB11_11;
	ld.shared.f64 	%fd30, [%r7+2048];
	add.f64 	%fd42, %fd42, %fd30;
	st.shared.f64 	[%r7], %fd42;
$L__BB11_11:
	bar.sync 	0;
	bra.uni 	$L__BB11_13;
$L__BB11_12:
	setp.lt.u32 	%p6, %r8, 256;
	@%p6 bra 	$L__BB11_16;
$L__BB11_13:
	setp.gt.u32 	%p10, %r2, 127;
	@%p10 bra 	$L__BB11_15;
	ld.shared.f64 	%fd31, [%r7+1024];
	add.f64 	%fd42, %fd42, %fd31;
	st.shared.f64 	[%r7], %fd42;
$L__BB11_15:
	bar.sync 	0;
	bra.uni 	$L__BB11_17;
$L__BB11_16:
	setp.lt.u32 	%p7, %r8, 128;
	@%p7 bra 	$L__BB11_20;
$L__BB11_17:
	setp.gt.u32 	%p11, %r2, 63;
	@%p11 bra 	$L__BB11_19;
	ld.shared.f64 	%fd32, [%r7+512];
	add.f64 	%fd42, %fd42, %fd32;
	st.shared.f64 	[%r7], %fd42;
$L__BB11_19:
	bar.sync 	0;
$L__BB11_20:
	setp.gt.u32 	%p12, %r2, 31;
	@%p12 bra 	$L__BB11_35;
	setp.lt.u32 	%p13, %r8, 64;
	@%p13 bra 	$L__BB11_23;
	ld.volatile.shared.f64 	%fd33, [%r7+256];
	add.f64 	%fd42, %fd42, %fd33;
	st.volatile.shared.f64 	[%r7], %fd42;
	bra.uni 	$L__BB11_24;
$L__BB11_23:
	setp.lt.u32 	%p14, %r8, 32;
	@%p14 bra 	$L__BB11_25;
$L__BB11_24:
	ld.volatile.shared.f64 	%fd34, [%r7+128];
	add.f64 	%fd42, %fd42, %fd34;
	st.volatile.shared.f64 	[%r7], %fd42;
	bra.uni 	$L__BB11_26;
$L__BB11_25:
	setp.lt.u32 	%p15, %r8, 16;
	@%p15 bra 	$L__BB11_27;
$L__BB11_26:
	ld.volatile.shared.f64 	%fd35, [%r7+64];
	add.f64 	%fd42, %fd42, %fd35;
	st.volatile.shared.f64 	[%r7], %fd42;
	bra.uni 	$L__BB11_28;
$L__BB11_27:
	setp.lt.u32 	%p16, %r8, 8;
	@%p16 bra 	$L__BB11_29;
$L__BB11_28:
	ld.volatile.shared.f64 	%fd36, [%r7+32];
	add.f64 	%fd42, %fd42, %fd36;
	st.volatile.shared.f64 	[%r7], %fd42;
	bra.uni 	$L__BB11_30;
$L__BB11_29:
	setp.lt.u32 	%p17, %r8, 4;
	@%p17 bra 	$L__BB11_31;
$L__BB11_30:
	ld.volatile.shared.f64 	%fd37, [%r7+16];
	add.f64 	%fd42, %fd42, %fd37;
	st.volatile.shared.f64 	[%r7], %fd42;
	bra.uni 	$L__BB11_32;
$L__BB11_31:
	setp.lt.u32 	%p18, %r8, 2;
	@%p18 bra 	$L__BB11_33;
$L__BB11_32:
	ld.volatile.shared.f64 	%fd38, [%r7+8];
	add.f64 	%fd39, %fd42, %fd38;
	st.volatile.shared.f64 	[%r7], %fd39;
$L__BB11_33:
	setp.ne.s32 	%p19, %r2, 0;
	@%p19 bra 	$L__BB11_35;
	ld.shared.f64 	%fd40, [sdata];
	cvta.to.global.u64 	%rd6, %rd3;
	mul.wide.u32 	%rd7, %r1, 8;
	add.s64 	%rd8, %rd6, %rd7;
	st.global.f64 	[%rd8], %fd40;
$L__BB11_35:
	ret;

}
	// .globl	reduce_col_sum
.visible .entry reduce_col_sum(
	.param .u64 .ptr .align 1 reduce_col_sum_param_0,
	.param .u64 .ptr .align 1 reduce_col_sum_param_1,
	.param .u32 reduce_col_sum_param_2,
	.param .u32 reduce_col_sum_param_3
)
{
	.reg .pred 	%p<4>;
	.reg .b32 	%r<11>;
	.reg .b64 	%rd<9>;
	.reg .b64 	%fd<9>;

	ld.param.u64 	%rd2, [reduce_col_sum_param_0];
	ld.param.u64 	%rd3, [reduce_col_sum_param_1];
	ld.param.u32 	%r5, [reduce_col_sum_param_2];
	ld.param.u32 	%r6, [reduce_col_sum_param_3];
	mov.u32 	%r7, %ctaid.x;
	mov.u32 	%r8, %ntid.x;
	mov.u32 	%r9, %tid.x;
	mad.lo.s32 	%r1, %r7, %r8, %r9;
	setp.ge.u32 	%p1, %r1, %r6;
	@%p1 bra 	$L__BB12_5;
	mul.lo.s32 	%r2, %r6, %r5;
	setp.ge.u32 	%p2, %r1, %r2;
	mov.f64 	%fd8, 0d0000000000000000;
	@%p2 bra 	$L__BB12_4;
	cvta.to.global.u64 	%rd1, %rd2;
	mov.f64 	%fd8, 0d0000000000000000;
	mov.u32 	%r10, %r1;
$L__BB12_3:
	mul.wide.u32 	%rd4, %r10, 8;
	add.s64 	%rd5, %rd1, %rd4;
	ld.global.f64 	%fd6, [%rd5];
	add.f64 	%fd8, %fd8, %fd6;
	add.s32 	%r10, %r10, %r6;
	setp.lt.u32 	%p3, %r10, %r2;
	@%p3 bra 	$L__BB12_3;
$L__BB12_4:
	cvta.to.global.u64 	%rd6, %rd3;
	mul.wide.u32 	%rd7, %r1, 8;
	add.s64 	%rd8, %rd6, %rd7;
	st.global.f64 	[%rd8], %fd8;
$L__BB12_5:
	ret;

}
	// .globl	reduce_max
.visible .entry reduce_max(
	.param .u64 .ptr .align 1 reduce_max_param_0,
	.param .u64 .ptr .align 1 reduce_max_param_1,
	.param .u32 reduce_max_param_2
)
{
	.reg .pred 	%p<20>;
	.reg .b32 	%r<16>;
	.reg .b64 	%rd<11>;
	.reg .b64 	%fd<60>;

	ld.param.u64 	%rd3, [reduce_max_param_0];
	ld.param.u64 	%rd2, [reduce_max_param_1];
	ld.param.u32 	%r11, [reduce_max_param_2];
	cvta.to.global.u64 	%rd1, %rd3;
	mov.u32 	%r1, %tid.x;
	mov.u32 	%r2, %ctaid.x;
	mov.u32 	%r3, %ntid.x;
	shl.b32 	%r4, %r3, 1;
	mad.lo.s32 	%r15, %r4, %r2, %r1;
	setp.ge.u32 	%p1, %r15, %r11;
	mov.f64 	%fd44, 0dFFEFFFFFFFFFFFFF;
	@%p1 bra 	$L__BB13_5;
	mov.u32 	%r12, %nctaid.x;
	mul.lo.s32 	%r6, %r4, %r12;
	mov.f64 	%fd44, 0dFFEFFFFFFFFFFFFF;
$L__BB13_2:
	mul.wide.u32 	%rd4, %r15, 8;
	add.s64 	%rd5, %rd1, %rd4;
	ld.global.f64 	%fd30, [%rd5];
	max.f64 	%fd44, %fd44, %fd30;
	add.s32 	%r8, %r15, %r3;
	setp.ge.u32 	%p2, %r8, %r11;
	@%p2 bra 	$L__BB13_4;
	mul.wide.u32 	%rd6, %r8, 8;
	add.s64 	%rd7, %rd1, %rd6;
	ld.global.f64 	%fd31, [%rd7];
	max.f64 	%fd44, %fd44, %fd31;
$L__BB13_4:
	add.s32 	%r15, %r15, %r6;
	setp.lt.u32 	%p3, %r15, %r11;
	@%p3 bra 	$L__BB13_2;
$L__BB13_5:
	shl.b32 	%r13, %r1, 3;
	mov.u32 	%r14, sdata;
	add.s32 	%r10, %r14, %r13;
	st.shared.f64 	[%r10], %fd44;
	bar.sync 	0;
	setp.lt.u32 	%p4, %r3, 1024;
	@%p4 bra 	$L__BB13_9;
	setp.gt.u32 	%p8, %r1, 511;
	@%p8 bra 	$L__BB13_8;
	ld.shared.f64 	%fd32, [%r10+4096];
	max.f64 	%fd44, %fd44, %fd32;
	st.shared.f64 	[%r10], %fd44;
$L__BB13_8:
	bar.sync 	0;
	bra.uni 	$L__BB13_10;
$L__BB13_9:
	setp.lt.u32 	%p5, %r3, 512;
	@%p5 bra 	$L__BB13_13;
$L__BB13_10:
	setp.gt.u32 	%p9, %r1, 255;
	@%p9 bra 	$L__BB13_12;
	ld.shared.f64 	%fd33, [%r10+2048];
	max.f64 	%fd44, %fd44, %fd33;
	st.shared.f64 	[%r10], %fd44;
$L__BB13_12:
	bar.sync 	0;
	bra.uni 	$L__BB13_14;
$L__BB13_13:
	setp.lt.u32 	%p6, %r3, 256;
	@%p6 bra 	$L__BB13_17;
$L__BB13_14:
	setp.gt.u32 	%p10, %r1, 127;
	@%p10 bra 	$L__BB13_16;
	ld.shared.f64 	%fd34, [%r10+1024];
	max.f64 	%fd44, %fd44, %fd34;
	st.shared.f64 	[%r10], %fd44;
$L__BB13_16:
	bar.sync 	0;
	bra.uni 	$L__BB13_18;
$L__BB13_17:
	setp.lt.u32 	%p7, %r3, 128;
	@%p7 bra 	$L__BB13_21;
$L__BB13_18:
	setp.gt.u32 	%p11, %r1, 63;
	@%p11 bra 	$L__BB13_20;
	ld.shared.f64 	%fd35, [%r10+512];
	max.f64 	%fd44, %fd44, %fd35;
	st.shared.f64 	[%r10], %fd44;
$L__BB13_20:
	bar.sync 	0;
$L__BB13_21:
	setp.gt.u32 	%p12, %r1, 31;
	@%p12 bra 	$L__BB13_36;
	setp.lt.u32 	%p13, %r3, 64;
	@%p13 bra 	$L__BB13_24;
	ld.volatile.shared.f64 	%fd36, [%r10+256];
	max.f64 	%fd44, %fd44, %fd36;
	st.volatile.shared.f64 	[%r10], %fd44;
	bra.uni 	$L__BB13_25;
$L__BB13_24:
	setp.lt.u32 	%p14, %r3, 32;
	@%p14 bra 	$L__BB13_26;
$L__BB13_25:
	ld.volatile.shared.f64 	%fd37, [%r10+128];
	max.f64 	%fd44, %fd44, %fd37;
	st.volatile.shared.f64 	[%r10], %fd44;
	bra.uni 	$L__BB13_27;
$L__BB13_26:
	setp.lt.u32 	%p15, %r3, 16;
	@%p15 bra 	$L__BB13_28;
$L__BB13_27:
	ld.volatile.shared.f64 	%fd38, [%r10+64];
	max.f64 	%fd44, %fd44, %fd38;
	st.volatile.shared.f64 	[%r10], %fd44;
	bra.uni 	$L__BB13_29;
$L__BB13_28:
	setp.lt.u32 	%p16, %r3, 8;
	@%p16 bra 	$L__BB13_30;
$L__BB13_29:
	ld.volatile.shared.f64 	%fd39, [%r10+32];
	max.f64 	%fd44, %fd44, %fd39;
	st.volatile.shared.f64 	[%r10], %fd44;
	bra.uni 	$L__BB13_31;
$L__BB13_30:
	setp.lt.u32 	%p17, %r3, 4;
	@%p17 bra 	$L__BB13_32;
$L__BB13_31:
	ld.volatile.shared.f64 	%fd40, [%r10+16];
	max.f64 	%fd44, %fd44, %fd40;
	st.volatile.shared.f64 	[%r10], %fd44;
	bra.uni 	$L__BB13_33;
$L__BB13_32:
	setp.lt.u32 	%p18, %r3, 2;
	@%p18 bra 	$L__BB13_34;
$L__BB13_33:
	ld.volatile.shared.f64 	%fd41, [%r10+8];
	max.f64 	%fd42, %fd44, %fd41;
	st.volatile.shared.f64 	[%r10], %fd42;
$L__BB13_34:
	setp.ne.s32 	%p19, %r1, 0;
	@%p19 bra 	$L__BB13_36;
	ld.shared.f64 	%fd43, [sdata];
	cvta.to.global.u64 	%rd8, %rd2;
	mul.wide.u32 	%rd9, %r2, 8;
	add.s64 	%rd10, %rd8, %rd9;
	st.global.f64 	[%rd10], %fd43;
$L__BB13_36:
	ret;

}
	// .globl	reduce_row_max
.visible .entry reduce_row_max(
	.param .u64 .ptr .align 1 reduce_row_max_param_0,
	.param .u64 .ptr .align 1 reduce_row_max_param_1,
	.param .u32 reduce_row_max_param_2,
	.param .u32 reduce_row_max_param_3
)
{
	.reg .pred 	%p<20>;
	.reg .b32 	%r<15>;
	.reg .b64 	%rd<9>;
	.reg .b64 	%fd<56>;

	ld.param.u64 	%rd2, [reduce_row_max_param_0];
	ld.param.u64 	%rd3, [reduce_row_max_param_1];
	ld.param.u32 	%r10, [reduce_row_max_param_2];
	ld.param.u32 	%r9, [reduce_row_max_param_3];
	mov.u32 	%r1, %ctaid.x;
	setp.ge.u32 	%p1, %r1, %r10;
	@%p1 bra 	$L__BB14_35;
	mov.u32 	%r2, %tid.x;
	setp.ge.u32 	%p2, %r2, %r9;
	mov.f64 	%fd42, 0dFFEFFFFFFFFFFFFF;
	@%p2 bra 	$L__BB14_4;
	mov.u32 	%r3, %ntid.x;
	cvta.to.global.u64 	%rd1, %rd2;
	mul.lo.s32 	%r4, %r9, %r1;
	mov.f64 	%fd42, 0dFFEFFFFFFFFFFFFF;
	mov.u32 	%r14, %r2;
$L__BB14_3:
	add.s32 	%r11, %r14, %r4;
	mul.wide.u32 	%rd4, %r11, 8;
	add.s64 	%rd5, %rd1, %rd4;
	ld.global.f64 	%fd28, [%rd5];
	max.f64 	%fd42, %fd42, %fd28;
	add.s32 	%r14, %r14, %r3;
	setp.lt.u32 	%p3, %r14, %r9;
	@%p3 bra 	$L__BB14_3;
$L__BB14_4:
	shl.b32 	%r12, %r2, 3;
	mov.u32 	%r13, sdata;
	add.s32 	%r7, %r13, %r12;
	st.shared.f64 	[%r7], %fd42;
	bar.sync 	0;
	mov.u32 	%r8, %ntid.x;
	setp.lt.u32 	%p4, %r8, 1024;
	@%p4 bra 	$L__BB14_8;
	setp.gt.u32 	%p8, %r2, 511;
	@%p8 bra 	$L__BB14_7;
	ld.shared.f64 	%fd29, [%r7+4096];
	max.f64 	%fd42, %fd42, %fd29;
	st.shared.f64 	[%r7], %fd42;
$L__BB14_7:
	bar.sync 	0;
	bra.uni 	$L__BB14_9;
$L__BB14_8:
	setp.lt.u32 	%p5, %r8, 512;
	@%p5 bra 	$L__BB14_12;
$L__BB14_9:
	setp.gt.u32 	%p9, %r2, 255;
	@%p9 bra 	$L__BB14_11;
	ld.shared.f64 	%fd30, [%r7+2048];
	max.f64 	%fd42, %fd42, %fd30;
	st.shared.f64 	[%r7], %fd42;
$L__BB14_11:
	bar.sync 	0;
	bra.uni 	$L__BB14_13;
$L__BB14_12:
	setp.lt.u32 	%p6, %r8, 256;
	@%p6 bra 	$L__BB14_16;
$L__BB14_13:
	setp.gt.u32 	%p10, %r2, 127;
	@%p10 bra 	$L__BB14_15;
	ld.shared.f64 	%fd31, [%r7+1024];
	max.f64 	%fd42, %fd42, %fd31;
	st.shared.f64 	[%r7], %fd42;
$L__BB14_15:
	bar.sync 	0;
	bra.uni 	$L__BB14_17;
$L__BB14_16:
	setp.lt.u32 	%p7, %r8, 128;
	@%p7 bra 	$L__BB14_20;
$L__BB14_17:
	setp.gt.u32 	%p11, %r2, 63;
	@%p11 bra 	$L__BB14_19;
	ld.shared.f64 	%fd32, [%r7+512];
	max.f64 	%fd42, %fd42, %fd32;
	st.shared.f64 	[%r7], %fd42;
$L__BB14_19:
	bar.sync 	0;
$L__BB14_20:
	setp.gt.u32 	%p12, %r2, 31;
	@%p12 bra 	$L__BB14_35;
	setp.lt.u32 	%p13, %r8, 64;
	@%p13 bra 	$L__BB14_23;
	ld.volatile.shared.f64 	%fd33, [%r7+256];
	max.f64 	%fd42, %fd42, %fd33;
	st.volatile.shared.f64 	[%r7], %fd42;
	bra.uni 	$L__BB14_24;
$L__BB14_23:
	setp.lt.u32 	%p14, %r8, 32;
	@%p14 bra 	$L__BB14_25;
$L__BB14_24:
	ld.volatile.shared.f64 	%fd34, [%r7+128];
	max.f64 	%fd42, %fd42, %fd34;
	st.volatile.shared.f64 	[%r7], %fd42;
	bra.uni 	$L__BB14_26;
$L__BB14_25:
	setp.lt.u32 	%p15, %r8, 16;
	@%p15 bra 	$L__BB14_27;
$L__BB14_26:
	ld.volatile.shared.f64 	%fd35, [%r7+64];
	max.f64 	%fd42, %fd42, %fd35;
	st.volatile.shared.f64 	[%r7], %fd42;
	bra.uni 	$L__BB14_28;
$L__BB14_27:
	setp.lt.u32 	%p16, %r8, 8;
	@%p16 bra 	$L__BB14_29;
$L__BB14_28:
	ld.volatile.shared.f64 	%fd36, [%r7+32];
	max.f64 	%fd42, %fd42, %fd36;
	st.volatile.shared.f64 	[%r7], %fd42;
	bra.uni 	$L__BB14_30;
$L__BB14_29:
	setp.lt.u32 	%p17, %r8, 4;
	@%p17 bra 	$L__BB14_31;
$L__BB14_30:
	ld.volatile.shared.f64 	%fd37, [%r7+16];
	max.f64 	%fd42, %fd42, %fd37;
	st.volatile.shared.f64 	[%r7], %fd42;
	bra.uni 	$L__BB14_32;
$L__BB14_31:
	setp.lt.u32 	%p18, %r8, 2;
	@%p18 bra 	$L__BB14_33;
$L__BB14_32:
	ld.volatile.shared.f64 	%fd38, [%r7+8];
	max.f64 	%fd39, %fd42, %fd38;
	st.volatile.shared.f64 	[%r7], %fd39;
$L__BB14_33:
	setp.ne.s32 	%p19, %r2, 0;
	@%p19 bra 	$L__BB14_35;
	ld.shared.f64 	%fd40, [sdata];
	cvta.to.global.u64 	%rd6, %rd3;
	mul.wide.u32 	%rd7, %r1, 8;
	add.s64 	%rd8, %rd6, %rd7;
	st.global.f64 	[%rd8], %fd40;
$L__BB14_35:
	ret;

}
	// .globl	reduce_col_max
.visible .entry reduce_col_max(
	.param .u64 .ptr .align 1 reduce_col_max_param_0,
	.param .u64 .ptr .align 1 reduce_col_max_param_1,
	.param .u32 reduce_col_max_param_2,
	.param .u32 reduce_col_max_param_3
)
{
	.reg .pred 	%p<4>;
	.reg .b32 	%r<11>;
	.reg .b64 	%rd<9>;
	.reg .b64 	%fd<9>;

	ld.param.u64 	%rd2, [reduce_col_max_param_0];
	ld.param.u64 	%rd3, [reduce_col_max_param_1];
	ld.param.u32 	%r5, [reduce_col_max_param_2];
	ld.param.u32 	%r6, [reduce_col_max_param_3];
	mov.u32 	%r7, %ctaid.x;
	mov.u32 	%r8, %ntid.x;
	mov.u32 	%r9, %tid.x;
	mad.lo.s32 	%r1, %r7, %r8, %r9;
	setp.ge.u32 	%p1, %r1, %r6;
	@%p1 bra 	$L__BB15_5;
	mul.lo.s32 	%r2, %r6, %r5;
	setp.ge.u32 	%p2, %r1, %r2;
	mov.f64 	%fd8, 0dFFEFFFFFFFFFFFFF;
	@%p2 bra 	$L__BB15_4;
	cvta.to.global.u64 	%rd1, %rd2;
	mov.f64 	%fd8, 0dFFEFFFFFFFFFFFFF;
	mov.u32 	%r10, %r1;
$L__BB15_3:
	mul.wide.u32 	%rd4, %r10, 8;
	add.s64 	%rd5, %rd1, %rd4;
	ld.global.f64 	%fd6, [%rd5];
	max.f64 	%fd8, %fd8, %fd6;
	add.s32 	%r10, %r10, %r6;
	setp.lt.u32 	%p3, %r10, %r2;
	@%p3 bra 	$L__BB15_3;
$L__BB15_4:
	cvta.to.global.u64 	%rd6, %rd3;
	mul.wide.u32 	%rd7, %r1, 8;
	add.s64 	%rd8, %rd6, %rd7;
	st.global.f64 	[%rd8], %fd8;
$L__BB15_5:
	ret;

}
	// .globl	reduce_min
.visible .entry reduce_min(
	.param .u64 .ptr .align 1 reduce_min_param_0,
	.param .u64 .ptr .align 1 reduce_min_param_1,
	.param .u32 reduce_min_param_2
)
{
	.reg .pred 	%p<20>;
	.reg .b32 	%r<16>;
	.reg .b64 	%rd<11>;
	.reg .b64 	%fd<60>;

	ld.param.u64 	%rd3, [reduce_min_param_0];
	ld.param.u64 	%rd2, [reduce_min_param_1];
	ld.param.u32 	%r11, [reduce_min_param_2];
	cvta.to.global.u64 	%rd1, %rd3;
	mov.u32 	%r1, %tid.x;
	mov.u32 	%r2, %ctaid.x;
	mov.u32 	%r3, %ntid.x;
	shl.b32 	%r4, %r3, 1;
	mad.lo.s32 	%r15, %r4, %r2, %r1;
	setp.ge.u32 	%p1, %r15, %r11;
	mov.f64 	%fd44, 0d7FEFFFFFFFFFFFFF;
	@%p1 bra 	$L__BB16_5;
	mov.u32 	%r12, %nctaid.x;
	mul.lo.s32 	%r6, %r4, %r12;
	mov.f64 	%fd44, 0d7FEFFFFFFFFFFFFF;
$L__BB16_2:
	mul.wide.u32 	%rd4, %r15, 8;
	add.s64 	%rd5, %rd1, %rd4;
	ld.global.f64 	%fd30, [%rd5];
	min.f64 	%fd44, %fd44, %fd30;
	add.s32 	%r8, %r15, %r3;
	setp.ge.u32 	%p2, %r8, %r11;
	@%p2 bra 	$L__BB16_4;
	mul.wide.u32 	%rd6, %r8, 8;
	add.s64 	%rd7, %rd1, %rd6;
	ld.global.f64 	%fd31, [%rd7];
	min.f64 	%fd44, %fd44, %fd31;
$L__BB16_4:
	add.s32 	%r15, %r15, %r6;
	setp.lt.u32 	%p3, %r15, %r11;
	@%p3 bra 	$L__BB16_2;
$L__BB16_5:
	shl.b32 	%r13, %r1, 3;
	mov.u32 	%r14, sdata;
	add.s32 	%r10, %r14, %r13;
	st.shared.f64 	[%r10], %fd44;
	bar.sync 	0;
	setp.lt.u32 	%p4, %r3, 1024;
	@%p4 bra 	$L__BB16_9;
	setp.gt.u32 	%p8, %r1, 511;
	@%p8 bra 	$L__BB16_8;
	ld.shared.f64 	%fd32, [%r10+4096];
	min.f64 	%fd44, %fd44, %fd32;
	st.shared.f64 	[%r10], %fd44;
$L__BB16_8:
	bar.sync 	0;
	bra.uni 	$L__BB16_10;
$L__BB16_9:
	setp.lt.u32 	%p5, %r3, 512;
	@%p5 bra 	$L__BB16_13;
$L__BB16_10:
	setp.gt.u32 	%p9, %r1, 255;
	@%p9 bra 	$L__BB16_12;
	ld.shared.f64 	%fd33, [%r10+2048];
	min.f64 	%fd44, %fd44, %fd33;
	st.shared.f64 	[%r10], %fd44;
$L__BB16_12:
	bar.sync 	0;
	bra.uni 	$L__BB16_14;
$L__BB16_13:
	setp.lt.u32 	%p6, %r3, 256;
	@%p6 bra 	$L__BB16_17;
$L__BB16_14:
	setp.gt.u32 	%p10, %r1, 127;
	@%p10 bra 	$L__BB16_16;
	ld.shared.f64 	%fd34, [%r10+1024];
	min.f64 	%fd44, %fd44, %fd34;
	st.shared.f64 	[%r10], %fd44;
$L__BB16_16:
	bar.sync 	0;
	bra.uni 	$L__BB16_18;
$L__BB16_17:
	setp.lt.u32 	%p7, %r3, 128;
	@%p7 bra 	$L__BB16_21;
$L__BB16_18:
	setp.gt.u32 	%p11, %r1, 63;
	@%p11 bra 	$L__BB16_20;
	ld.shared.f64 	%fd35, [%r10+512];
	min.f64 	%fd44, %fd44, %fd35;
	st.shared.f64 	[%r10], %fd44;
$L__BB16_20:
	bar.sync 	0;
$L__BB16_21:
	setp.gt.u32 	%p12, %r1, 31;
	@%p12 bra 	$L__BB16_36;
	setp.lt.u32 	%p13, %r3, 64;
	@%p13 bra 	$L__BB16_24;
	ld.volatile.shared.f64 	%fd36, [%r10+256];
	min.f64 	%fd44, %fd44, %fd36;
	st.volatile.shared.f64 	[%r10], %fd44;
	bra.uni 	$L__BB16_25;
$L__BB16_24:
	setp.lt.u32 	%p14, %r3, 32;
	@%p14 bra 	$L__BB16_26;
$L__BB16_25:
	ld.volatile.shared.f64 	%fd37, [%r10+128];
	min.f64 	%fd44, %fd44, %fd37;
	st.volatile.shared.f64 	[%r10], %fd44;
	bra.uni 	$L__BB16_27;
$L__BB16_26:
	setp.lt.u32 	%p15, %r3, 16;
	@%p15 bra 	$L__BB16_28;
$L__BB16_27:
	ld.volatile.shared.f64 	%fd38, [%r10+64];
	min.f64 	%fd44, %fd44, %fd38;
	st.volatile.shared.f64 	[%r10], %fd44;
	bra.uni 	$L__BB16_29;
$L__BB16_28:
	setp.lt.u32 	%p16, %r3, 8;
	@%p16 bra 	$L__BB16_30;
$L__BB16_29:
	ld.volatile.shared.f64 	%fd39, [%r10+32];
	min.f64 	%fd44, %fd44, %fd39;
	st.volatile.shared.f64 	[%r10], %fd44;
	bra.uni 	$L__BB16_31;
$L__BB16_30:
	setp.lt.u32 	%p17, %r3, 4;
	@%p17 bra 	$L__BB16_32;
$L__BB16_31:
	ld.volatile.shared.f64 	%fd40, [%r10+16];
	min.f64 	%fd44, %fd44, %fd40;
	st.volatile.shared.f64 	[%r10], %fd44;
	bra.uni 	$L__BB16_33;
$L__BB16_32:
	setp.lt.u32 	%p18, %r3, 2;
	@%p18 bra 	$L__BB16_34;
$L__BB16_33:
	ld.volatile.shared.f64 	%fd41, [%r10+8];
	min.f64 	%fd42, %fd44, %fd41;
	st.volatile.shared.f64 	[%r10], %fd42;
$L__BB16_34:
	setp.ne.s32 	%p19, %r1, 0;
	@%p19 bra 	$L__BB16_36;
	ld.shared.f64 	%fd43, [sdata];
	cvta.to.global.u64 	%rd8, %rd2;
	mul.wide.u32 	%rd9, %r2, 8;
	add.s64 	%rd10, %rd8, %rd9;
	st.global.f64 	[%rd10], %fd43;
$L__BB16_36:
	ret;

}
	// .globl	reduce_row_min
.visible .entry reduce_row_min(
	.param .u64 .ptr .align 1 reduce_row_min_param_0,
	.param .u64 .ptr .align 1 reduce_row_min_param_1,
	.param .u32 reduce_row_min_param_2,
	.param .u32 reduce_row_min_param_3
)
{
	.reg .pred 	%p<20>;
	.reg .b32 	%r<15>;
	.reg .b64 	%rd<9>;
	.reg .b64 	%fd<56>;

	ld.param.u64 	%rd2, [reduce_row_min_param_0];
	ld.param.u64 	%rd3, [reduce_row_min_param_1];
	ld.param.u32 	%r10, [reduce_row_min_param_2];
	ld.param.u32 	%r9, [reduce_row_min_param_3];
	mov.u32 	%r1, %ctaid.x;
	setp.ge.u32 	%p1, %r1, %r10;
	@%p1 bra 	$L__BB17_35;
	mov.u32 	%r2, %tid.x;
	setp.ge.u32 	%p2, %r2, %r9;
	mov.f64 	%fd42, 0d7FEFFFFFFFFFFFFF;
	@%p2 bra 	$L__BB17_4;
	mov.u32 	%r3, %ntid.x;
	cvta.to.global.u64 	%rd1, %rd2;
	mul.lo.s32 	%r4, %r9, %r1;
	mov.f64 	%fd42, 0d7FEFFFFFFFFFFFFF;
	mov.u32 	%r14, %r2;
$L__BB17_3:
	add.s32 	%r11, %r14, %r4;
	mul.wide.u32 	%rd4, %r11, 8;
	add.s64 	%rd5, %rd1, %rd4;
	ld.global.f64 	%fd28, [%rd5];
	min.f64 	%fd42, %fd42, %fd28;
	add.s32 	%r14, %r14, %r3;
	setp.lt.u32 	%p3, %r14, %r9;
	@%p3 bra 	$L__BB17_3;
$L__BB17_4:
	shl.b32 	%r12, %r2, 3;
	mov.u32 	%r13, sdata;
	add.s32 	%r7, %r13, %r12;
	st.shared.f64 	[%r7], %fd42;
	bar.sync 	0;
	mov.u32 	%r8, %ntid.x;
	setp.lt.u32 	%p4, %r8, 1024;
	@%p4 bra 	$L__BB17_8;
	setp.gt.u32 	%p8, %r2, 511;
	@%p8 bra 	$L__BB17_7;
	ld.shared.f64 	%fd29, [%r7+4096];
	min.f64 	%fd42, %fd42, %fd29;
	st.shared.f64 	[%r7], %fd42;
$L__BB17_7:
	bar.sync 	0;
	bra.uni 	$L__BB17_9;
$L__BB17_8:
	setp.lt.u32 	%p5, %r8, 512;
	@%p5 bra 	$L__BB17_12;
$L__BB17_9:
	setp.gt.u32 	%p9, %r2, 255;
	@%p9 bra 	$L__BB17_11;
	ld.shared.f64 	%fd30, [%r7+2048];
	min.f64 	%fd42, %fd42, %fd30;
	st.shared.f64 	[%r7], %fd42;
$L__BB17_11:
	bar.sync 	0;
	bra.uni 	$L__BB17_13;
$L__BB17_12:
	setp.lt.u32 	%p6, %r8, 256;
	@%p6 bra 	$L__BB17_16;
$L__BB17_13:
	setp.gt.u32 	%p10, %r2, 127;
	@%p10 bra 	$L__BB17_15;
	ld.shared.f64 	%fd31, [%r7+1024];
	min.f64 	%fd42, %fd42, %fd31;
	st.shared.f64 	[%r7], %fd42;
$L__BB17_15:
	bar.sync 	0;
	bra.uni 	$L__BB17_17;
$L__BB17_16:
	setp.lt.u32 	%p7, %r8, 128;
	@%p7 bra 	$L__BB17_20;
$L__BB17_17:
	setp.gt.u32 	%p11, %r2, 63;
	@%p11 bra 	$L__BB17_19;
	ld.shared.f64 	%fd32, [%r7+512];
	min.f64 	%fd42, %fd42, %fd32;
	st.shared.f64 	[%r7], %fd42;
$L__BB17_19:
	bar.sync 	0;
$L__BB17_20:
	setp.gt.u32 	%p12, %r2, 31;
	@%p12 bra 	$L__BB17_35;
	setp.lt.u32 	%p13, %r8, 64;
	@%p13 bra 	$L__BB17_23;
	ld.volatile.shared.f64 	%fd33, [%r7+256];
	min.f64 	%fd42, %fd42, %fd33;
	st.volatile.shared.f64 	[%r7], %fd42;
	bra.uni 	$L__BB17_24;
$L__BB17_23:
	setp.lt.u32 	%p14, %r8, 32;
	@%p14 bra 	$L__BB17_25;
$L__BB17_24:
	ld.volatile.shared.f64 	%fd34, [%r7+128];
	min.f64 	%fd42, %fd42, %fd34;
	st.volatile.shared.f64 	[%r7], %fd42;
	bra.uni 	$L__BB17_26;
$L__BB17_25:
	setp.lt.u32 	%p15, %r8, 16;
	@%p15 bra 	$L__BB17_27;
$L__BB17_26:
	ld.volatile.shared.f64 	%fd35, [%r7+64];
	min.f64 	%fd42, %fd42, %fd35;
	st.volatile.shared.f64 	[%r7], %fd42;
	bra.uni 	$L__BB17_28;
$L__BB17_27:
	setp.lt.u32 	%p16, %r8, 8;
	@%p16 bra 	$L__BB17_29;
$L__BB17_28:
	ld.volatile.shared.f64 	%fd36, [%r7+32];
	min.f64 	%fd42, %fd42, %fd36;
	st.volatile.shared.f64 	[%r7], %fd42;
	bra.uni 	$L__BB17_30;
$L__BB17_29:
	setp.lt.u32 	%p17, %r8, 4;
	@%p17 bra 	$L__BB17_31;
$L__BB17_30:
	ld.volatile.shared.f64 	%fd37, [%r7+16];
	min.f64 	%fd42, %fd42, %fd37;
	st.volatile.shared.f64 	[%r7], %fd42;
	bra.uni 	$L__BB17_32;
$L__BB17_31:
	setp.lt.u32 	%p18, %r8, 2;
	@%p18 bra 	$L__BB17_33;
$L__BB17_32:
	ld.volatile.shared.f64 	%fd38, [%r7+8];
	min.f64 	%fd39, %fd42, %fd38;
	st.volatile.shared.f64 	[%r7], %fd39;
$L__BB17_33:
	setp.ne.s32 	%p19, %r2, 0;
	@%p19 bra 	$L__BB17_35;
	ld.shared.f64 	%fd40, [sdata];
	cvta.to.global.u64 	%rd6, %rd3;
	mul.wide.u32 	%rd7, %r1, 8;
	add.s64 	%rd8, %rd6, %rd7;
	st.global.f64 	[%rd8], %fd40;
$L__BB17_35:
	ret;

}
	// .globl	reduce_col_min
.visible .entry reduce_col_min(
	.param .u64 .ptr .align 1 reduce_col_min_param_0,
	.param .u64 .ptr .align 1 reduce_col_min_param_1,
	.param .u32 reduce_col_min_param_2,
	.param .u32 reduce_col_min_param_3
)
{
	.reg .pred 	%p<4>;
	.reg .b32 	%r<11>;
	.reg .b64 	%rd<9>;
	.reg .b64 	%fd<9>;

	ld.param.u64 	%rd2, [reduce_col_min_param_0];
	ld.param.u64 	%rd3, [reduce_col_min_param_1];
	ld.param.u32 	%r5, [reduce_col_min_param_2];
	ld.param.u32 	%r6, [reduce_col_min_param_3];
	mov.u32 	%r7, %ctaid.x;
	mov.u32 	%r8, %ntid.x;
	mov.u32 	%r9, %tid.x;
	mad.lo.s32 	%r1, %r7, %r8, %r9;
	setp.ge.u32 	%p1, %r1, %r6;
	@%p1 bra 	$L__BB18_5;
	mul.lo.s32 	%r2, %r6, %r5;
	setp.ge.u32 	%p2, %r1, %r2;
	mov.f64 	%fd8, 0d7FEFFFFFFFFFFFFF;
	@%p2 bra 	$L__BB18_4;
	cvta.to.global.u64 	%rd1, %rd2;
	mov.f64 	%fd8, 0d7FEFFFFFFFFFFFFF;
	mov.u32 	%r10, %r1;
$L__BB18_3:
	mul.wide.u32 	%rd4, %r10, 8;
	add.s64 	%rd5, %rd1, %rd4;
	ld.global.f64 	%fd6, [%rd5];
	min.f64 	%fd8, %fd8, %fd6;
	add.s32 	%r10, %r10, %r6;
	setp.lt.u32 	%p3, %r10, %r2;
	@%p3 bra 	$L__BB18_3;
$L__BB18_4:
	cvta.to.global.u64 	%rd6, %rd3;
	mul.wide.u32 	%rd7, %r1, 8;
	add.s64 	%rd8, %rd6, %rd7;
	st.global.f64 	[%rd8], %fd8;
$L__BB18_5:
	ret;

}
	// .globl	reduce_prod
.visible .entry reduce_prod(
	.param .u64 .ptr .align 1 reduce_prod_param_0,
	.param .u64 .ptr .align 1 reduce_prod_param_1,
	.param .u32 reduce_prod_param_2
)
{
	.reg .pred 	%p<20>;
	.reg .b32 	%r<16>;
	.reg .b64 	%rd<11>;
	.reg .b64 	%fd<60>;

	ld.param.u64 	%rd3, [reduce_prod_param_0];
	ld.param.u64 	%rd2, [reduce_prod_param_1];
	ld.param.u32 	%r11, [reduce_prod_param_2];
	cvta.to.global.u64 	%rd1, %rd3;
	mov.u32 	%r1, %tid.x;
	mov.u32 	%r2, %ctaid.x;
	mov.u32 	%r3, %ntid.x;
	shl.b32 	%r4, %r3, 1;
	mad.lo.s32 	%r15, %r4, %r2, %r1;
	setp.ge.u32 	%p1, %r15, %r11;
	mov.f64 	%fd44, 0d3FF0000000000000;
	@%p1 bra 	$L__BB19_5;
	mov.u32 	%r12, %nctaid.x;
	mul.lo.s32 	%r6, %r4, %r12;
	mov.f64 	%fd44, 0d3FF0000000000000;
$L__BB19_2:
	mul.wide.u32 	%rd4, %r15, 8;
	add.s64 	%rd5, %rd1, %rd4;
	ld.global.f64 	%fd30, [%rd5];
	mul.f64 	%fd44, %fd44, %fd30;
	add.s32 	%r8, %r15, %r3;
	setp.ge.u32 	%p2, %r8, %r11;
	@%p2 bra 	$L__BB19_4;
	mul.wide.u32 	%rd6, %r8, 8;
	add.s64 	%rd7, %rd1, %rd6;
	ld.global.f64 	%fd31, [%rd7];
	mul.f64 	%fd44, %fd44, %fd31;
$L__BB19_4:
	add.s32 	%r15, %r15, %r6;
	setp.lt.u32 	%p3, %r15, %r11;
	@%p3 bra 	$L__BB19_2;
$L__BB19_5:
	shl.b32 	%r13, %r1, 3;
	mov.u32 	%r14, sdata;
	add.s32 	%r10, %r14, %r13;
	st.shared.f64 	[%r10], %fd44;
	bar.sync 	0;
	setp.lt.u32 	%p4, %r3, 1024;
	@%p4 bra 	$L__BB19_9;
	setp.gt.u32 	%p8, %r1, 511;
	@%p8 bra 	$L__BB19_8;
	ld.shared.f64 	%fd32, [%r10+4096];
	mul.f64 	%fd44, %fd44, %fd32;
	st.shared.f64 	[%r10], %fd44;
$L__BB19_8:
	bar.sync 	0;
	bra.uni 	$L__BB19_10;
$L__BB19_9:
	setp.lt.u32 	%p5, %r3, 512;
	@%p5 bra 	$L__BB19_13;
$L__BB19_10:
	setp.gt.u32 	%p9, %r1, 255;
	@%p9 bra 	$L__BB19_12;
	ld.shared.f64 	%fd33, [%r10+2048];
	mul.f64 	%fd44, %fd44, %fd33;
	st.shared.f64 	[%r10], %fd44;
$L__BB19_12:
	bar.sync 	0;
	bra.uni 	$L__BB19_14;
$L__BB19_13:
	setp.lt.u32 	%p6, %r3, 256;
	@%p6 bra 	$L__BB19_17;
$L__BB19_14:
	setp.gt.u32 	%p10, %r1, 127;
	@%p10 bra 	$L__BB19_16;
	ld.shared.f64 	%fd34, [%r10+1024];
	mul.f64 	%fd44, %fd44, %fd34;
	st.shared.f64 	[%r10], %fd44;
$L__BB19_16:
	bar.sync 	0;
	bra.uni 	$L__BB19_18;
$L__BB19_17:
	setp.lt.u32 	%p7, %r3, 128;
	@%p7 bra 	$L__BB19_21;
$L__BB19_18:
	setp.gt.u32 	%p11, %r1, 63;
	@%p11 bra 	$L__BB19_20;
	ld.shared.f64 	%fd35, [%r10+512];
	mul.f64 	%fd44, %fd44, %fd35;
	st.shared.f64 	[%r10], %fd44;
$L__BB19_20:
	bar.sync 	0;
$L__BB19_21:
	setp.gt.u32 	%p12, %r1, 31;
	@%p12 bra 	$L__BB19_36;
	setp.lt.u32 	%p13, %r3, 64;
	@%p13 bra 	$L__BB19_24;
	ld.volatile.shared.f64 	%fd36, [%r10+256];
	mul.f64 	%fd44, %fd44, %fd36;
	st.volatile.shared.f64 	[%r10], %fd44;
	bra.uni 	$L__BB19_25;
$L__BB19_24:
	setp.lt.u32 	%p14, %r3, 32;
	@%p14 bra 	$L__BB19_26;
$L__BB19_25:
	ld.volatile.shared.f64 	%fd37, [%r10+128];
	mul.f64 	%fd44, %fd44, %fd37;
	st.volatile.shared.f64 	[%r10], %fd44;
	bra.uni 	$L__BB19_27;
$L__BB19_26:
	setp.lt.u32 	%p15, %r3, 16;
	@%p15 bra 	$L__BB19_28;
$L__BB19_27:
	ld.volatile.shared.f64 	%fd38, [%r10+64];
	mul.f64 	%fd44, %fd44, %fd38;
	st.volatile.shared.f64 	[%r10], %fd44;
	bra.uni 	$L__BB19_29;
$L__BB19_28:
	setp.lt.u32 	%p16, %r3, 8;
	@%p16 bra 	$L__BB19_30;
$L__BB19_29:
	ld.volatile.shared.f64 	%fd39, [%r10+32];
	mul.f64 	%fd44, %fd44, %fd39;
	st.volatile.shared.f64 	[%r10], %fd44;
	bra.uni 	$L__BB19_31;
$L__BB19_30:
	setp.lt.u32 	%p17, %r3, 4;
	@%p17 bra 	$L__BB19_32;
$L__BB19_31:
	ld.volatile.shared.f64 	%fd40, [%r10+16];
	mul.f64 	%fd44, %fd44, %fd40;
	st.volatile.shared.f64 	[%r10], %fd44;
	bra.uni 	$L__BB19_33;
$L__BB19_32:
	setp.lt.u32 	%p18, %r3, 2;
	@%p18 bra 	$L__BB19_34;
$L__BB19_33:
	ld.volatile.shared.f64 	%fd41, [%r10+8];
	mul.f64 	%fd42, %fd44, %fd41;
	st.volatile.shared.f64 	[%r10], %fd42;
$L__BB19_34:
	setp.ne.s32 	%p19, %r1, 0;
	@%p19 bra 	$L__BB19_36;
	ld.shared.f64 	%fd43, [sdata];
	cvta.to.global.u64 	%rd8, %rd2;
	mul.wide.u32 	%rd9, %r2, 8;
	add.s64 	%rd10, %rd8, %rd9;
	st.global.f64 	[%rd10], %fd43;
$L__BB19_36:
	ret;

}
	// .globl	reduce_row_mean
.visible .entry reduce_row_mean(
	.param .u64 .ptr .align 1 reduce_row_mean_param_0,
	.param .u64 .ptr .align 1 reduce_row_mean_param_1,
	.param .u32 reduce_row_mean_param_2,
	.param .u32 reduce_row_mean_param_3
)
{
	.reg .pred 	%p<20>;
	.reg .b32 	%r<15>;
	.reg .b64 	%rd<9>;
	.reg .b64 	%fd<58>;

	ld.param.u64 	%rd2, [reduce_row_mean_param_0];
	ld.param.u64 	%rd3, [reduce_row_mean_param_1];
	ld.param.u32 	%r10, [reduce_row_mean_param_2];
	ld.param.u32 	%r9, [reduce_row_mean_param_3];
	mov.u32 	%r1, %ctaid.x;
	setp.ge.u32 	%p1, %r1, %r10;
	@%p1 bra 	$L__BB20_35;
	mov.u32 	%r2, %tid.x;
	setp.ge.u32 	%p2, %r2, %r9;
	mov.f64 	%fd44, 0d0000000000000000;
	@%p2 bra 	$L__BB20_4;
	mov.u32 	%r3, %ntid.x;
	cvta.to.global.u64 	%rd1, %rd2;
	mul.lo.s32 	%r4, %r9, %r1;
	mov.f64 	%fd44, 0d0000000000000000;
	mov.u32 	%r14, %r2;
$L__BB20_3:
	add.s32 	%r11, %r14, %r4;
	mul.wide.u32 	%rd4, %r11, 8;
	add.s64 	%rd5, %rd1, %rd4;
	ld.global.f64 	%fd28, [%rd5];
	add.f64 	%fd44, %fd44, %fd28;
	add.s32 	%r14, %r14, %r3;
	setp.lt.u32 	%p3, %r14, %r9;
	@%p3 bra 	$L__BB20_3;
$L__BB20_4:
	shl.b32 	%r12, %r2, 3;
	mov.u32 	%r13, sdata;
	add.s32 	%r7, %r13, %r12;
	st.shared.f64 	[%r7], %fd44;
	bar.sync 	0;
	mov.u32 	%r8, %ntid.x;
	setp.lt.u32 	%p4, %r8, 1024;
	@%p4 bra 	$L__BB20_8;
	setp.gt.u32 	%p8, %r2, 511;
	@%p8 bra 	$L__BB20_7;
	ld.shared.f64 	%fd29, [%r7+4096];
	add.f64 	%fd44, %fd44, %fd29;
	st.shared.f64 	[%r7], %fd44;
$L__BB20_7:
	bar.sync 	0;
	bra.uni 	$L__BB20_9;
$L__BB20_8:
	setp.lt.u32 	%p5, %r8, 512;
	@%p5 bra 	$L__BB20_12;
$L__BB20_9:
	setp.gt.u32 	%p9, %r2, 255;
	@%p9 bra 	$L__BB20_11;
	ld.shared.f64 	%fd30, [%r7+2048];
	add.f64 	%fd44, %fd44, %fd30;
	st.shared.f64 	[%r7], %fd44;
$L__BB20_11:
	bar.sync 	0;
	bra.uni 	$L__BB20_13;
$L__BB20_12:
	setp.lt.u32 	%p6, %r8, 256;
	@%p6 bra 	$L__BB20_16;
$L__BB20_13:
	setp.gt.u32 	%p10, %r2, 127;
	@%p10 bra 	$L__BB20_15;
	ld.shared.f64 	%fd31, [%r7+1024];
	add.f64 	%fd44, %fd44, %fd31;
	st.shared.f64 	[%r7], %fd44;
$L__BB20_15:
	bar.sync 	0;
	bra.uni 	$L__BB20_17;
$L__BB20_16:
	setp.lt.u32 	%p7, %r8, 128;
	@%p7 bra 	$L__BB20_20;
$L__BB20_17:
	setp.gt.u32 	%p11, %r2, 63;
	@%p11 bra 	$L__BB20_19;
	ld.shared.f64 	%fd32, [%r7+512];
	add.f64 	%fd44, %fd44, %fd32;
	st.shared.f64 	[%r7], %fd44;
$L__BB20_19:
	bar.sync 	0;
$L__BB20_20:
	setp.gt.u32 	%p12, %r2, 31;
	@%p12 bra 	$L__BB20_35;
	setp.lt.u32 	%p13, %r8, 64;
	@%p13 bra 	$L__BB20_23;
	ld.volatile.shared.f64 	%fd33, [%r7+256];
	add.f64 	%fd44, %fd44, %fd33;
	st.volatile.shared.f64 	[%r7], %fd44;
	bra.uni 	$L__BB20_24;
$L__BB20_23:
	setp.lt.u32 	%p14, %r8, 32;
	@%p14 bra 	$L__BB20_25;
$L__BB20_24:
	ld.volatile.shared.f64 	%fd34, [%r7+128];
	add.f64 	%fd44, %fd44, %fd34;
	st.volatile.shared.f64 	[%r7], %fd44;
	bra.uni 	$L__BB20_26;
$L__BB20_25:
	setp.lt.u32 	%p15, %r8, 16;
	@%p15 bra 	$L__BB20_27;
$L__BB20_26:
	ld.volatile.shared.f64 	%fd35, [%r7+64];
	add.f64 	%fd44, %fd44, %fd35;
	st.volatile.shared.f64 	[%r7], %fd44;
	bra.uni 	$L__BB20_28;
$L__BB20_27:
	setp.lt.u32 	%p16, %r8, 8;
	@%p16 bra 	$L__BB20_29;
$L__BB20_28:
	ld.volatile.shared.f64 	%fd36, [%r7+32];
	add.f64 	%fd44, %fd44, %fd36;
	st.volatile.shared.f64 	[%r7], %fd44;
	bra.uni 	$L__BB20_30;
$L__BB20_29:
	setp.lt.u32 	%p17, %r8, 4;
	@%p17 bra 	$L__BB20_31;
$L__BB20_30:
	ld.volatile.shared.f64 	%fd37, [%r7+16];
	add.f64 	%fd44, %fd44, %fd37;
	st.volatile.shared.f64 	[%r7], %fd44;
	bra.uni 	$L__BB20_32;
$L__BB20_31:
	setp.lt.u32 	%p18, %r8, 2;
	@%p18 bra 	$L__BB20_33;
$L__BB20_32:
	ld.volatile.shared.f64 	%fd38, [%r7+8];
	add.f64 	%fd39, %fd44, %fd38;
	st.volatile.shared.f64 	[%r7], %fd39;
$L__BB20_33:
	setp.ne.s32 	%p19, %r2, 0;
	@%p19 bra 	$L__BB20_35;
	ld.shared.f64 	%fd40, [sdata];
	cvt.rn.f64.u32 	%fd41, %r9;
	div.rn.f64 	%fd42, %fd40, %fd41;
	cvta.to.global.u64 	%rd6, %rd3;
	mul.wide.u32 	%rd7, %r1, 8;
	add.s64 	%rd8, %rd6, %rd7;
	st.global.f64 	[%rd8], %fd42;
$L__BB20_35:
	ret;

}
	// .globl	reduce_col_mean
.visible .entry reduce_col_mean(
	.param .u64 .ptr .align 1 reduce_col_mean_param_0,
	.param .u64 .ptr .align 1 reduce_col_mean_param_1,
	.param .u32 reduce_col_mean_param_2,
	.param .u32 reduce_col_mean_param_3
)
{
	.reg .pred 	%p<4>;
	.reg .b32 	%r<11>;
	.reg .b64 	%rd<9>;
	.reg .b64 	%fd<11>;

	ld.param.u64 	%rd2, [reduce_col_mean_param_0];
	ld.param.u64 	%rd3, [reduce_col_mean_param_1];
	ld.param.u32 	%r5, [reduce_col_mean_param_2];
	ld.param.u32 	%r6, [reduce_col_mean_param_3];
	mov.u32 	%r7, %ctaid.x;
	mov.u32 	%r8, %ntid.x;
	mov.u32 	%r9, %tid.x;
	mad.lo.s32 	%r1, %r7, %r8, %r9;
	setp.ge.u32 	%p1, %r1, %r6;
	@%p1 bra 	$L__BB21_5;
	mul.lo.s32 	%r2, %r6, %r5;
	setp.ge.u32 	%p2, %r1, %r2;
	mov.f64 	%fd10, 0d0000000000000000;
	@%p2 bra 	$L__BB21_4;
	cvta.to.global.u64 	%rd1, %rd2;
	mov.f64 	%fd10, 0d0000000000000000;
	mov.u32 	%r10, %r1;
$L__BB21_3:
	mul.wide.u32 	%rd4, %r10, 8;
	add.s64 	%rd5, %rd1, %rd4;
	ld.global.f64 	%fd6, [%rd5];
	add.f64 	%fd10, %fd10, %fd6;
	add.s32 	%r10, %r10, %r6;
	setp.lt.u32 	%p3, %r10, %r2;
	@%p3 bra 	$L__BB21_3;
$L__BB21_4:
	cvt.rn.f64.u32 	%fd7, %r5;
	div.rn.f64 	%fd8, %fd10, %fd7;
	cvta.to.global.u64 	%rd6, %rd3;
	mul.wide.u32 	%rd7, %r1, 8;
	add.s64 	%rd8, %rd6, %rd7;
	st.global.f64 	[%rd8], %fd8;
$L__BB21_5:
	ret;

}
	// .globl	matrix_exp
.visible .entry matrix_exp(
	.param .u64 .ptr .align 1 matrix_exp_param_0,
	.param .u64 .ptr .align 1 matrix_exp_param_1,
	.param .u32 matrix_exp_param_2
)
{
	.reg .pred 	%p<5>;
	.reg .b32 	%r<21>;
	.reg .b32 	%f<3>;
	.reg .b64 	%rd<9>;
	.reg .b64 	%fd<26>;

	ld.param.u64 	%rd1, [matrix_exp_param_0];
	ld.param.u64 	%rd2, [matrix_exp_param_1];
	ld.param.u32 	%r5, [matrix_exp_param_2];
	mov.u32 	%r6, %ctaid.x;
	mov.u32 	%r7, %ntid.x;
	mov.u32 	%r8, %tid.x;
	mad.lo.s32 	%r1, %r6, %r7, %r8;
	setp.ge.u32 	%p1, %r1, %r5;
	@%p1 bra 	$L__BB22_5;
	cvta.to.global.u64 	%rd3, %rd1;
	mul.wide.s32 	%rd4, %r1, 8;
	add.s64 	%rd5, %rd3, %rd4;
	ld.global.f64 	%fd1, [%rd5];
	fma.rn.f64 	%fd6, %fd1, 0d3FF71547652B82FE, 0d4338000000000000;
	{
	.reg .b32 %temp; 
	mov.b64 	{%r2, %temp}, %fd6;
	}
	mov.f64 	%fd7, 0dC338000000000000;
	add.rn.f64 	%fd8, %fd6, %fd7;
	fma.rn.f64 	%fd9, %fd8, 0dBFE62E42FEFA39EF, %fd1;
	fma.rn.f64 	%fd10, %fd8, 0dBC7ABC9E3B39803F, %fd9;
	fma.rn.f64 	%fd11, %fd10, 0d3E5ADE1569CE2BDF, 0d3E928AF3FCA213EA;
	fma.rn.f64 	%fd12, %fd11, %fd10, 0d3EC71DEE62401315;
	fma.rn.f64 	%fd13, %fd12, %fd10, 0d3EFA01997C89EB71;
	fma.rn.f64 	%fd14, %fd13, %fd10, 0d3F2A01A014761F65;
	fma.rn.f64 	%fd15, %fd14, %fd10, 0d3F56C16C1852B7AF;
	fma.rn.f64 	%fd16, %fd15, %fd10, 0d3F81111111122322;
	fma.rn.f64 	%fd17, %fd16, %fd10, 0d3FA55555555502A1;
	fma.rn.f64 	%fd18, %fd17, %fd10, 0d3FC5555555555511;
	fma.rn.f64 	%fd19, %fd18, %fd10, 0d3FE000000000000B;
	fma.rn.f64 	%fd20, %fd19, %fd10, 0d3FF0000000000000;
	fma.rn.f64 	%fd21, %fd20, %fd10, 0d3FF0000000000000;
	{
	.reg .b32 %temp; 
	mov.b64 	{%r3, %temp}, %fd21;
	}
	{
	.reg .b32 %temp; 
	mov.b64 	{%temp, %r4}, %fd21;
	}
	shl.b32 	%r9, %r2, 20;
	add.s32 	%r10, %r9, %r4;
	mov.b64 	%fd25, {%r3, %r10};
	{
	.reg .b32 %temp; 
	mov.b64 	{%temp, %r11}, %fd1;
	}
	mov.b32 	%f2, %r11;
	abs.f32 	%f1, %f2;
	setp.lt.f32 	%p2, %f1, 0f4086232B;
	@%p2 bra 	$L__BB22_4;
	setp.lt.f64 	%p3, %fd1, 0d0000000000000000;
	add.f64 	%fd22, %fd1, 0d7FF0000000000000;
	selp.f64 	%fd25, 0d0000000000000000, %fd22, %p3;
	setp.geu.f32 	%p4, %f1, 0f40874800;
	@%p4 bra 	$L__BB22_4;
	shr.u32 	%r12, %r2, 31;
	add.s32 	%r13, %r2, %r12;
	shr.s32 	%r14, %r13, 1;
	shl.b32 	%r15, %r14, 20;
	add.s32 	%r16, %r4, %r15;
	mov.b64 	%fd23, {%r3, %r16};
	sub.s32 	%r17, %r2, %r14;
	shl.b32 	%r18, %r17, 20;
	add.s32 	%r19, %r18, 1072693248;
	mov.b32 	%r20, 0;
	mov.b64 	%fd24, {%r20, %r19};
	mul.f64 	%fd25, %fd24, %fd23;
$L__BB22_4:
	cvta.to.global.u64 	%rd6, %rd2;
	add.s64 	%rd8, %rd6, %rd4;
	st.global.f64 	[%rd8], %fd25;
$L__BB22_5:
	ret;

}
	// .globl	matrix_sqrt
.visible .entry matrix_sqrt(
	.param .u64 .ptr .align 1 matrix_sqrt_param_0,
	.param .u64 .ptr .align 1 matrix_sqrt_param_1,
	.param .u32 matrix_sqrt_param_2
)
{
	.reg .pred 	%p<2>;
	.reg .b32 	%r<6>;
	.reg .b64 	%rd<8>;
	.reg .b64 	%fd<3>;

	ld.param.u64 	%rd1, [matrix_sqrt_param_0];
	ld.param.u64 	%rd2, [matrix_sqrt_param_1];
	ld.param.u32 	%r2, [matrix_sqrt_param_2];
	mov.u32 	%r3, %ctaid.x;
	mov.u32 	%r4, %ntid.x;
	mov.u32 	%r5, %tid.x;
	mad.lo.s32 	%r1, %r3, %r4, %r5;
	setp.ge.u32 	%p1, %r1, %r2;
	@%p1 bra 	$L__BB23_2;
	cvta.to.global.u64 	%rd3, %rd1;
	cvta.to.global.u64 	%rd4, %rd2;
	mul.wide.s32 	%rd5, %r1, 8;
	add.s64 	%rd6, %rd3, %rd5;
	ld.global.f64 	%fd1, [%rd6];
	sqrt.rn.f64 	%fd2, %fd1;
	add.s64 	%rd7, %rd4, %rd5;
	st.global.f64 	[%rd7], %fd2;
$L__BB23_2:
	ret;

}
	// .globl	matrix_round
.visible .entry matrix_round(
	.param .u64 .ptr .align 1 matrix_round_param_0,
	.param .u64 .ptr .align 1 matrix_round_param_1,
	.param .u32 matrix_round_param_2
)
{
	.reg .pred 	%p<2>;
	.reg .b32 	%r<6>;
	.reg .b64 	%rd<9>;
	.reg .b64 	%fd<7>;

	ld.param.u64 	%rd1, [matrix_round_param_0];
	ld.param.u64 	%rd2, [matrix_round_param_1];
	ld.param.u32 	%r2, [matrix_round_param_2];
	mov.u32 	%r3, %ctaid.x;
	mov.u32 	%r4, %ntid.x;
	mov.u32 	%r5, %tid.x;
	mad.lo.s32 	%r1, %r3, %r4, %r5;
	setp.ge.u32 	%p1, %r1, %r2;
	@%p1 bra 	$L__BB24_2;
	cvta.to.global.u64 	%rd3, %rd1;
	cvta.to.global.u64 	%rd4, %rd2;
	mul.wide.s32 	%rd5, %r1, 8;
	add.s64 	%rd6, %rd3, %rd5;
	ld.global.f64 	%fd1, [%rd6];
	mov.f64 	%fd2, 0d3FE0000000000000;
	copysign.f64 	%fd3, %fd1, %fd2;
	add.rz.f64 	%fd4, %fd1, %fd3;
	cvt.rzi.f64.f64 	%fd5, %fd4;
	cvt.rzi.s64.f64 	%rd7, %fd5;
	cvt.rn.f64.s64 	%fd6, %rd7;
	add.s64 	%rd8, %rd4, %rd5;
	st.global.f64 	[%rd8], %fd6;
$L__BB24_2:
	ret;

}
	// .globl	matrix_abs
.visible .entry matrix_abs(
	.param .u64 .ptr .align 1 matrix_abs_param_0,
	.param .u64 .ptr .align 1 matrix_abs_param_1,
	.param .u32 matrix_abs_param_2
)
{
	.reg .pred 	%p<2>;
	.reg .b32 	%r<6>;
	.reg .b64 	%rd<8>;
	.reg .b64 	%fd<3>;

	ld.param.u64 	%rd1, [matrix_abs_param_0];
	ld.param.u64 	%rd2, [matrix_abs_param_1];
	ld.param.u32 	%r2, [matrix_abs_param_2];
	mov.u32 	%r3, %ctaid.x;
	mov.u32 	%r4, %ntid.x;
	mov.u32 	%r5, %tid.x;
	mad.lo.s32 	%r1, %r3, %r4, %r5;
	setp.ge.u32 	%p1, %r1, %r2;
	@%p1 bra 	$L__BB25_2;
	cvta.to.global.u64 	%rd3, %rd1;
	cvta.to.global.u64 	%rd4, %rd2;
	mul.wide.s32 	%rd5, %r1, 8;
	add.s64 	%rd6, %rd3, %rd5;
	ld.global.f64 	%fd1, [%rd6];
	abs.f64 	%fd2, %fd1;
	add.s64 	%rd7, %rd4, %rd5;
	st.global.f64 	[%rd7], %fd2;
$L__BB25_2:
	ret;

}
	// .globl	matrix_log
.visible .entry matrix_log(
	.param .u64 .ptr .align 1 matrix_log_param_0,
	.param .u64 .ptr .align 1 matrix_log_param_1,
	.param .u32 matrix_log_param_2
)
{
	.reg .pred 	%p<6>;
	.reg .b32 	%r<34>;
	.reg .b64 	%rd<9>;
	.reg .b64 	%fd<46>;

	ld.param.u64 	%rd1, [matrix_log_param_0];
	ld.param.u64 	%rd2, [matrix_log_param_1];
	ld.param.u32 	%r12, [matrix_log_param_2];
	mov.u32 	%r13, %ctaid.x;
	mov.u32 	%r14, %ntid.x;
	mov.u32 	%r15, %tid.x;
	mad.lo.s32 	%r1, %r13, %r14, %r15;
	setp.ge.u32 	%p1, %r1, %r12;
	@%p1 bra 	$L__BB26_9;
	cvta.to.global.u64 	%rd3, %rd1;
	mul.wide.s32 	%rd4, %r1, 8;
	add.s64 	%rd5, %rd3, %rd4;
	ld.global.f64 	%fd43, [%rd5];
	{
	.reg .b32 %temp; 
	mov.b64 	{%temp, %r30}, %fd43;
	}
	{
	.reg .b32 %temp; 
	mov.b64 	{%r31, %temp}, %fd43;
	}
	setp.gt.s32 	%p2, %r30, 1048575;
	mov.b32 	%r32, -1023;
	@%p2 bra 	$L__BB26_3;
	mul.f64 	%fd43, %fd43, 0d4350000000000000;
	{
	.reg .b32 %temp; 
	mov.b64 	{%temp, %r30}, %fd43;
	}
	{
	.reg .b32 %temp; 
	mov.b64 	{%r31, %temp}, %fd43;
	}
	mov.b32 	%r32, -1077;
$L__BB26_3:
	add.s32 	%r18, %r30, -1;
	setp.gt.u32 	%p3, %r18, 2146435070;
	@%p3 bra 	$L__BB26_7;
	shr.u32 	%r21, %r30, 20;
	add.s32 	%r33, %r32, %r21;
	and.b32  	%r22, %r30, 1048575;
	or.b32  	%r23, %r22, 1072693248;
	mov.b64 	%fd44, {%r31, %r23};
	setp.lt.u32 	%p5, %r23, 1073127583;
	@%p5 bra 	$L__BB26_6;
	{
	.reg .b32 %temp; 
	mov.b64 	{%r24, %temp}, %fd44;
	}
	{
	.reg .b32 %temp; 
	mov.b64 	{%temp, %r25}, %fd44;
	}
	add.s32 	%r26, %r25, -1048576;
	mov.b64 	%fd44, {%r24, %r26};
	add.s32 	%r33, %r33, 1;
$L__BB26_6:
	add.f64 	%fd11, %fd44, 0dBFF0000000000000;
	add.f64 	%fd12, %fd44, 0d3FF0000000000000;
	rcp.approx.ftz.f64 	%fd13, %fd12;
	neg.f64 	%fd14, %fd12;
	fma.rn.f64 	%fd15, %fd14, %fd13, 0d3FF0000000000000;
	fma.rn.f64 	%fd16, %fd15, %fd15, %fd15;
	fma.rn.f64 	%fd17, %fd16, %fd13, %fd13;
	mul.f64 	%fd18, %fd11, %fd17;
	fma.rn.f64 	%fd19, %fd11, %fd17, %fd18;
	mul.f64 	%fd20, %fd19, %fd19;
	fma.rn.f64 	%fd21, %fd20, 0d3EB1380B3AE80F1E, 0d3ED0EE258B7A8B04;
	fma.rn.f64 	%fd22, %fd21, %fd20, 0d3EF3B2669F02676F;
	fma.rn.f64 	%fd23, %fd22, %fd20, 0d3F1745CBA9AB0956;
	fma.rn.f64 	%fd24, %fd23, %fd20, 0d3F3C71C72D1B5154;
	fma.rn.f64 	%fd25, %fd24, %fd20, 0d3F624924923BE72D;
	fma.rn.f64 	%fd26, %fd25, %fd20, 0d3F8999999999A3C4;
	fma.rn.f64 	%fd27, %fd26, %fd20, 0d3FB5555555555554;
	sub.f64 	%fd28, %fd11, %fd19;
	add.f64 	%fd29, %fd28, %fd28;
	neg.f64 	%fd30, %fd19;
	fma.rn.f64 	%fd31, %fd30, %fd11, %fd29;
	mul.f64 	%fd32, %fd17, %fd31;
	mul.f64 	%fd33, %fd20, %fd27;
	fma.rn.f64 	%fd34, %fd33, %fd19, %fd32;
	xor.b32  	%r27, %r33, -2147483648;
	mov.b32 	%r28, 1127219200;
	mov.b64 	%fd35, {%r27, %r28};
	mov.b32 	%r29, -2147483648;
	mov.b64 	%fd36, {%r29, %r28};
	sub.f64 	%fd37, %fd35, %fd36;
	fma.rn.f64 	%fd38, %fd37, 0d3FE62E42FEFA39EF, %fd19;
	fma.rn.f64 	%fd39, %fd37, 0dBFE62E42FEFA39EF, %fd38;
	sub.f64 	%fd40, %fd39, %fd19;
	sub.f64 	%fd41, %fd34, %fd40;
	fma.rn.f64 	%fd42, %fd37, 0d3C7ABC9E3B39803F, %fd41;
	add.f64 	%fd45, %fd38, %fd42;
	bra.uni 	$L__BB26_8;
$L__BB26_7:
	fma.rn.f64 	%fd10, %fd43, 0d7FF0000000000000, 0d7FF0000000000000;
	{
	.reg .b32 %temp; 
	mov.b64 	{%temp, %r19}, %fd43;
	}
	and.b32  	%r20, %r19, 2147483647;
	setp.eq.s32 	%p4, %r20, 0;
	selp.f64 	%fd45, 0dFFF0000000000000, %fd10, %p4;
$L__BB26_8:
	cvta.to.global.u64 	%rd6, %rd2;
	add.s64 	%rd8, %rd6, %rd4;
	st.global.f64 	[%rd8], %fd45;
$L__BB26_9:
	ret;

}
	// .globl	matrix_floor
.visible .entry matrix_floor(
	.param .u64 .ptr .align 1 matrix_floor_param_0,
	.param .u64 .ptr .align 1 matrix_floor_param_1,
	.param .u32 matrix_floor_param_2
)
{
	.reg .pred 	%p<2>;
	.reg .b32 	%r<6>;
	.reg .b64 	%rd<8>;
	.reg .b64 	%fd<3>;

	ld.param.u64 	%rd1, [matrix_floor_param_0];
	ld.param.u64 	%rd2, [matrix_floor_param_1];
	ld.param.u32 	%r2, [matrix_floor_param_2];
	mov.u32 	%r3, %ctaid.x;
	mov.u32 	%r4, %ntid.x;
	mov.u32 	%r5, %tid.x;
	mad.lo.s32 	%r1, %r3, %r4, %r5;
	setp.ge.u32 	%p1, %r1, %r2;
	@%p1 bra 	$L__BB27_2;
	cvta.to.global.u64 	%rd3, %rd1;
	cvta.to.global.u64 	%rd4, %rd2;
	mul.wide.s32 	%rd5, %r1, 8;
	add.s64 	%rd6, %rd3, %rd5;
	ld.global.f64 	%fd1, [%rd6];
	cvt.rmi.f64.f64 	%fd2, %fd1;
	add.s64 	%rd7, %rd4, %rd5;
	st.global.f64 	[%rd7], %fd2;
$L__BB27_2:
	ret;

}
	// .globl	matrix_ceil
.visible .entry matrix_ceil(
	.param .u64 .ptr .align 1 matrix_ceil_param_0,
	.param .u64 .ptr .align 1 matrix_ceil_param_1,
	.param .u32 matrix_ceil_param_2
)
{
	.reg .pred 	%p<2>;
	.reg .b32 	%r<6>;
	.reg .b64 	%rd<8>;
	.reg .b64 	%fd<3>;

	ld.param.u64 	%rd1, [matrix_ceil_param_0];
	ld.param.u64 	%rd2, [matrix_ceil_param_1];
	ld.param.u32 	%r2, [matrix_ceil_param_2];
	mov.u32 	%r3, %ctaid.x;
	mov.u32 	%r4, %ntid.x;
	mov.u32 	%r5, %tid.x;
	mad.lo.s32 	%r1, %r3, %r4, %r5;
	setp.ge.u32 	%p1, %r1, %r2;
	@%p1 bra 	$L__BB28_2;
	cvta.to.global.u64 	%rd3, %rd1;
	cvta.to.global.u64 	%rd4, %rd2;
	mul.wide.s32 	%rd5, %r1, 8;
	add.s64 	%rd6, %rd3, %rd5;
	ld.global.f64 	%fd1, [%rd6];
	cvt.rpi.f64.f64 	%fd2, %fd1;
	add.s64 	%rd7, %rd4, %rd5;
	st.global.f64 	[%rd7], %fd2;
$L__BB28_2:
	ret;

}
	// .globl	matrix_sin
.visible .entry matrix_sin(
	.param .u64 .ptr .align 1 matrix_sin_param_0,
	.param .u64 .ptr .align 1 matrix_sin_param_1,
	.param .u32 matrix_sin_param_2
)
{
	.reg .pred 	%p<6>;
	.reg .b32 	%r<15>;
	.reg .b64 	%rd<13>;
	.reg .b64 	%fd<34>;

	ld.param.u64 	%rd1, [matrix_sin_param_0];
	ld.param.u64 	%rd2, [matrix_sin_param_1];
	ld.param.u32 	%r5, [matrix_sin_param_2];
	mov.u32 	%r6, %ctaid.x;
	mov.u32 	%r7, %ntid.x;
	mov.u32 	%r8, %tid.x;
	mad.lo.s32 	%r1, %r6, %r7, %r8;
	setp.ge.u32 	%p1, %r1, %r5;
	@%p1 bra 	$L__BB29_6;
	cvta.to.global.u64 	%rd3, %rd1;
	mul.wide.s32 	%rd4, %r1, 8;
	add.s64 	%rd5, %rd3, %rd4;
	ld.global.f64 	%fd1, [%rd5];
	abs.f64 	%fd2, %fd1;
	setp.neu.f64 	%p2, %fd2, 0d7FF0000000000000;
	@%p2 bra 	$L__BB29_3;
	mov.f64 	%fd12, 0d0000000000000000;
	mul.rn.f64 	%fd33, %fd1, %fd12;
	mov.b32 	%r14, 0;
	bra.uni 	$L__BB29_5;
$L__BB29_3:
	mul.f64 	%fd7, %fd1, 0d3FE45F306DC9C883;
	cvt.rni.s32.f64 	%r14, %fd7;
	cvt.rn.f64.s32 	%fd8, %r14;
	fma.rn.f64 	%fd9, %fd8, 0dBFF921FB54442D18, %fd1;
	fma.rn.f64 	%fd10, %fd8, 0dBC91A62633145C00, %fd9;
	fma.rn.f64 	%fd33, %fd8, 0dB97B839A252049C0, %fd10;
	setp.ltu.f64 	%p3, %fd2, 0d41E0000000000000;
	@%p3 bra 	$L__BB29_5;
	{ // callseq 3, 0
	.param .b64 param0;
	st.param.f64 	[param0], %fd1;
	.param .align 16 .b8 retval0[16];
	call.uni (retval0), 
	__internal_trig_reduction_slowpathd, 
	(
	param0
	);
	ld.param.f64 	%fd33, [retval0];
	ld.param.b32 	%r14, [retval0+8];
	} // callseq 3
$L__BB29_5:
	shl.b32 	%r11, %r14, 6;
	cvt.u64.u32 	%rd6, %r11;
	and.b64  	%rd7, %rd6, 64;
	mov.u64 	%rd8, __cudart_sin_cos_coeffs;
	add.s64 	%rd9, %rd8, %rd7;
	mul.rn.f64 	%fd13, %fd33, %fd33;
	and.b32  	%r12, %r14, 1;
	setp.eq.b32 	%p4, %r12, 1;
	selp.f64 	%fd14, 0dBDA8FF8320FD8164, 0d3DE5DB65F9785EBA, %p4;
	ld.global.nc.v2.f64 	{%fd15, %fd16}, [%rd9];
	fma.rn.f64 	%fd17, %fd14, %fd13, %fd15;
	fma.rn.f64 	%fd18, %fd17, %fd13, %fd16;
	ld.global.nc.v2.f64 	{%fd19, %fd20}, [%rd9+16];
	fma.rn.f64 	%fd21, %fd18, %fd13, %fd19;
	fma.rn.f64 	%fd22, %fd21, %fd13, %fd20;
	ld.global.nc.v2.f64 	{%fd23, %fd24}, [%rd9+32];
	fma.rn.f64 	%fd25, %fd22, %fd13, %fd23;
	fma.rn.f64 	%fd26, %fd25, %fd13, %fd24;
	fma.rn.f64 	%fd27, %fd26, %fd33, %fd33;
	fma.rn.f64 	%fd28, %fd26, %fd13, 0d3FF0000000000000;
	selp.f64 	%fd29, %fd28, %fd27, %p4;
	and.b32  	%r13, %r14, 2;
	setp.eq.s32 	%p5, %r13, 0;
	mov.f64 	%fd30, 0d0000000000000000;
	sub.f64 	%fd31, %fd30, %fd29;
	selp.f64 	%fd32, %fd29, %fd31, %p5;
	cvta.to.global.u64 	%rd10, %rd2;
	add.s64 	%rd12, %rd10, %rd4;
	st.global.f64 	[%rd12], %fd32;
$L__BB29_6:
	ret;

}
	// .globl	matrix_cos
.visible .entry matrix_cos(
	.param .u64 .ptr .align 1 matrix_cos_param_0,
	.param .u64 .ptr .align 1 matrix_cos_param_1,
	.param .u32 matrix_cos_param_2
)
{
	.reg .pred 	%p<6>;
	.reg .b32 	%r<18>;
	.reg .b64 	%rd<13>;
	.reg .b64 	%fd<36>;

	ld.param.u64 	%rd1, [matrix_cos_param_0];
	ld.param.u64 	%rd2, [matrix_cos_param_1];
	ld.param.u32 	%r7, [matrix_cos_param_2];
	mov.u32 	%r8, %ctaid.x;
	mov.u32 	%r9, %ntid.x;
	mov.u32 	%r10, %tid.x;
	mad.lo.s32 	%r1, %r8, %r9, %r10;
	setp.ge.u32 	%p1, %r1, %r7;
	@%p1 bra 	$L__BB30_7;
	cvta.to.global.u64 	%rd3, %rd1;
	mul.wide.s32 	%rd4, %r1, 8;
	add.s64 	%rd5, %rd3, %rd4;
	ld.global.f64 	%fd1, [%rd5];
	abs.f64 	%fd2, %fd1;
	setp.neu.f64 	%p2, %fd2, 0d7FF0000000000000;
	@%p2 bra 	$L__BB30_3;
	mov.f64 	%fd13, 0d0000000000000000;
	mul.rn.f64 	%fd35, %fd1, %fd13;
	mov.b32 	%r17, 1;
	bra.uni 	$L__BB30_6;
$L__BB30_3:
	mul.f64 	%fd8, %fd1, 0d3FE45F306DC9C883;
	cvt.rni.s32.f64 	%r16, %fd8;
	cvt.rn.f64.s32 	%fd9, %r16;
	fma.rn.f64 	%fd10, %fd9, 0dBFF921FB54442D18, %fd1;
	fma.rn.f64 	%fd11, %fd9, 0dBC91A62633145C00, %fd10;
	fma.rn.f64 	%fd35, %fd9, 0dB97B839A252049C0, %fd11;
	setp.ltu.f64 	%p3, %fd2, 0d41E0000000000000;
	@%p3 bra 	$L__BB30_5;
	{ // callseq 4, 0
	.param .b64 param0;
	st.param.f64 	[param0], %fd1;
	.param .align 16 .b8 retval0[16];
	call.uni (retval0), 
	__internal_trig_reduction_slowpathd, 
	(
	param0
	);
	ld.param.f64 	%fd35, [retval0];
	ld.param.b32 	%r16, [retval0+8];
	} // callseq 4
$L__BB30_5:
	add.s32 	%r17, %r16, 1;
$L__BB30_6:
	shl.b32 	%r13, %r17, 6;
	cvt.u64.u32 	%rd6, %r13;
	and.b64  	%rd7, %rd6, 64;
	mov.u64 	%rd8, __cudart_sin_cos_coeffs;
	add.s64 	%rd9, %rd8, %rd7;
	mul.rn.f64 	%fd14, %fd35, %fd35;
	and.b32  	%r14, %r17, 1;
	setp.eq.b32 	%p4, %r14, 1;
	selp.f64 	%fd15, 0dBDA8FF8320FD8164, 0d3DE5DB65F9785EBA, %p4;
	ld.global.nc.v2.f64 	{%fd16, %fd17}, [%rd9];
	fma.rn.f64 	%fd18, %fd15, %fd14, %fd16;
	fma.rn.f64 	%fd19, %fd18, %fd14, %fd17;
	ld.global.nc.v2.f64 	{%fd20, %fd21}, [%rd9+16];
	fma.rn.f64 	%fd22, %fd19, %fd14, %fd20;
	fma.rn.f64 	%fd23, %fd22, %fd14, %fd21;
	ld.global.nc.v2.f64 	{%fd24, %fd25}, [%rd9+32];
	fma.rn.f64 	%fd26, %fd23, %fd14, %fd24;
	fma.rn.f64 	%fd27, %fd26, %fd14, %fd25;
	fma.rn.f64 	%fd28, %fd27, %fd35, %fd35;
	fma.rn.f64 	%fd29, %fd27, %fd14, 0d3FF0000000000000;
	selp.f64 	%fd30, %fd29, %fd28, %p4;
	and.b32  	%r15, %r17, 2;
	setp.eq.s32 	%p5, %r15, 0;
	mov.f64 	%fd31, 0d0000000000000000;
	sub.f64 	%fd32, %fd31, %fd30;
	selp.f64 	%fd33, %fd30, %fd32, %p5;
	cvta.to.global.u64 	%rd10, %rd2;
	add.s64 	%rd12, %rd10, %rd4;
	st.global.f64 	[%rd12], %fd33;
$L__BB30_7:
	ret;

}
	// .globl	matrix_tan
.visible .entry matrix_tan(
	.param .u64 .ptr .align 1 matrix_tan_param_0,
	.param .u64 .ptr .align 1 matrix_tan_param_1,
	.param .u32 matrix_tan_param_2
)
{
	.reg .pred 	%p<9>;
	.reg .b32 	%r<12>;
	.reg .b64 	%rd<9>;
	.reg .b64 	%fd<47>;

	ld.param.u64 	%rd1, [matrix_tan_param_0];
	ld.param.u64 	%rd2, [matrix_tan_param_1];
	ld.param.u32 	%r5, [matrix_tan_param_2];
	mov.u32 	%r6, %ctaid.x;
	mov.u32 	%r7, %ntid.x;
	mov.u32 	%r8, %tid.x;
	mad.lo.s32 	%r1, %r6, %r7, %r8;
	setp.ge.u32 	%p3, %r1, %r5;
	@%p3 bra 	$L__BB31_9;
	cvta.to.global.u64 	%rd3, %rd1;
	mul.wide.s32 	%rd4, %r1, 8;
	add.s64 	%rd5, %rd3, %rd4;
	ld.global.f64 	%fd1, [%rd5];
	abs.f64 	%fd2, %fd1;
	setp.neu.f64 	%p4, %fd2, 0d7FF0000000000000;
	@%p4 bra 	$L__BB31_3;
	mov.f64 	%fd17, 0d0000000000000000;
	mul.rn.f64 	%fd45, %fd1, %fd17;
	mov.pred 	%p8, -1;
	bra.uni 	$L__BB31_6;
$L__BB31_3:
	mul.f64 	%fd12, %fd1, 0d3FE45F306DC9C883;
	cvt.rni.s32.f64 	%r11, %fd12;
	cvt.rn.f64.s32 	%fd13, %r11;
	fma.rn.f64 	%fd14, %fd13, 0dBFF921FB54442D18, %fd1;
	fma.rn.f64 	%fd15, %fd13, 0dBC91A62633145C00, %fd14;
	fma.rn.f64 	%fd45, %fd13, 0dB97B839A252049C0, %fd15;
	setp.ltu.f64 	%p5, %fd2, 0d41E0000000000000;
	@%p5 bra 	$L__BB31_5;
	{ // callseq 5, 0
	.param .b64 param0;
	st.param.f64 	[param0], %fd1;
	.param .align 16 .b8 retval0[16];
	call.uni (retval0), 
	__internal_trig_reduction_slowpathd, 
	(
	param0
	);
	ld.param.f64 	%fd45, [retval0];
	ld.param.b32 	%r11, [retval0+8];
	} // callseq 5
$L__BB31_5:
	and.b32  	%r10, %r11, 1;
	setp.eq.b32 	%p6, %r10, 1;
	not.pred 	%p8, %p6;
$L__BB31_6:
	mul.f64 	%fd18, %fd45, %fd45;
	fma.rn.f64 	%fd19, %fd18, 0d3EE48DAC2799BCB9, 0dBEF9757C5B27EBB1;
	fma.rn.f64 	%fd20, %fd19, %fd18, 0d3F0980E90FD91E04;
	fma.rn.f64 	%fd21, %fd20, %fd18, 0dBEFAE2B0417D7E1D;
	fma.rn.f64 	%fd22, %fd21, %fd18, 0d3F119F5341BFBA57;
	fma.rn.f64 	%fd23, %fd22, %fd18, 0d3F15E791A00F6919;
	fma.rn.f64 	%fd24, %fd23, %fd18, 0d3F2FF2E7FADEC73A;
	fma.rn.f64 	%fd25, %fd24, %fd18, 0d3F434BC1B206DA62;
	fma.rn.f64 	%fd26, %fd25, %fd18, 0d3F57DB18EF2F83F9;
	fma.rn.f64 	%fd27, %fd26, %fd18, 0d3F6D6D2E7AE49FBC;
	fma.rn.f64 	%fd28, %fd27, %fd18, 0d3F8226E3A816A776;
	fma.rn.f64 	%fd29, %fd28, %fd18, 0d3F9664F485D25660;
	fma.rn.f64 	%fd30, %fd29, %fd18, 0d3FABA1BA1BABF31D;
	fma.rn.f64 	%fd31, %fd30, %fd18, 0d3FC11111111105D2;
	fma.rn.f64 	%fd32, %fd31, %fd18, 0d3FD555555555555E;
	mul.f64 	%fd8, %fd18, %fd32;
	fma.rn.f64 	%fd46, %fd8, %fd45, %fd45;
	@%p8 bra 	$L__BB31_8;
	sub.f64 	%fd33, %fd46, %fd45;
	neg.f64 	%fd34, %fd33;
	fma.rn.f64 	%fd35, %fd8, %fd45, %fd34;
	rcp.approx.ftz.f64 	%fd36, %fd46;
	neg.f64 	%fd37, %fd46;
	fma.rn.f64 	%fd38, %fd37, %fd36, 0d3FF0000000000000;
	fma.rn.f64 	%fd39, %fd38, %fd38, %fd38;
	fma.rn.f64 	%fd40, %fd39, %fd36, %fd36;
	neg.f64 	%fd41, %fd40;
	fma.rn.f64 	%fd42, %fd46, %fd41, 0d3FF0000000000000;
	fma.rn.f64 	%fd43, %fd41, %fd35, %fd42;
	fma.rn.f64 	%fd46, %fd43, %fd41, %fd41;
$L__BB31_8:
	cvta.to.global.u64 	%rd6, %rd2;
	add.s64 	%rd8, %rd6, %rd4;
	st.global.f64 	[%rd8], %fd46;
$L__BB31_9:
	ret;

}
	// .globl	matrix_asin
.visible .entry matrix_asin(
	.param .u64 .ptr .align 1 matrix_asin_param_0,
	.param .u64 .ptr .align 1 matrix_asin_param_1,
	.param .u32 matrix_asin_param_2
)
{
	.reg .pred 	%p<5>;
	.reg .b32 	%r<11>;
	.reg .b32 	%f<3>;
	.reg .b64 	%rd<9>;
	.reg .b64 	%fd<53>;

	ld.param.u64 	%rd1, [matrix_asin_param_0];
	ld.param.u64 	%rd2, [matrix_asin_param_1];
	ld.param.u32 	%r2, [matrix_asin_param_2];
	mov.u32 	%r3, %ctaid.x;
	mov.u32 	%r4, %ntid.x;
	mov.u32 	%r5, %tid.x;
	mad.lo.s32 	%r1, %r3, %r4, %r5;
	setp.ge.u32 	%p1, %r1, %r2;
	@%p1 bra 	$L__BB32_5;
	cvta.to.global.u64 	%rd3, %rd1;
	mul.wide.s32 	%rd4, %r1, 8;
	add.s64 	%rd5, %rd3, %rd4;
	ld.global.f64 	%fd1, [%rd5];
	{
	.reg .b32 %temp; 
	mov.b64 	{%temp, %r6}, %fd1;
	}
	mov.b32 	%f1, %r6;
	abs.f32 	%f2, %f1;
	setp.geu.f32 	%p2, %f2, 0f3FE26666;
	@%p2 bra 	$L__BB32_3;
	mul.f64 	%fd38, %fd1, %fd1;
	fma.rn.f64 	%fd39, %fd38, 0d3FB0066BDC1895E9, 0dBFB3823B180754AF;
	fma.rn.f64 	%fd40, %fd39, %fd38, 0d3FB11E52CC2F79AE;
	fma.rn.f64 	%fd41, %fd40, %fd38, 0dBF924EAF3526861B;
	fma.rn.f64 	%fd42, %fd41, %fd38, 0d3F91DF02A31E6CB7;
	fma.rn.f64 	%fd43, %fd42, %fd38, 0d3F847D18B0EEC6CC;
	fma.rn.f64 	%fd44, %fd43, %fd38, 0d3F8D0AF961BA53B0;
	fma.rn.f64 	%fd45, %fd44, %fd38, 0d3F91BF7734CF1C48;
	fma.rn.f64 	%fd46, %fd45, %fd38, 0d3F96E91483144EF7;
	fma.rn.f64 	%fd47, %fd46, %fd38, 0d3F9F1C6E0A4F9F81;
	fma.rn.f64 	%fd48, %fd47, %fd38, 0d3FA6DB6DC27FA92B;
	fma.rn.f64 	%fd49, %fd48, %fd38, 0d3FB333333320F91B;
	fma.rn.f64 	%fd50, %fd49, %fd38, 0d3FC5555555555F4D;
	mul.f64 	%fd51, %fd38, %fd50;
	fma.rn.f64 	%fd52, %fd51, %fd1, %fd1;
	bra.uni 	$L__BB32_4;
$L__BB32_3:
	abs.f64 	%fd5, %fd1;
	fma.rn.f64 	%fd6, %fd5, 0dBFE0000000000000, 0d3FE0000000000000;
	rsqrt.approx.ftz.f64 	%fd7, %fd6;
	{
	.reg .b32 %temp; 
	mov.b64 	{%r7, %temp}, %fd7;
	}
	{
	.reg .b32 %temp; 
	mov.b64 	{%temp, %r8}, %fd7;
	}
	add.s32 	%r9, %r8, -1048576;
	mov.b64 	%fd8, {%r7, %r9};
	mul.f64 	%fd9, %fd6, %fd7;
	neg.f64 	%fd10, %fd9;
	fma.rn.f64 	%fd11, %fd9, %fd10, %fd6;
	fma.rn.f64 	%fd12, %fd11, %fd8, %fd9;
	neg.f64 	%fd13, %fd12;
	fma.rn.f64 	%fd14, %fd7, %fd13, 0d3FF0000000000000;
	fma.rn.f64 	%fd15, %fd14, %fd8, %fd8;
	fma.rn.f64 	%fd16, %fd12, %fd13, %fd6;
	fma.rn.f64 	%fd17, %fd16, %fd15, %fd12;
	{
	.reg .b32 %temp; 
	mov.b64 	{%temp, %r10}, %fd6;
	}
	setp.lt.s32 	%p3, %r10, 0;
	selp.f64 	%fd18, 0dFFF8000000000000, %fd17, %p3;
	setp.ne.f64 	%p4, %fd6, 0d0000000000000000;
	selp.f64 	%fd19, %fd18, %fd6, %p4;
	fma.rn.f64 	%fd20, %fd6, 0d3FB0066BDC1895E9, 0dBFB3823B180754AF;
	fma.rn.f64 	%fd21, %fd20, %fd6, 0d3FB11E52CC2F79AE;
	fma.rn.f64 	%fd22, %fd21, %fd6, 0dBF924EAF3526861B;
	fma.rn.f64 	%fd23, %fd22, %fd6, 0d3F91DF02A31E6CB7;
	fma.rn.f64 	%fd24, %fd23, %fd6, 0d3F847D18B0EEC6CC;
	fma.rn.f64 	%fd25, %fd24, %fd6, 0d3F8D0AF961BA53B0;
	fma.rn.f64 	%fd26, %fd25, %fd6, 0d3F91BF7734CF1C48;
	fma.rn.f64 	%fd27, %fd26, %fd6, 0d3F96E91483144EF7;
	fma.rn.f64 	%fd28, %fd27, %fd6, 0d3F9F1C6E0A4F9F81;
	fma.rn.f64 	%fd29, %fd28, %fd6, 0d3FA6DB6DC27FA92B;
	fma.rn.f64 	%fd30, %fd29, %fd6, 0d3FB333333320F91B;
	fma.rn.f64 	%fd31, %fd30, %fd6, 0d3FC5555555555F4D;
	mul.f64 	%fd32, %fd6, %fd31;
	mul.f64 	%fd33, %fd19, 0dC000000000000000;
	fma.rn.f64 	%fd34, %fd33, %fd32, 0d3C91A62633145C07;
	add.f64 	%fd35, %fd33, 0d3FE921FB54442D18;
	add.f64 	%fd36, %fd35, %fd34;
	add.f64 	%fd37, %fd36, 0d3FE921FB54442D18;
	copysign.f64 	%fd52, %fd1, %fd37;
$L__BB32_4:
	cvta.to.global.u64 	%rd6, %rd2;
	add.s64 	%rd8, %rd6, %rd4;
	st.global.f64 	[%rd8], %fd52;
$L__BB32_5:
	ret;

}
	// .globl	matrix_acos
.visible .entry matrix_acos(
	.param .u64 .ptr .align 1 matrix_acos_param_0,
	.param .u64 .ptr .align 1 matrix_acos_param_1,
	.param .u32 matrix_acos_param_2
)
{
	.reg .pred 	%p<7>;
	.reg .b32 	%r<17>;
	.reg .b64 	%rd<9>;
	.reg .b64 	%fd<70>;

	ld.param.u64 	%rd1, [matrix_acos_param_0];
	ld.param.u64 	%rd2, [matrix_acos_param_1];
	ld.param.u32 	%r3, [matrix_acos_param_2];
	mov.u32 	%r4, %ctaid.x;
	mov.u32 	%r5, %ntid.x;
	mov.u32 	%r6, %tid.x;
	mad.lo.s32 	%r1, %r4, %r5, %r6;
	setp.ge.u32 	%p1, %r1, %r3;
	@%p1 bra 	$L__BB33_7;
	cvta.to.global.u64 	%rd3, %rd1;
	mul.wide.s32 	%rd4, %r1, 8;
	add.s64 	%rd5, %rd3, %rd4;
	ld.global.f64 	%fd1, [%rd5];
	{
	.reg .b32 %temp; 
	mov.b64 	{%temp, %r2}, %fd1;
	}
	abs.f64 	%fd2, %fd1;
	{
	.reg .b32 %temp; 
	mov.b64 	{%temp, %r7}, %fd2;
	}
	setp.gt.s32 	%p2, %r7, 1071801957;
	@%p2 bra 	$L__BB33_5;
	mul.f64 	%fd48, %fd1, %fd1;
	fma.rn.f64 	%fd49, %fd48, 0d3FB0066BDC1895E9, 0dBFB3823B180754AF;
	fma.rn.f64 	%fd50, %fd49, %fd48, 0d3FB11E52CC2F79AE;
	fma.rn.f64 	%fd51, %fd50, %fd48, 0dBF924EAF3526861B;
	fma.rn.f64 	%fd52, %fd51, %fd48, 0d3F91DF02A31E6CB7;
	fma.rn.f64 	%fd53, %fd52, %fd48, 0d3F847D18B0EEC6CC;
	fma.rn.f64 	%fd54, %fd53, %fd48, 0d3F8D0AF961BA53B0;
	fma.rn.f64 	%fd55, %fd54, %fd48, 0d3F91BF7734CF1C48;
	fma.rn.f64 	%fd56, %fd55, %fd48, 0d3F96E91483144EF7;
	fma.rn.f64 	%fd57, %fd56, %fd48, 0d3F9F1C6E0A4F9F81;
	fma.rn.f64 	%fd58, %fd57, %fd48, 0d3FA6DB6DC27FA92B;
	fma.rn.f64 	%fd59, %fd58, %fd48, 0d3FB333333320F91B;
	fma.rn.f64 	%fd60, %fd59, %fd48, 0d3FC5555555555F4D;
	mul.f64 	%fd61, %fd48, %fd60;
	fma.rn.f64 	%fd3, %fd61, %fd2, %fd2;
	setp.gt.s32 	%p6, %r2, -1;
	@%p6 bra 	$L__BB33_4;
	mov.f64 	%fd66, 0d3C91A62633145C07;
	add.rn.f64 	%fd67, %fd3, %fd66;
	mov.f64 	%fd68, 0d3FF921FB54442D18;
	add.rn.f64 	%fd69, %fd68, %fd67;
	bra.uni 	$L__BB33_6;
$L__BB33_4:
	mov.f64 	%fd62, 0dBC91A62633145C07;
	add.rn.f64 	%fd63, %fd3, %fd62;
	neg.f64 	%fd64, %fd63;
	mov.f64 	%fd65, 0d3FF921FB54442D18;
	add.rn.f64 	%fd69, %fd65, %fd64;
	bra.uni 	$L__BB33_6;
$L__BB33_5:
	mov.f64 	%fd8, 0d3FF0000000000000;
	sub.f64 	%fd9, %fd8, %fd2;
	{
	.reg .b32 %temp; 
	mov.b64 	{%r8, %temp}, %fd9;
	}
	{
	.reg .b32 %temp; 
	mov.b64 	{%temp, %r9}, %fd9;
	}
	add.s32 	%r10, %r9, -1048576;
	mov.b64 	%fd10, {%r8, %r10};
	rsqrt.approx.ftz.f64 	%fd11, %fd10;
	{
	.reg .b32 %temp; 
	mov.b64 	{%r11, %temp}, %fd11;
	}
	{
	.reg .b32 %temp; 
	mov.b64 	{%temp, %r12}, %fd11;
	}
	add.s32 	%r13, %r12, -1048576;
	mov.b64 	%fd12, {%r11, %r13};
	mul.f64 	%fd13, %fd10, %fd11;
	neg.f64 	%fd14, %fd13;
	fma.rn.f64 	%fd15, %fd13, %fd14, %fd10;
	fma.rn.f64 	%fd16, %fd15, %fd12, %fd13;
	neg.f64 	%fd17, %fd16;
	fma.rn.f64 	%fd18, %fd11, %fd17, 0d3FF0000000000000;
	fma.rn.f64 	%fd19, %fd18, %fd12, %fd12;
	fma.rn.f64 	%fd20, %fd16, %fd17, %fd10;
	fma.rn.f64 	%fd21, %fd20, %fd19, %fd16;
	{
	.reg .b32 %temp; 
	mov.b64 	{%r14, %temp}, %fd21;
	}
	{
	.reg .b32 %temp; 
	mov.b64 	{%temp, %r15}, %fd21;
	}
	add.s32 	%r16, %r15, 1048576;
	mov.b64 	%fd22, {%r14, %r16};
	fma.rn.f64 	%fd23, %fd9, 0d3EC715B371155F70, 0dBEBAC2FE66FAAC4B;
	fma.rn.f64 	%fd24, %fd23, %fd9, 0d3ED9A9B88EFCD9B8;
	fma.rn.f64 	%fd25, %fd24, %fd9, 0d3EDD0F40A8A0C4C3;
	fma.rn.f64 	%fd26, %fd25, %fd9, 0d3EF46D4CFA9E0E1F;
	fma.rn.f64 	%fd27, %fd26, %fd9, 0d3F079C168D1E2422;
	fma.rn.f64 	%fd28, %fd27, %fd9, 0d3F1C9A88C3BCA540;
	fma.rn.f64 	%fd29, %fd28, %fd9, 0d3F31C4E64BD476DF;
	fma.rn.f64 	%fd30, %fd29, %fd9, 0d3F46E8BA60009C8F;
	fma.rn.f64 	%fd31, %fd30, %fd9, 0d3F5F1C71C62B05A2;
	fma.rn.f64 	%fd32, %fd31, %fd9, 0d3F76DB6DB6DC9F2C;
	fma.rn.f64 	%fd33, %fd32, %fd9, 0d3F9333333333329C;
	fma.rn.f64 	%fd34, %fd33, %fd9, 0d3FB5555555555555;
	setp.lt.s32 	%p3, %r9, 1;
	mov.f64 	%fd35, 0d0000000000000000;
	mul.rn.f64 	%fd36, %fd2, %fd35;
	mul.f64 	%fd37, %fd9, %fd34;
	fma.rn.f64 	%fd38, %fd37, %fd22, %fd22;
	selp.f64 	%fd39, %fd36, %fd38, %p3;
	setp.lt.s32 	%p4, %r9, 0;
	mov.f64 	%fd40, 0d7FF0000000000000;
	mul.rn.f64 	%fd41, %fd39, %fd40;
	selp.f64 	%fd42, %fd41, %fd39, %p4;
	setp.lt.s32 	%p5, %r2, 0;
	mov.f64 	%fd43, 0dBCA1A62633145C07;
	add.rn.f64 	%fd44, %fd42, %fd43;
	neg.f64 	%fd45, %fd44;
	mov.f64 	%fd46, 0d400921FB54442D18;
	add.rn.f64 	%fd47, %fd46, %fd45;
	selp.f64 	%fd69, %fd47, %fd42, %p5;
$L__BB33_6:
	cvta.to.global.u64 	%rd6, %rd2;
	add.s64 	%rd8, %rd6, %rd4;
	st.global.f64 	[%rd8], %fd69;
$L__BB33_7:
	ret;

}
	// .globl	matrix_atan
.visible .entry matrix_atan(
	.param .u64 .ptr .align 1 matrix_atan_param_0,
	.param .u64 .ptr .align 1 matrix_atan_param_1,
	.param .u32 matrix_atan_param_2
)
{
	.reg .pred 	%p<5>;
	.reg .b32 	%r<6>;
	.reg .b64 	%rd<9>;
	.reg .b64 	%fd<36>;

	ld.param.u64 	%rd1, [matrix_atan_param_0];
	ld.param.u64 	%rd2, [matrix_atan_param_1];
	ld.param.u32 	%r2, [matrix_atan_param_2];
	mov.u32 	%r3, %ctaid.x;
	mov.u32 	%r4, %ntid.x;
	mov.u32 	%r5, %tid.x;
	mad.lo.s32 	%r1, %r3, %r4, %r5;
	setp.ge.u32 	%p1, %r1, %r2;
	@%p1 bra 	$L__BB34_4;
	cvta.to.global.u64 	%rd3, %rd1;
	mul.wide.s32 	%rd4, %r1, 8;
	add.s64 	%rd5, %rd3, %rd4;
	ld.global.f64 	%fd1, [%rd5];
	abs.f64 	%fd2, %fd1;
	setp.leu.f64 	%p2, %fd2, 0d3FF0000000000000;
	mov.f64 	%fd35, %fd2;
	@%p2 bra 	$L__BB34_3;
	rcp.approx.ftz.f64 	%fd5, %fd2;
	neg.f64 	%fd6, %fd2;
	fma.rn.f64 	%fd7, %fd6, %fd5, 0d3FF0000000000000;
	fma.rn.f64 	%fd8, %fd7, %fd7, %fd7;
	fma.rn.f64 	%fd9, %fd8, %fd5, %fd5;
	setp.eq.f64 	%p3, %fd2, 0d7FF0000000000000;
	selp.f64 	%fd35, 0d0000000000000000, %fd9, %p3;
$L__BB34_3:
	setp.gt.f64 	%p4, %fd2, 0d3FF0000000000000;
	mul.f64 	%fd10, %fd35, %fd35;
	fma.rn.f64 	%fd11, %fd10, 0dBEF53E1D2A25FF7E, 0d3F2D3B63DBB65B49;
	fma.rn.f64 	%fd12, %fd11, %fd10, 0dBF5312788DDE082E;
	fma.rn.f64 	%fd13, %fd12, %fd10, 0d3F6F9690C8249315;
	fma.rn.f64 	%fd14, %fd13, %fd10, 0dBF82CF5AABC7CF0D;
	fma.rn.f64 	%fd15, %fd14, %fd10, 0d3F9162B0B2A3BFDE;
	fma.rn.f64 	%fd16, %fd15, %fd10, 0dBF9A7256FEB6FC6B;
	fma.rn.f64 	%fd17, %fd16, %fd10, 0d3FA171560CE4A489;
	fma.rn.f64 	%fd18, %fd17, %fd10, 0dBFA4F44D841450E4;
	fma.rn.f64 	%fd19, %fd18, %fd10, 0d3FA7EE3D3F36BB95;
	fma.rn.f64 	%fd20, %fd19, %fd10, 0dBFAAD32AE04A9FD1;
	fma.rn.f64 	%fd21, %fd20, %fd10, 0d3FAE17813D66954F;
	fma.rn.f64 	%fd22, %fd21, %fd10, 0dBFB11089CA9A5BCD;
	fma.rn.f64 	%fd23, %fd22, %fd10, 0d3FB3B12B2DB51738;
	fma.rn.f64 	%fd24, %fd23, %fd10, 0dBFB745D022F8DC5C;
	fma.rn.f64 	%fd25, %fd24, %fd10, 0d3FBC71C709DFE927;
	fma.rn.f64 	%fd26, %fd25, %fd10, 0dBFC2492491FA1744;
	fma.rn.f64 	%fd27, %fd26, %fd10, 0d3FC99999999840D2;
	fma.rn.f64 	%fd28, %fd27, %fd10, 0dBFD555555555544C;
	mul.f64 	%fd29, %fd10, %fd28;
	fma.rn.f64 	%fd30, %fd29, %fd35, %fd35;
	mov.f64 	%fd31, 0d3FF921FB54442D18;
	sub.f64 	%fd32, %fd31, %fd30;
	selp.f64 	%fd33, %fd32, %fd30, %p4;
	copysign.f64 	%fd34, %fd1, %fd33;
	cvta.to.global.u64 	%rd6, %rd2;
	add.s64 	%rd8, %rd6, %rd4;
	st.global.f64 	[%rd8], %fd34;
$L__BB34_4:
	ret;

}
	// .globl	matrix_sign
.visible .entry matrix_sign(
	.param .u64 .ptr .align 1 matrix_sign_param_0,
	.param .u64 .ptr .align 1 matrix_sign_param_1,
	.param .u32 matrix_sign_param_2
)
{
	.reg .pred 	%p<3>;
	.reg .b32 	%r<6>;
	.reg .b64 	%rd<12>;
	.reg .b64 	%fd<4>;

	ld.param.u64 	%rd2, [matrix_sign_param_0];
	ld.param.u64 	%rd3, [matrix_sign_param_1];
	ld.param.u32 	%r2, [matrix_sign_param_2];
	cvta.to.global.u64 	%rd1, %rd3;
	mov.u32 	%r3, %ctaid.x;
	mov.u32 	%r4, %ntid.x;
	mov.u32 	%r5, %tid.x;
	mad.lo.s32 	%r1, %r3, %r4, %r5;
	setp.ge.u32 	%p1, %r1, %r2;
	@%p1 bra 	$L__BB35_4;
	cvta.to.global.u64 	%rd4, %rd2;
	mul.wide.s32 	%rd5, %r1, 8;
	add.s64 	%rd6, %rd4, %rd5;
	ld.global.f64 	%fd1, [%rd6];
	setp.neu.f64 	%p2, %fd1, 0d0000000000000000;
	@%p2 bra 	$L__BB35_3;
	add.s64 	%rd10, %rd1, %rd5;
	mov.b64 	%rd11, 0;
	st.global.u64 	[%rd10], %rd11;
	bra.uni 	$L__BB35_4;
$L__BB35_3:
	mov.f64 	%fd2, 0d3FF0000000000000;
	copysign.f64 	%fd3, %fd1, %fd2;
	add.s64 	%rd8, %rd1, %rd5;
	st.global.f64 	[%rd8], %fd3;
$L__BB35_4:
	ret;

}
.func  (.param .align 16 .b8 func_retval0[16]) __internal_trig_reduction_slowpathd(
	.param .b64 __internal_trig_reduction_slowpathd_param_0
)
{
	.local .align 8 .b8 	__local_depot36[40];
	.reg .b64 	%SP;
	.reg .b64 	%SPL;
	.reg .pred 	%p<10>;
	.reg .b32 	%r<47>;
	.reg .b64 	%rd<74>;
	.reg .b64 	%fd<5>;

	mov.u64 	%SPL, __local_depot36;
	ld.param.f64 	%fd4, [__internal_trig_reduction_slowpathd_param_0];
	add.u64 	%rd1, %SPL, 0;
	{
	.reg .b32 %temp; 
	mov.b64 	{%temp, %r1}, %fd4;
	}
	shr.u32 	%r2, %r1, 20;
	and.b32  	%r3, %r2, 2047;
	setp.eq.s32 	%p1, %r3, 2047;
	mov.b32 	%r46, 0;
	@%p1 bra 	$L__BB36_9;
	add.s32 	%r20, %r3, -1024;
	mov.b64 	%rd20, %fd4;
	shl.b64 	%rd2, %rd20, 11;
	shr.u32 	%r4, %r20, 6;
	sub.s32 	%r45, 15, %r4;
	sub.s32 	%r21, 19, %r4;
	setp.lt.u32 	%p2, %r20, 128;
	selp.b32 	%r6, 18, %r21, %p2;
	setp.ge.s32 	%p3, %r45, %r6;
	mov.b64 	%rd70, 0;
	@%p3 bra 	$L__BB36_4;
	add.s32 	%r23, %r6, %r4;
	neg.s32 	%r43, %r23;
	or.b64  	%rd3, %rd2, -9223372036854775808;
	mov.b64 	%rd70, 0;
	mov.b32 	%r42, 0;
	mov.u64 	%rd25, __cudart_i2opi_d;
	mov.u32 	%r44, %r45;
$L__BB36_3:
	.pragma "nounroll";
	mul.wide.s32 	%rd22, %r42, 8;
	add.s64 	%rd23, %rd1, %rd22;
	mul.wide.s32 	%rd24, %r44, 8;
	add.s64 	%rd26, %rd25, %rd24;
	ld.global.nc.u64 	%rd27, [%rd26];
	{
	.reg .u32 %r0, %r1, %r2, %r3, %alo, %ahi, %blo, %bhi, %clo, %chi;
	mov.b64 	{%alo,%ahi}, %rd27;
	mov.b64 	{%blo,%bhi}, %rd3;
	mov.b64 	{%clo,%chi}, %rd70;
	mad.lo.cc.u32 	%r0, %alo, %blo, %clo;
	madc.hi.cc.u32 	%r1, %alo, %blo, %chi;
	madc.hi.u32 	%r2, %alo, %bhi, 0;
	mad.lo.cc.u32 	%r1, %alo, %bhi, %r1;
	madc.hi.cc.u32 	%r2, %ahi, %blo, %r2;
	madc.hi.u32 	%r3, %ahi, %bhi, 0;
	mad.lo.cc.u32 	%r1, %ahi, %blo, %r1;
	madc.lo.cc.u32 	%r2, %ahi, %bhi, %r2;
	addc.u32 	%r3, %r3, 0;
	mov.b64 	%rd28, {%r0,%r1};
	mov.b64 	%rd70, {%r2,%r3};
	}
	st.local.u64 	[%rd23], %rd28;
	add.s32 	%r44, %r44, 1;
	add.s32 	%r43, %r43, 1;
	add.s32 	%r42, %r42, 1;
	setp.ne.s32 	%p4, %r43, -15;
	mov.u32 	%r45, %r6;
	@%p4 bra 	$L__BB36_3;
$L__BB36_4:
	cvt.s64.s32 	%rd29, %r45;
	cvt.u64.u32 	%rd30, %r4;
	add.s64 	%rd31, %rd30, %rd29;
	shl.b64 	%rd32, %rd31, 3;
	add.s64 	%rd33, %rd1, %rd32;
	st.local.u64 	[%rd33+-120], %rd70;
	and.b32  	%r15, %r2, 63;
	ld.local.u64 	%rd72, [%rd1+16];
	ld.local.u64 	%rd71, [%rd1+24];
	setp.eq.s32 	%p5, %r15, 0;
	@%p5 bra 	$L__BB36_6;
	shl.b64 	%rd34, %rd71, %r15;
	shr.u64 	%rd35, %rd72, 1;
	xor.b32  	%r24, %r15, 63;
	shr.u64 	%rd36, %rd35, %r24;
	or.b64  	%rd71, %rd34, %rd36;
	ld.local.u64 	%rd37, [%rd1+8];
	shl.b64 	%rd38, %rd72, %r15;
	shr.u64 	%rd39, %rd37, 1;
	shr.u64 	%rd40, %rd39, %r24;
	or.b64  	%rd72, %rd38, %rd40;
$L__BB36_6:
	and.b32  	%r25, %r1, -2147483648;
	shr.u64 	%rd41, %rd71, 62;
	cvt.u32.u64 	%r26, %rd41;
	mov.b64 	{%r27, %r28}, %rd71;
	mov.b64 	{%r29, %r30}, %rd72;
	shf.l.wrap.b32 	%r31, %r30, %r27, 2;
	shf.l.wrap.b32 	%r32, %r27, %r28, 2;
	mov.b64 	%rd42, {%r31, %r32};
	shl.b64 	%rd43, %rd72, 2;
	shr.u64 	%rd44, %rd42, 63;
	cvt.u32.u64 	%r33, %rd44;
	add.s32 	%r34, %r33, %r26;
	setp.eq.s32 	%p6, %r25, 0;
	neg.s32 	%r35, %r34;
	selp.b32 	%r46, %r34, %r35, %p6;
	setp.gt.s64 	%p7, %rd42, -1;
	mov.b64 	%rd45, 0;
	{
	.reg .u32 %r0, %r1, %r2, %r3, %a0, %a1, %a2, %a3, %b0, %b1, %b2, %b3;
	mov.b64 	{%a0,%a1}, %rd45;
	mov.b64 	{%a2,%a3}, %rd45;
	mov.b64 	{%b0,%b1}, %rd43;
	mov.b64 	{%b2,%b3}, %rd42;
	sub.cc.u32 	%r0, %a0, %b0;
	subc.cc.u32 	%r1, %a1, %b1;
	subc.cc.u32 	%r2, %a2, %b2;
	subc.u32 	%r3, %a3, %b3;
	mov.b64 	%rd46, {%r0,%r1};
	mov.b64 	%rd47, {%r2,%r3};
	}
	xor.b32  	%r36, %r25, -2147483648;
	selp.b64 	%rd73, %rd42, %rd47, %p7;
	selp.b64 	%rd14, %rd43, %rd46, %p7;
	selp.b32 	%r17, %r25, %r36, %p7;
	clz.b64 	%r37, %rd73;
	cvt.u64.u32 	%rd15, %r37;
	setp.eq.s32 	%p8, %r37, 0;
	@%p8 bra 	$L__BB36_8;
	cvt.u32.u64 	%r38, %rd15;
	and.b32  	%r39, %r38, 63;
	shl.b64 	%rd48, %rd73, %r39;
	shr.u64 	%rd49, %rd14, 1;
	not.b32 	%r40, %r38;
	and.b32  	%r41, %r40, 63;
	shr.u64 	%rd50, %rd49, %r41;
	or.b64  	%rd73, %rd48, %rd50;
$L__BB36_8:
	mov.b64 	%rd51, -3958705157555305931;
	{
	.reg .u32 %r0, %r1, %r2, %r3, %alo, %ahi, %blo, %bhi;
	mov.b64 	{%alo,%ahi}, %rd73;
	mov.b64 	{%blo,%bhi}, %rd51;
	mul.lo.u32 	%r0, %alo, %blo;
	mul.hi.u32 	%r1, %alo, %blo;
	mad.lo.cc.u32 	%r1, %alo, %bhi, %r1;
	madc.hi.u32 	%r2, %alo, %bhi, 0;
	mad.lo.cc.u32 	%r1, %ahi, %blo, %r1;
	madc.hi.cc.u32 	%r2, %ahi, %blo, %r2;
	madc.hi.u32 	%r3, %ahi, %bhi, 0;
	mad.lo.cc.u32 	%r2, %ahi, %bhi, %r2;
	addc.u32 	%r3, %r3, 0;
	mov.b64 	%rd52, {%r0,%r1};
	mov.b64 	%rd53, {%r2,%r3};
	}
	setp.gt.s64 	%p9, %rd53, 0;
	{
	.reg .u32 %r0, %r1, %r2, %r3, %a0, %a1, %a2, %a3, %b0, %b1, %b2, %b3;
	mov.b64 	{%a0,%a1}, %rd52;
	mov.b64 	{%a2,%a3}, %rd53;
	mov.b64 	{%b0,%b1}, %rd52;
	mov.b64 	{%b2,%b3}, %rd53;
	add.cc.u32 	%r0, %a0, %b0;
	addc.cc.u32 	%r1, %a1, %b1;
	addc.cc.u32 	%r2, %a2, %b2;
	addc.u32 	%r3, %a3, %b3;
	mov.b64 	%rd54, {%r0,%r1};
	mov.b64 	%rd55, {%r2,%r3};
	}
	selp.b64 	%rd56, %rd55, %rd53, %p9;
	selp.s64 	%rd57, -1, 0, %p9;
	sub.s64 	%rd58, %rd57, %rd15;
	cvt.u64.u32 	%rd59, %r17;
	shl.b64 	%rd60, %rd59, 32;
	add.s64 	%rd61, %rd56, 1;
	shr.u64 	%rd62, %rd61, 10;
	add.s64 	%rd63, %rd62, 1;
	shr.u64 	%rd64, %rd63, 1;
	shl.b64 	%rd65, %rd58, 52;
	add.s64 	%rd66, %rd65, %rd64;
	add.s64 	%rd67, %rd66, 4602678819172646912;
	or.b64  	%rd68, %rd67, %rd60;
	mov.b64 	%fd4, %rd68;
$L__BB36_9:
	st.param.f64 	[func_retval0], %fd4;
	st.param.b32 	[func_retval0+8], %r46;
	ret;

}
.func  (.param .b64 func_retval0) __internal_accurate_pow(
	.param .b64 __internal_accurate_pow_param_0,
	.param .b64 __internal_accurate_pow_param_1
)
{
	.reg .pred 	%p<8>;
	.reg .b32 	%r<49>;
	.reg .b32 	%f<3>;
	.reg .b64 	%fd<109>;

	ld.param.f64 	%fd10, [__internal_accurate_pow_param_0];
	ld.param.f64 	%fd11, [__internal_accurate_pow_param_1];
	{
	.reg .b32 %temp; 
	mov.b64 	{%temp, %r46}, %fd10;
	}
	{
	.reg .b32 %temp; 
	mov.b64 	{%r45, %temp}, %fd10;
	}
	shr.u32 	%r47, %r46, 20;
	setp.gt.u32 	%p1, %r46, 1048575;
	@%p1 bra 	$L__BB37_2;
	mul.f64 	%fd12, %fd10, 0d4350000000000000;
	{
	.reg .b32 %temp; 
	mov.b64 	{%temp, %r46}, %fd12;
	}
	{
	.reg .b32 %temp; 
	mov.b64 	{%r45, %temp}, %fd12;
	}
	shr.u32 	%r16, %r46, 20;
	add.s32 	%r47, %r16, -54;
$L__BB37_2:
	add.s32 	%r48, %r47, -1023;
	and.b32  	%r17, %r46, -2146435073;
	or.b32  	%r18, %r17, 1072693248;
	mov.b64 	%fd107, {%r45, %r18};
	setp.lt.u32 	%p2, %r18, 1073127583;
	@%p2 bra 	$L__BB37_4;
	{
	.reg .b32 %temp; 
	mov.b64 	{%r19, %temp}, %fd107;
	}
	{
	.reg .b32 %temp; 
	mov.b64 	{%temp, %r20}, %fd107;
	}
	add.s32 	%r21, %r20, -1048576;
	mov.b64 	%fd107, {%r19, %r21};
	add.s32 	%r48, %r47, -1022;
$L__BB37_4:
	add.f64 	%fd13, %fd107, 0dBFF0000000000000;
	add.f64 	%fd14, %fd107, 0d3FF0000000000000;
	rcp.approx.ftz.f64 	%fd15, %fd14;
	neg.f64 	%fd16, %fd14;
	fma.rn.f64 	%fd17, %fd16, %fd15, 0d3FF0000000000000;
	fma.rn.f64 	%fd18, %fd17, %fd17, %fd17;
	fma.rn.f64 	%fd19, %fd18, %fd15, %fd15;
	mul.f64 	%fd20, %fd13, %fd19;
	fma.rn.f64 	%fd21, %fd13, %fd19, %fd20;
	mul.f64 	%fd22, %fd21, %fd21;
	fma.rn.f64 	%fd23, %fd22, 0d3EB0F5FF7D2CAFE2, 0d3ED0F5D241AD3B5A;
	fma.rn.f64 	%fd24, %fd23, %fd22, 0d3EF3B20A75488A3F;
	fma.rn.f64 	%fd25, %fd24, %fd22, 0d3F1745CDE4FAECD5;
	fma.rn.f64 	%fd26, %fd25, %fd22, 0d3F3C71C7258A578B;
	fma.rn.f64 	%fd27, %fd26, %fd22, 0d3F6249249242B910;
	fma.rn.f64 	%fd28, %fd27, %fd22, 0d3F89999999999DFB;
	sub.f64 	%fd29, %fd13, %fd21;
	add.f64 	%fd30, %fd29, %fd29;
	neg.f64 	%fd31, %fd21;
	fma.rn.f64 	%fd32, %fd31, %fd13, %fd30;
	mul.f64 	%fd33, %fd19, %fd32;
	fma.rn.f64 	%fd34, %fd22, %fd28, 0d3FB5555555555555;
	mov.f64 	%fd35, 0d3FB5555555555555;
	sub.f64 	%fd36, %fd35, %fd34;
	fma.rn.f64 	%fd37, %fd22, %fd28, %fd36;
	add.f64 	%fd38, %fd37, 0dBC46A4CB00B9E7B0;
	add.f64 	%fd39, %fd34, %fd38;
	sub.f64 	%fd40, %fd34, %fd39;
	add.f64 	%fd41, %fd38, %fd40;
	mul.rn.f64 	%fd42, %fd21, %fd21;
	neg.f64 	%fd43, %fd42;
	fma.rn.f64 	%fd44, %fd21, %fd21, %fd43;
	{
	.reg .b32 %temp; 
	mov.b64 	{%r22, %temp}, %fd33;
	}
	{
	.reg .b32 %temp; 
	mov.b64 	{%temp, %r23}, %fd33;
	}
	add.s32 	%r24, %r23, 1048576;
	mov.b64 	%fd45, {%r22, %r24};
	fma.rn.f64 	%fd46, %fd21, %fd45, %fd44;
	mul.rn.f64 	%fd47, %fd42, %fd21;
	neg.f64 	%fd48, %fd47;
	fma.rn.f64 	%fd49, %fd42, %fd21, %fd48;
	fma.rn.f64 	%fd50, %fd42, %fd33, %fd49;
	fma.rn.f64 	%fd51, %fd46, %fd21, %fd50;
	mul.rn.f64 	%fd52, %fd39, %fd47;
	neg.f64 	%fd53, %fd52;
	fma.rn.f64 	%fd54, %fd39, %fd47, %fd53;
	fma.rn.f64 	%fd55, %fd39, %fd51, %fd54;
	fma.rn.f64 	%fd56, %fd41, %fd47, %fd55;
	add.f64 	%fd57, %fd52, %fd56;
	sub.f64 	%fd58, %fd52, %fd57;
	add.f64 	%fd59, %fd56, %fd58;
	add.f64 	%fd60, %fd21, %fd57;
	sub.f64 	%fd61, %fd21, %fd60;
	add.f64 	%fd62, %fd57, %fd61;
	add.f64 	%fd63, %fd59, %fd62;
	add.f64 	%fd64, %fd33, %fd63;
	add.f64 	%fd65, %fd60, %fd64;
	sub.f64 	%fd66, %fd60, %fd65;
	add.f64 	%fd67, %fd64, %fd66;
	xor.b32  	%r25, %r48, -2147483648;
	mov.b32 	%r26, 1127219200;
	mov.b64 	%fd68, {%r25, %r26};
	mov.b32 	%r27, -2147483648;
	mov.b64 	%fd69, {%r27, %r26};
	sub.f64 	%fd70, %fd68, %fd69;
	fma.rn.f64 	%fd71, %fd70, 0d3FE62E42FEFA39EF, %fd65;
	fma.rn.f64 	%fd72, %fd70, 0dBFE62E42FEFA39EF, %fd71;
	sub.f64 	%fd73, %fd72, %fd65;
	sub.f64 	%fd74, %fd67, %fd73;
	fma.rn.f64 	%fd75, %fd70, 0d3C7ABC9E3B39803F, %fd74;
	add.f64 	%fd76, %fd71, %fd75;
	sub.f64 	%fd77, %fd71, %fd76;
	add.f64 	%fd78, %fd75, %fd77;
	{
	.reg .b32 %temp; 
	mov.b64 	{%temp, %r28}, %fd11;
	}
	{
	.reg .b32 %temp; 
	mov.b64 	{%r29, %temp}, %fd11;
	}
	shl.b32 	%r30, %r28, 1;
	setp.gt.u32 	%p3, %r30, -33554433;
	and.b32  	%r31, %r28, -15728641;
	selp.b32 	%r32, %r31, %r28, %p3;
	mov.b64 	%fd79, {%r29, %r32};
	mul.rn.f64 	%fd80, %fd76, %fd79;
	neg.f64 	%fd81, %fd80;
	fma.rn.f64 	%fd82, %fd76, %fd79, %fd81;
	fma.rn.f64 	%fd83, %fd78, %fd79, %fd82;
	add.f64 	%fd4, %fd80, %fd83;
	sub.f64 	%fd84, %fd80, %fd4;
	add.f64 	%fd5, %fd83, %fd84;
	fma.rn.f64 	%fd85, %fd4, 0d3FF71547652B82FE, 0d4338000000000000;
	{
	.reg .b32 %temp; 
	mov.b64 	{%r13, %temp}, %fd85;
	}
	mov.f64 	%fd86, 0dC338000000000000;
	add.rn.f64 	%fd87, %fd85, %fd86;
	fma.rn.f64 	%fd88, %fd87, 0dBFE62E42FEFA39EF, %fd4;
	fma.rn.f64 	%fd89, %fd87, 0dBC7ABC9E3B39803F, %fd88;
	fma.rn.f64 	%fd90, %fd89, 0d3E5ADE1569CE2BDF, 0d3E928AF3FCA213EA;
	fma.rn.f64 	%fd91, %fd90, %fd89, 0d3EC71DEE62401315;
	fma.rn.f64 	%fd92, %fd91, %fd89, 0d3EFA01997C89EB71;
	fma.rn.f64 	%fd93, %fd92, %fd89, 0d3F2A01A014761F65;
	fma.rn.f64 	%fd94, %fd93, %fd89, 0d3F56C16C1852B7AF;
	fma.rn.f64 	%fd95, %fd94, %fd89, 0d3F81111111122322;
	fma.rn.f64 	%fd96, %fd95, %fd89, 0d3FA55555555502A1;
	fma.rn.f64 	%fd97, %fd96, %fd89, 0d3FC5555555555511;
	fma.rn.f64 	%fd98, %fd97, %fd89, 0d3FE000000000000B;
	fma.rn.f64 	%fd99, %fd98, %fd89, 0d3FF0000000000000;
	fma.rn.f64 	%fd100, %fd99, %fd89, 0d3FF0000000000000;
	{
	.reg .b32 %temp; 
	mov.b64 	{%r14, %temp}, %fd100;
	}
	{
	.reg .b32 %temp; 
	mov.b64 	{%temp, %r15}, %fd100;
	}
	shl.b32 	%r33, %r13, 20;
	add.s32 	%r34, %r33, %r15;
	mov.b64 	%fd108, {%r14, %r34};
	{
	.reg .b32 %temp; 
	mov.b64 	{%temp, %r35}, %fd4;
	}
	mov.b32 	%f2, %r35;
	abs.f32 	%f1, %f2;
	setp.lt.f32 	%p4, %f1, 0f4086232B;
	@%p4 bra 	$L__BB37_7;
	setp.lt.f64 	%p5, %fd4, 0d0000000000000000;
	add.f64 	%fd101, %fd4, 0d7FF0000000000000;
	selp.f64 	%fd108, 0d0000000000000000, %fd101, %p5;
	setp.geu.f32 	%p6, %f1, 0f40874800;
	@%p6 bra 	$L__BB37_7;
	shr.u32 	%r36, %r13, 31;
	add.s32 	%r37, %r13, %r36;
	shr.s32 	%r38, %r37, 1;
	shl.b32 	%r39, %r38, 20;
	add.s32 	%r40, %r15, %r39;
	mov.b64 	%fd102, {%r14, %r40};
	sub.s32 	%r41, %r13, %r38;
	shl.b32 	%r42, %r41, 20;
	add.s32 	%r43, %r42, 1072693248;
	mov.b32 	%r44, 0;
	mov.b64 	%fd103, {%r44, %r43};
	mul.f64 	%fd108, %fd103, %fd102;
$L__BB37_7:
	abs.f64 	%fd104, %fd108;
	setp.eq.f64 	%p7, %fd104, 0d7FF0000000000000;
	fma.rn.f64 	%fd105, %fd108, %fd5, %fd108;
	selp.f64 	%fd106, %fd108, %fd105, %p7;
	st.param.f64 	[func_retval0], %fd106;
	ret;

}


// ===== COMPILED SASS (sm_100) =====

	.target	sm_100

	.elftype	@"ET_EXEC"


//--------------------- .note.nv.tkinfo           --------------------------
	.section	.note.nv.tkinfo,"",@"SHT_NOTE"
	.sectionflags	@"SHF_NOTE_NV_TKINFO"
	.tkinfo
        /*0018*/ 	.word	0x00000002
        /*0030*/ 	.string	""
        /*0030*/ 	.string	"ptxas"
        /*0030*/ 	.string	"Cuda compilation tools, release 13.0, V13.0.88"
        /*0030*/ 	.string	"Build cuda_13.0.r13.0/compiler.36424714_0"
        /*0030*/ 	.string	"-arch sm_100 -m 64 "



//--------------------- .note.nv.cuinfo           --------------------------
	.section	.note.nv.cuinfo,"",@"SHT_NOTE"
	.sectionflags	@"SHF_NOTE_NV_CUINFO"
        /*0018*/ 	.short	0x0002
        /*001a*/ 	.short	0x0064
        /*001c*/ 	.short	0x0082
	.zero		2


//--------------------- .nv.info                  --------------------------
	.section	.nv.info,"",@"SHT_CUDA_INFO"
	.align	4


	//----- nvinfo : EIATTR_REGCOUNT
	.align		4
        /*0000*/ 	.byte	0x04, 0x2f
        /*0002*/ 	.short	(.L_3 - .L_2)
	.align		4
.L_2:
        /*0004*/ 	.word	index@(copy_u2l_dense)
        /*0008*/ 	.word	0x0000000a


	//----- nvinfo : EIATTR_FRAME_SIZE
	.align		4
.L_3:
        /*000c*/ 	.byte	0x04, 0x11
        /*000e*/ 	.short	(.L_5 - .L_4)
	.align		4
.L_4:
        /*0010*/ 	.word	index@(copy_u2l_dense)
        /*0014*/ 	.word	0x00000000


	//----- nvinfo : EIATTR_REGCOUNT
	.align		4
.L_5:
        /*0018*/ 	.byte	0x04, 0x2f
        /*001a*/ 	.short	(.L_7 - .L_6)
	.align		4
.L_6:
        /*001c*/ 	.word	index@(relu)
        /*0020*/ 	.word	0x00000010


	//----- nvinfo : EIATTR_FRAME_SIZE
	.align		4
.L_7:
        /*0024*/ 	.byte	0x04, 0x11
        /*0026*/ 	.short	(.L_9 - .L_8)
	.align		4
.L_8:
        /*0028*/ 	.word	index@(relu)
        /*002c*/ 	.word	0x00000000


	//----- nvinfo : EIATTR_REGCOUNT
	.align		4
.L_9:
        /*0030*/ 	.byte	0x04, 0x2f
        /*0032*/ 	.short	(.L_11 - .L_10)
	.align		4
.L_10:
        /*0034*/ 	.word	index@(relu_backward)
        /*0038*/ 	.word	0x0000000c


	//----- nvinfo : EIATTR_FRAME_SIZE
	.align		4
.L_11:
        /*003c*/ 	.byte	0x04, 0x11
        /*003e*/ 	.short	(.L_13 - .L_12)
	.align		4
.L_12:
        /*0040*/ 	.word	index@(relu_backward)
        /*0044*/ 	.word	0x00000000


	//----- nvinfo : EIATTR_REGCOUNT
	.align		4
.L_13:
        /*0048*/ 	.byte	0x04, 0x2f
        /*004a*/ 	.short	(.L_15 - .L_14)
	.align		4
.L_14:
        /*004c*/ 	.word	index@(bias_add)
        /*0050*/ 	.word	0x0000000e


	//----- nvinfo : EIATTR_FRAME_SIZE
	.align		4
.L_15:
        /*0054*/ 	.byte	0x04, 0x11
        /*0056*/ 	.short	(.L_17 - .L_16)
	.align		4
.L_16:
        /*0058*/ 	.word	index@(bias_add)
        /*005c*/ 	.word	0x00000000


	//----- nvinfo : EIATTR_REGCOUNT
	.align		4
.L_17:
        /*0060*/ 	.byte	0x04, 0x2f
        /*0062*/ 	.short	(.L_19 - .L_18)
	.align		4
.L_18:
        /*0064*/ 	.word	index@(daxpy_matrix_vector)
        /*0068*/ 	.word	0x0000000e


	//----- nvinfo : EIATTR_FRAME_SIZE
	.align		4
.L_19:
        /*006c*/ 	.byte	0x04, 0x11
        /*006e*/ 	.short	(.L_21 - .L_20)
	.align		4
.L_20:
        /*0070*/ 	.word	index@(daxpy_matrix_vector)
        /*0074*/ 	.word	0x00000000


	//----- nvinfo : EIATTR_REGCOUNT
	.align		4
.L_21:
        /*0078*/ 	.byte	0x04, 0x2f
        /*007a*/ 	.short	(.L_23 - .L_22)
	.align		4
.L_22:
        /*007c*/ 	.word	index@(bias_multiply)
        /*0080*/ 	.word	0x0000000e


	//----- nvinfo : EIATTR_FRAME_SIZE
	.align		4
.L_23:
        /*0084*/ 	.byte	0x04, 0x11
        /*0086*/ 	.short	(.L_25 - .L_24)
	.align		4
.L_24:
        /*0088*/ 	.word	index@(bias_multiply)
        /*008c*/ 	.word	0x00000000


	//----- nvinfo : EIATTR_REGCOUNT
	.align		4
.L_25:
        /*0090*/ 	.byte	0x04, 0x2f
        /*0092*/ 	.short	(.L_27 - .L_26)
	.align		4
.L_26:
        /*0094*/ 	.word	index@(compare_and_set)
        /*0098*/ 	.word	0x0000000c


	//----- nvinfo : EIATTR_FRAME_SIZE
	.align		4
.L_27:
        /*009c*/ 	.byte	0x04, 0x11
        /*009e*/ 	.short	(.L_29 - .L_28)
	.align		4
.L_28:
        /*00a0*/ 	.word	index@(compare_and_set)
        /*00a4*/ 	.word	0x00000000


	//----- nvinfo : EIATTR_REGCOUNT
	.align		4
.L_29:
        /*00a8*/ 	.byte	0x04, 0x2f
        /*00aa*/ 	.short	(.L_31 - .L_30)
	.align		4
.L_30:
        /*00ac*/ 	.word	index@(matrix_matrix_cellwise_op)
        /*00b0*/ 	.word	0x0000001e


	//----- nvinfo : EIATTR_FRAME_SIZE
	.align		4
.L_31:
        /*00b4*/ 	.byte	0x04, 0x11
        /*00b6*/ 	.short	(.L_33 - .L_32)
	.align		4
.L_32:
        /*00b8*/ 	.word	index@($matrix_matrix_cellwise_op$__internal_accurate_pow)
        /*00bc*/ 	.word	0x00000000


	//----- nvinfo : EIATTR_FRAME_SIZE
	.align		4
.L_33:
        /*00c0*/ 	.byte	0x04, 0x11
        /*00c2*/ 	.short	(.L_35 - .L_34)
	.align		4
.L_34:
        /*00c4*/ 	.word	index@($__internal_4_$__cuda_sm20_div_rn_f64_full)
        /*00c8*/ 	.word	0x00000000


	//----- nvinfo : EIATTR_FRAME_SIZE
	.align		4
.L_35:
        /*00cc*/ 	.byte	0x04, 0x11
        /*00ce*/ 	.short	(.L_37 - .L_36)
	.align		4
.L_36:
        /*00d0*/ 	.word	index@(matrix_matrix_cellwise_op)
        /*00d4*/ 	.word	0x00000000


	//----- nvinfo : EIATTR_REGCOUNT
	.align		4
.L_37:
        /*00d8*/ 	.byte	0x04, 0x2f
        /*00da*/ 	.short	(.L_39 - .L_38)
	.align		4
.L_38:
        /*00dc*/ 	.word	index@(matrix_scalar_op)
        /*00e0*/ 	.word	0x0000001e


	//----- nvinfo : EIATTR_FRAME_SIZE
	.align		4
.L_39:
        /*00e4*/ 	.byte	0x04, 0x11
        /*00e6*/ 	.short	(.L_41 - .L_40)
	.align		4
.L_40:
        /*00e8*/ 	.word	index@($matrix_scalar_op$__internal_accurate_pow)
        /*00ec*/ 	.word	0x00000000


	//----- nvinfo : EIATTR_FRAME_SIZE
	.align		4
.L_41:
        /*00f0*/ 	.byte	0x04, 0x11
        /*00f2*/ 	.short	(.L_43 - .L_42)
	.align		4
.L_42:
        /*00f4*/ 	.word	index@($__internal_3_$__cuda_sm20_div_rn_f64_full)
        /*00f8*/ 	.word	0x00000000


	//----- nvinfo : EIATTR_FRAME_SIZE
	.align		4
.L_43:
        /*00fc*/ 	.byte	0x04, 0x11
        /*00fe*/ 	.short	(.L_45 - .L_44)
	.align		4
.L_44:
        /*0100*/ 	.word	index@(matrix_scalar_op)
        /*0104*/ 	.word	0x00000000


	//----- nvinfo : EIATTR_REGCOUNT
	.align		4
.L_45:
        /*0108*/ 	.byte	0x04, 0x2f
        /*010a*/ 	.short	(.L_47 - .L_46)
	.align		4
.L_46:
        /*010c*/ 	.word	index@(fill)
        /*0110*/ 	.word	0x0000000a


	//----- nvinfo : EIATTR_FRAME_SIZE
	.align		4
.L_47:
        /*0114*/ 	.byte	0x04, 0x11
        /*0116*/ 	.short	(.L_49 - .L_48)
	.align		4
.L_48:
        /*0118*/ 	.word	index@(fill)
        /*011c*/ 	.word	0x00000000


	//----- nvinfo : EIATTR_REGCOUNT
	.align		4
.L_49:
        /*0120*/ 	.byte	0x04, 0x2f
        /*0122*/ 	.short	(.L_51 - .L_50)
	.align		4
.L_50:
        /*0124*/ 	.word	index@(reduce_sum)
        /*0128*/ 	.word	0x00000010


	//----- nvinfo : EIATTR_FRAME_SIZE
	.align		4
.L_51:
        /*012c*/ 	.byte	0x04, 0x11
        /*012e*/ 	.short	(.L_53 - .L_52)
	.align		4
.L_52:
        /*0130*/ 	.word	index@(reduce_sum)
        /*0134*/ 	.word	0x00000000


	//----- nvinfo : EIATTR_REGCOUNT
	.align		4
.L_53:
        /*0138*/ 	.byte	0x04, 0x2f
        /*013a*/ 	.short	(.L_55 - .L_54)
	.align		4
.L_54:
        /*013c*/ 	.word	index@(reduce_row_sum)
        /*0140*/ 	.word	0x0000000d


	//----- nvinfo : EIATTR_FRAME_SIZE
	.align		4
.L_55:
        /*0144*/ 	.byte	0x04, 0x11
        /*0146*/ 	.short	(.L_57 - .L_56)
	.align		4
.L_56:
        /*0148*/ 	.word	index@(reduce_row_sum)
        /*014c*/ 	.word	0x00000000


	//----- nvinfo : EIATTR_REGCOUNT
	.align		4
.L_57:
        /*0150*/ 	.byte	0x04, 0x2f
        /*0152*/ 	.short	(.L_59 - .L_58)
	.align		4
.L_58:
        /*0154*/ 	.word	index@(reduce_col_sum)
        /*0158*/ 	.word	0x0000000e


	//----- nvinfo : EIATTR_FRAME_SIZE
	.align		4
.L_59:
        /*015c*/ 	.byte	0x04, 0x11
        /*015e*/ 	.short	(.L_61 - .L_60)
	.align		4
.L_60:
        /*0160*/ 	.word	index@(reduce_col_sum)
        /*0164*/ 	.word	0x00000000


	//----- nvinfo : EIATTR_REGCOUNT
	.align		4
.L_61:
        /*0168*/ 	.byte	0x04, 0x2f
        /*016a*/ 	.short	(.L_63 - .L_62)
	.align		4
.L_62:
        /*016c*/ 	.word	index@(reduce_max)
        /*0170*/ 	.word	0x00000016


	//----- nvinfo : EIATTR_FRAME_SIZE
	.align		4
.L_63:
        /*0174*/ 	.byte	0x04, 0x11
        /*0176*/ 	.short	(.L_65 - .L_64)
	.align		4
.L_64:
        /*0178*/ 	.word	index@(reduce_max)
        /*017c*/ 	.word	0x00000000


	//----- nvinfo : EIATTR_REGCOUNT
	.align		4
.L_65:
        /*0180*/ 	.byte	0x04, 0x2f
        /*0182*/ 	.short	(.L_67 - .L_66)
	.align		4
.L_66:
        /*0184*/ 	.word	index@(reduce_row_max)
        /*0188*/ 	.word	0x00000010


	//----- nvinfo : EIATTR_FRAME_SIZE
	.align		4
.L_67:
        /*018c*/ 	.byte	0x04, 0x11
        /*018e*/ 	.short	(.L_69 - .L_68)
	.align		4
.L_68:
        /*0190*/ 	.word	index@(reduce_row_max)
        /*0194*/ 	.word	0x00000000


	//----- nvinfo : EIATTR_REGCOUNT
	.align		4
.L_69:
        /*0198*/ 	.byte	0x04, 0x2f
        /*019a*/ 	.short	(.L_71 - .L_70)
	.align		4
.L_70:
        /*019c*/ 	.word	index@(reduce_col_max)
        /*01a0*/ 	.word	0x00000012


	//----- nvinfo : EIATTR_FRAME_SIZE
	.align		4
.L_71:
        /*01a4*/ 	.byte	0x04, 0x11
        /*01a6*/ 	.short	(.L_73 - .L_72)
	.align		4
.L_72:
        /*01a8*/ 	.word	index@(reduce_col_max)
        /*01ac*/ 	.word	0x00000000


	//----- nvinfo : EIATTR_REGCOUNT
	.align		4
.L_73:
        /*01b0*/ 	.byte	0x04, 0x2f
        /*01b2*/ 	.short	(.L_75 - .L_74)
	.align		4
.L_74:
        /*01b4*/ 	.word	index@(reduce_min)
        /*01b8*/ 	.word	0x00000016


	//----- nvinfo : EIATTR_FRAME_SIZE
	.align		4
.L_75:
        /*01bc*/ 	.byte	0x04, 0x11
        /*01be*/ 	.short	(.L_77 - .L_76)
	.align		4
.L_76:
        /*01c0*/ 	.word	index@(reduce_min)
        /*01c4*/ 	.word	0x00000000


	//----- nvinfo : EIATTR_REGCOUNT
	.align		4
.L_77:
        /*01c8*/ 	.byte	0x04, 0x2f
        /*01ca*/ 	.short	(.L_79 - .L_78)
	.align		4
.L_78:
        /*01cc*/ 	.word	index@(reduce_row_min)
        /*01d0*/ 	.word	0x00000010


	//----- nvinfo : EIATTR_FRAME_SIZE
	.align		4
.L_79:
        /*01d4*/ 	.byte	0x04, 0x11
        /*01d6*/ 	.short	(.L_81 - .L_80)
	.align		4
.L_80:
        /*01d8*/ 	.word	index@(reduce_row_min)
        /*01dc*/ 	.word	0x00000000


	//----- nvinfo : EIATTR_REGCOUNT
	.align		4
.L_81:
        /*01e0*/ 	.byte	0x04, 0x2f
        /*01e2*/ 	.short	(.L_83 - .L_82)
	.align		4
.L_82:
        /*01e4*/ 	.word	index@(reduce_col_min)
        /*01e8*/ 	.word	0x00000012


	//----- nvinfo : EIATTR_FRAME_SIZE
	.align		4
.L_83:
        /*01ec*/ 	.byte	0x04, 0x11
        /*01ee*/ 	.short	(.L_85 - .L_84)
	.align		4
.L_84:
        /*01f0*/ 	.word	index@(reduce_col_min)
        /*01f4*/ 	.word	0x00000000


	//----- nvinfo : EIATTR_REGCOUNT
	.align		4
.L_85:
        /*01f8*/ 	.byte	0x04, 0x2f
        /*01fa*/ 	.short	(.L_87 - .L_86)
	.align		4
.L_86:
        /*01fc*/ 	.word	index@(reduce_prod)
        /*0200*/ 	.word	0x00000010


	//----- nvinfo : EIATTR_FRAME_SIZE
	.align		4
.L_87:
        /*0204*/ 	.byte	0x04, 0x11
        /*0206*/ 	.short	(.L_89 - .L_88)
	.align		4
.L_88:
        /*0208*/ 	.word	index@(reduce_prod)
        /*020c*/ 	.word	0x00000000


	//----- nvinfo : EIATTR_REGCOUNT
	.align		4
.L_89:
        /*0210*/ 	.byte	0x04, 0x2f
        /*0212*/ 	.short	(.L_91 - .L_90)
	.align		4
.L_90:
        /*0214*/ 	.word	index@(reduce_row_mean)
        /*0218*/ 	.word	0x00000019


	//----- nvinfo : EIATTR_FRAME_SIZE
	.align		4
.L_91:
        /*021c*/ 	.byte	0x04, 0x11
        /*021e*/ 	.short	(.L_93 - .L_92)
	.align		4
.L_92:
        /*0220*/ 	.word	index@($__internal_2_$__cuda_sm20_div_rn_f64_full)
        /*0224*/ 	.word	0x00000000


	//----- nvinfo : EIATTR_FRAME_SIZE
	.align		4
.L_93:
        /*0228*/ 	.byte	0x04, 0x11
        /*022a*/ 	.short	(.L_95 - .L_94)
	.align		4
.L_94:
        /*022c*/ 	.word	index@(reduce_row_mean)
        /*0230*/ 	.word	0x00000000


	//----- nvinfo : EIATTR_REGCOUNT
	.align		4
.L_95:
        /*0234*/ 	.byte	0x04, 0x2f
        /*0236*/ 	.short	(.L_97 - .L_96)
	.align		4
.L_96:
        /*0238*/ 	.word	index@(reduce_col_mean)
        /*023c*/ 	.word	0x00000019


	//----- nvinfo : EIATTR_FRAME_SIZE
	.align		4
.L_97:
        /*0240*/ 	.byte	0x04, 0x11
        /*0242*/ 	.short	(.L_99 - .L_98)
	.align		4
.L_98:
        /*0244*/ 	.word	index@($__internal_1_$__cuda_sm20_div_rn_f64_full)
        /*0248*/ 	.word	0x00000000


	//----- nvinfo : EIATTR_FRAME_SIZE
	.align		4
.L_99:
        /*024c*/ 	.byte	0x04, 0x11
        /*024e*/ 	.short	(.L_101 - .L_100)
	.align		4
.L_100:
        /*0250*/ 	.word	index@(reduce_col_mean)
        /*0254*/ 	.word	0x00000000


	//----- nvinfo : EIATTR_REGCOUNT
	.align		4
.L_101:
        /*0258*/ 	.byte	0x04, 0x2f
        /*025a*/ 	.short	(.L_103 - .L_102)
	.align		4
.L_102:
        /*025c*/ 	.word	index@(matrix_exp)
        /*0260*/ 	.word	0x0000000e


	//----- nvinfo : EIATTR_FRAME_SIZE
	.align		4
.L_103:
        /*0264*/ 	.byte	0x04, 0x11
        /*0266*/ 	.short	(.L_105 - .L_104)
	.align		4
.L_104:
        /*0268*/ 	.word	index@(matrix_exp)
        /*026c*/ 	.word	0x00000000


	//----- nvinfo : EIATTR_REGCOUNT
	.align		4
.L_105:
        /*0270*/ 	.byte	0x04, 0x2f
        /*0272*/ 	.short	(.L_107 - .L_106)
	.align		4
.L_106:
        /*0274*/ 	.word	index@(matrix_sqrt)
        /*0278*/ 	.word	0x00000012


	//----- nvinfo : EIATTR_FRAME_SIZE
	.align		4
.L_107:
        /*027c*/ 	.byte	0x04, 0x11
        /*027e*/ 	.short	(.L_109 - .L_108)
	.align		4
.L_108:
        /*0280*/ 	.word	index@($__internal_0_$__cuda_sm20_dsqrt_rn_f64_mediumpath_v1)
        /*0284*/ 	.word	0x00000000


	//----- nvinfo : EIATTR_FRAME_SIZE
	.align		4
.L_109:
        /*0288*/ 	.byte	0x04, 0x11
        /*028a*/ 	.short	(.L_111 - .L_110)
	.align		4
.L_110:
        /*028c*/ 	.word	index@(matrix_sqrt)
        /*0290*/ 	.word	0x00000000


	//----- nvinfo : EIATTR_REGCOUNT
	.align		4
.L_111:
        /*0294*/ 	.byte	0x04, 0x2f
        /*0296*/ 	.short	(.L_113 - .L_112)
	.align		4
.L_112:
        /*0298*/ 	.word	index@(matrix_round)
        /*029c*/ 	.word	0x0000000e


	//----- nvinfo : EIATTR_FRAME_SIZE
	.align		4
.L_113:
        /*02a0*/ 	.byte	0x04, 0x11
        /*02a2*/ 	.short	(.L_115 - .L_114)
	.align		4
.L_114:
        /*02a4*/ 	.word	index@(matrix_round)
        /*02a8*/ 	.word	0x00000000


	//----- nvinfo : EIATTR_REGCOUNT
	.align		4
.L_115:
        /*02ac*/ 	.byte	0x04, 0x2f
        /*02ae*/ 	.short	(.L_117 - .L_116)
	.align		4
.L_116:
        /*02b0*/ 	.word	index@(matrix_abs)
        /*02b4*/ 	.word	0x0000000c


	//----- nvinfo : EIATTR_FRAME_SIZE
	.align		4
.L_117:
        /*02b8*/ 	.byte	0x04, 0x11
        /*02ba*/ 	.short	(.L_119 - .L_118)
	.align		4
.L_118:
        /*02bc*/ 	.word	index@(matrix_abs)
        /*02c0*/ 	.word	0x00000000


	//----- nvinfo : EIATTR_REGCOUNT
	.align		4
.L_119:
        /*02c4*/ 	.byte	0x04, 0x2f
        /*02c6*/ 	.short	(.L_121 - .L_120)
	.align		4
.L_120:
        /*02c8*/ 	.word	index@(matrix_log)
        /*02cc*/ 	.word	0x00000014


	//----- nvinfo : EIATTR_FRAME_SIZE
	.align		4
.L_121:
        /*02d0*/ 	.byte	0x04, 0x11
        /*02d2*/ 	.short	(.L_123 - .L_122)
	.align		4
.L_122:
        /*02d4*/ 	.word	index@(matrix_log)
        /*02d8*/ 	.word	0x00000000


	//----- nvinfo : EIATTR_REGCOUNT
	.align		4
.L_123:
        /*02dc*/ 	.byte	0x04, 0x2f
        /*02de*/ 	.short	(.L_125 - .L_124)
	.align		4
.L_124:
        /*02e0*/ 	.word	index@(matrix_floor)
        /*02e4*/ 	.word	0x0000000c


	//----- nvinfo : EIATTR_FRAME_SIZE
	.align		4
.L_125:
        /*02e8*/ 	.byte	0x04, 0x11
        /*02ea*/ 	.short	(.L_127 - .L_126)
	.align		4
.L_126:
        /*02ec*/ 	.word	index@(matrix_floor)
        /*02f0*/ 	.word	0x00000000


	//----- nvinfo : EIATTR_REGCOUNT
	.align		4
.L_127:
        /*02f4*/ 	.byte	0x04, 0x2f
        /*02f6*/ 	.short	(.L_129 - .L_128)
	.align		4
.L_128:
        /*02f8*/ 	.word	index@(matrix_ceil)
        /*02fc*/ 	.word	0x0000000c


	//----- nvinfo : EIATTR_FRAME_SIZE
	.align		4
.L_129:
        /*0300*/ 	.byte	0x04, 0x11
        /*0302*/ 	.short	(.L_131 - .L_130)
	.align		4
.L_130:
        /*0304*/ 	.word	index@(matrix_ceil)
        /*0308*/ 	.word	0x00000000


	//----- nvinfo : EIATTR_REGCOUNT
	.align		4
.L_131:
        /*030c*/ 	.byte	0x04, 0x2f
        /*030e*/ 	.short	(.L_133 - .L_132)
	.align		4
.L_132:
        /*0310*/ 	.word	index@(matrix_sin)
        /*0314*/ 	.word	0x0000001c


	//----- nvinfo : EIATTR_FRAME_SIZE
	.align		4
.L_133:
        /*0318*/ 	.byte	0x04, 0x11
        /*031a*/ 	.short	(.L_135 - .L_134)
	.align		4
.L_134:
        /*031c*/ 	.word	index@($matrix_sin$__internal_trig_reduction_slowpathd)
        /*0320*/ 	.word	0x00000028


	//----- nvinfo : EIATTR_FRAME_SIZE
	.align		4
.L_135:
        /*0324*/ 	.byte	0x04, 0x11
        /*0326*/ 	.short	(.L_137 - .L_136)
	.align		4
.L_136:
        /*0328*/ 	.word	index@(matrix_sin)
        /*032c*/ 	.word	0x00000028


	//----- nvinfo : EIATTR_REGCOUNT
	.align		4
.L_137:
        /*0330*/ 	.byte	0x04, 0x2f
        /*0332*/ 	.short	(.L_139 - .L_138)
	.align		4
.L_138:
        /*0334*/ 	.word	index@(matrix_cos)
        /*0338*/ 	.word	0x0000001c


	//----- nvinfo : EIATTR_FRAME_SIZE
	.align		4
.L_139:
        /*033c*/ 	.byte	0x04, 0x11
        /*033e*/ 	.short	(.L_141 - .L_140)
	.align		4
.L_140:
        /*0340*/ 	.word	index@($matrix_cos$__internal_trig_reduction_slowpathd)
        /*0344*/ 	.word	0x00000028


	//----- nvinfo : EIATTR_FRAME_SIZE
	.align		4
.L_141:
        /*0348*/ 	.byte	0x04, 0x11
        /*034a*/ 	.short	(.L_143 - .L_142)
	.align		4
.L_142:
        /*034c*/ 	.word	index@(matrix_cos)
        /*0350*/ 	.word	0x00000028


	//----- nvinfo : EIATTR_REGCOUNT
	.align		4
.L_143:
        /*0354*/ 	.byte	0x04, 0x2f
        /*0356*/ 	.short	(.L_145 - .L_144)
	.align		4
.L_144:
        /*0358*/ 	.word	index@(matrix_tan)
        /*035c*/ 	.word	0x0000001c


	//----- nvinfo : EIATTR_FRAME_SIZE
	.align		4
.L_145:
        /*0360*/ 	.byte	0x04, 0x11
        /*0362*/ 	.short	(.L_147 - .L_146)
	.align		4
.L_146:
        /*0364*/ 	.word	index@($matrix_tan$__internal_trig_reduction_slowpathd)
        /*0368*/ 	.word	0x00000028


	//----- nvinfo : EIATTR_FRAME_SIZE
	.align		4
.L_147:
        /*036c*/ 	.byte	0x04, 0x11
        /*036e*/ 	.short	(.L_149 - .L_148)
	.align		4
.L_148:
        /*0370*/ 	.word	index@(matrix_tan)
        /*0374*/ 	.word	0x00000028


	//----- nvinfo : EIATTR_REGCOUNT
	.align		4
.L_149:
        /*0378*/ 	.byte	0x04, 0x2f
        /*037a*/ 	.short	(.L_151 - .L_150)
	.align		4
.L_150:
        /*037c*/ 	.word	index@(matrix_asin)
        /*0380*/ 	.word	0x00000012


	//----- nvinfo : EIATTR_FRAME_SIZE
	.align		4
.L_151:
        /*0384*/ 	.byte	0x04, 0x11
        /*0386*/ 	.short	(.L_153 - .L_152)
	.align		4
.L_152:
        /*0388*/ 	.word	index@(matrix_asin)
        /*038c*/ 	.word	0x00000000


	//----- nvinfo : EIATTR_REGCOUNT
	.align		4
.L_153:
        /*0390*/ 	.byte	0x04, 0x2f
        /*0392*/ 	.short	(.L_155 - .L_154)
	.align		4
.L_154:
        /*0394*/ 	.word	index@(matrix_acos)
        /*0398*/ 	.word	0x00000014


	//----- nvinfo : EIATTR_FRAME_SIZE
	.align		4
.L_155:
        /*039c*/ 	.byte	0x04, 0x11
        /*039e*/ 	.short	(.L_157 - .L_156)
	.align		4
.L_156:
        /*03a0*/ 	.word	index@(matrix_acos)
        /*03a4*/ 	.word	0x00000000


	//----- nvinfo : EIATTR_REGCOUNT
	.align		4
.L_157:
        /*03a8*/ 	.byte	0x04, 0x2f
        /*03aa*/ 	.short	(.L_159 - .L_158)
	.align		4
.L_158:
        /*03ac*/ 	.word	index@(matrix_atan)
        /*03b0*/ 	.word	0x0000000c


	//----- nvinfo : EIATTR_FRAME_SIZE
	.align		4
.L_159:
        /*03b4*/ 	.byte	0x04, 0x11
        /*03b6*/ 	.short	(.L_161 - .L_160)
	.align		4
.L_160:
        /*03b8*/ 	.word	index@(matrix_atan)
        /*03bc*/ 	.word	0x00000000


	//----- nvinfo : EIATTR_REGCOUNT
	.align		4
.L_161:
        /*03c0*/ 	.byte	0x04, 0x2f
        /*03c2*/ 	.short	(.L_163 - .L_162)
	.align		4
.L_162:
        /*03c4*/ 	.word	index@(matrix_sign)
        /*03c8*/ 	.word	0x0000000a


	//----- nvinfo : EIATTR_FRAME_SIZE
	.align		4
.L_163:
        /*03cc*/ 	.byte	0x04, 0x11
        /*03ce*/ 	.short	(.L_165 - .L_164)
	.align		4
.L_164:
        /*03d0*/ 	.word	index@(matrix_sign)
        /*03d4*/ 	.word	0x00000000


	//----- nvinfo : EIATTR_MIN_STACK_SIZE
	.align		4
.L_165:
        /*03d8*/ 	.byte	0x04, 0x12
        /*03da*/ 	.short	(.L_167 - .L_166)
	.align		4
.L_166:
        /*03dc*/ 	.word	index@(matrix_sign)
        /*03e0*/ 	.word	0x00000000


	//----- nvinfo : EIATTR_MIN_STACK_SIZE
	.align		4
.L_167:
        /*03e4*/ 	.byte	0x04, 0x12
        /*03e6*/ 	.short	(.L_169 - .L_168)
	.align		4
.L_168:
        /*03e8*/ 	.word	index@(matrix_atan)
        /*03ec*/ 	.word	0x00000000


	//----- nvinfo : EIATTR_MIN_STACK_SIZE
	.align		4
.L_169:
        /*03f0*/ 	.byte	0x04, 0x12
        /*03f2*/ 	.short	(.L_171 - .L_170)
	.align		4
.L_170:
        /*03f4*/ 	.word	index@(matrix_acos)
        /*03f8*/ 	.word	0x00000000


	//----- nvinfo : EIATTR_MIN_STACK_SIZE
	.align		4
.L_171:
        /*03fc*/ 	.byte	0x04, 0x12
        /*03fe*/ 	.short	(.L_173 - .L_172)
	.align		4
.L_172:
        /*0400*/ 	.word	index@(matrix_asin)
        /*0404*/ 	.word	0x00000000


	//----- nvinfo : EIATTR_MIN_STACK_SIZE
	.align		4
.L_173:
        /*0408*/ 	.byte	0x04, 0x12
        /*040a*/ 	.short	(.L_175 - .L_174)
	.align		4
.L_174:
        /*040c*/ 	.word	index@(matrix_tan)
        /*0410*/ 	.word	0x00000028


	//----- nvinfo : EIATTR_MIN_STACK_SIZE
	.align		4
.L_175:
        /*0414*/ 	.byte	0x04, 0x12
        /*0416*/ 	.short	(.L_177 - .L_176)
	.align		4
.L_176:
        /*0418*/ 	.word	index@(matrix_cos)
        /*041c*/ 	.word	0x00000028


	//----- nvinfo : EIATTR_MIN_STACK_SIZE
	.align		4
.L_177:
        /*0420*/ 	.byte	0x04, 0x12
        /*0422*/ 	.short	(.L_179 - .L_178)
	.align		4
.L_178:
        /*0424*/ 	.word	index@(matrix_sin)
        /*0428*/ 	.word	0x00000028


	//----- nvinfo : EIATTR_MIN_STACK_SIZE
	.align		4
.L_179:
        /*042c*/ 	.byte	0x04, 0x12
        /*042e*/ 	.short	(.L_181 - .L_180)
	.align		4
.L_180:
        /*0430*/ 	.word	index@(matrix_ceil)
        /*0434*/ 	.word	0x00000000


	//----- nvinfo : EIATTR_MIN_STACK_SIZE
	.align		4
.L_181:
        /*0438*/ 	.byte	0x04, 0x12
        /*043a*/ 	.short	(.L_183 - .L_182)
	.align		4
.L_182:
        /*043c*/ 	.word	index@(matrix_floor)
        /*0440*/ 	.word	0x00000000


	//----- nvinfo : EIATTR_MIN_STACK_SIZE
	.align		4
.L_183:
        /*0444*/ 	.byte	0x04, 0x12
        /*0446*/ 	.short	(.L_185 - .L_184)
	.align		4
.L_184:
        /*0448*/ 	.word	index@(matrix_log)
        /*044c*/ 	.word	0x00000000


	//----- nvinfo : EIATTR_MIN_STACK_SIZE
	.align		4
.L_185:
        /*0450*/ 	.byte	0x04, 0x12
        /*0452*/ 	.short	(.L_187 - .L_186)
	.align		4
.L_186:
        /*0454*/ 	.word	index@(matrix_abs)
        /*0458*/ 	.word	0x00000000


	//----- nvinfo : EIATTR_MIN_STACK_SIZE
	.align		4
.L_187:
        /*045c*/ 	.byte	0x04, 0x12
        /*045e*/ 	.short	(.L_189 - .L_188)
	.align		4
.L_188:
        /*0460*/ 	.word	index@(matrix_round)
        /*0464*/ 	.word	0x00000000


	//----- nvinfo : EIATTR_MIN_STACK_SIZE
	.align		4
.L_189:
        /*0468*/ 	.byte	0x04, 0x12
        /*046a*/ 	.short	(.L_191 - .L_190)
	.align		4
.L_190:
        /*046c*/ 	.word	index@(matrix_sqrt)
        /*0470*/ 	.word	0x00000000


	//----- nvinfo : EIATTR_MIN_STACK_SIZE
	.align		4
.L_191:
        /*0474*/ 	.byte	0x04, 0x12
        /*0476*/ 	.short	(.L_193 - .L_192)
	.align		4
.L_192:
        /*0478*/ 	.word	index@(matrix_exp)
        /*047c*/ 	.word	0x00000000


	//----- nvinfo : EIATTR_MIN_STACK_SIZE
	.align		4
.L_193:
        /*0480*/ 	.byte	0x04, 0x12
        /*0482*/ 	.short	(.L_195 - .L_194)
	.align		4
.L_194:
        /*0484*/ 	.word	index@(reduce_col_mean)
        /*0488*/ 	.word	0x00000000


	//----- nvinfo : EIATTR_MIN_STACK_SIZE
	.align		4
.L_195:
        /*048c*/ 	.byte	0x04, 0x12
        /*048e*/ 	.short	(.L_197 - .L_196)
	.align		4
.L_196:
        /*0490*/ 	.word	index@(reduce_row_mean)
        /*0494*/ 	.word	0x00000000


	//----- nvinfo : EIATTR_MIN_STACK_SIZE
	.align		4
.L_197:
        /*0498*/ 	.byte	0x04, 0x12
        /*049a*/ 	.short	(.L_199 - .L_198)
	.align		4
.L_198:
        /*049c*/ 	.word	index@(reduce_prod)
        /*04a0*/ 	.word	0x00000000


	//----- nvinfo : EIATTR_MIN_STACK_SIZE
	.align		4
.L_199:
        /*04a4*/ 	.byte	0x04, 0x12
        /*04a6*/ 	.short	(.L_201 - .L_200)
	.align		4
.L_200:
        /*04a8*/ 	.word	index@(reduce_col_min)
        /*04ac*/ 	.word	0x00000000


	//----- nvinfo : EIATTR_MIN_STACK_SIZE
	.align		4
.L_201:
        /*04b0*/ 	.byte	0x04, 0x12
        /*04b2*/ 	.short	(.L_203 - .L_202)
	.align		4
.L_202:
        /*04b4*/ 	.word	index@(reduce_row_min)
        /*04b8*/ 	.word	0x00000000


	//----- nvinfo : EIATTR_MIN_STACK_SIZE
	.align		4
.L_203:
        /*04bc*/ 	.byte	0x04, 0x12
        /*04be*/ 	.short	(.L_205 - .L_204)
	.align		4
.L_204:
        /*04c0*/ 	.word	index@(reduce_min)
        /*04c4*/ 	.word	0x00000000


	//----- nvinfo : EIATTR_MIN_STACK_SIZE
	.align		4
.L_205:
        /*04c8*/ 	.byte	0x04, 0x12
        /*04ca*/ 	.short	(.L_207 - .L_206)
	.align		4
.L_206:
        /*04cc*/ 	.word	index@(reduce_col_max)
        /*04d0*/ 	.word	0x00000000


	//----- nvinfo : EIATTR_MIN_STACK_SIZE
	.align		4
.L_207:
        /*04d4*/ 	.byte	0x04, 0x12
        /*04d6*/ 	.short	(.L_209 - .L_208)
	.align		4
.L_208:
        /*04d8*/ 	.word	index@(reduce_row_max)
        /*04dc*/ 	.word	0x00000000


	//----- nvinfo : EIATTR_MIN_STACK_SIZE
	.align		4
.L_209:
        /*04e0*/ 	.byte	0x04, 0x12
        /*04e2*/ 	.short	(.L_211 - .L_210)
	.align		4
.L_210:
        /*04e4*/ 	.word	index@(reduce_max)
        /*04e8*/ 	.word	0x00000000


	//----- nvinfo : EIATTR_MIN_STACK_SIZE
	.align		4
.L_211:
        /*04ec*/ 	.byte	0x04, 0x12
        /*04ee*/ 	.short	(.L_213 - .L_212)
	.align		4
.L_212:
        /*04f0*/ 	.word	index@(reduce_col_sum)
        /*04f4*/ 	.word	0x00000000


	//----- nvinfo : EIATTR_MIN_STACK_SIZE
	.align		4
.L_213:
        /*04f8*/ 	.byte	0x04, 0x12
        /*04fa*/ 	.short	(.L_215 - .L_214)
	.align		4
.L_214:
        /*04fc*/ 	.word	index@(reduce_row_sum)
        /*0500*/ 	.word	0x00000000


	//----- nvinfo : EIATTR_MIN_STACK_SIZE
	.align		4
.L_215:
        /*0504*/ 	.byte	0x04, 0x12
        /*0506*/ 	.short	(.L_217 - .L_216)
	.align		4
.L_216:
        /*0508*/ 	.word	index@(reduce_sum)
        /*050c*/ 	.word	0x00000000


	//----- nvinfo : EIATTR_MIN_STACK_SIZE
	.align		4
.L_217:
        /*0510*/ 	.byte	0x04, 0x12
        /*0512*/ 	.short	(.L_219 - .L_218)
	.align		4
.L_218:
        /*0514*/ 	.word	index@(fill)
        /*0518*/ 	.word	0x00000000


	//----- nvinfo : EIATTR_MIN_STACK_SIZE
	.align		4
.L_219:
        /*051c*/ 	.byte	0x04, 0x12
        /*051e*/ 	.short	(.L_221 - .L_220)
	.align		4
.L_220:
        /*0520*/ 	.word	index@(matrix_scalar_op)
        /*0524*/ 	.word	0x00000000


	//----- nvinfo : EIATTR_MIN_STACK_SIZE
	.align		4
.L_221:
        /*0528*/ 	.byte	0x04, 0x12
        /*052a*/ 	.short	(.L_223 - .L_222)
	.align		4
.L_222:
        /*052c*/ 	.word	index@(matrix_matrix_cellwise_op)
        /*0530*/ 	.word	0x00000000


	//----- nvinfo : EIATTR_MIN_STACK_SIZE
	.align		4
.L_223:
        /*0534*/ 	.byte	0x04, 0x12
        /*0536*/ 	.short	(.L_225 - .L_224)
	.align		4
.L_224:
        /*0538*/ 	.word	index@(compare_and_set)
        /*053c*/ 	.word	0x00000000


	//----- nvinfo : EIATTR_MIN_STACK_SIZE
	.align		4
.L_225:
        /*0540*/ 	.byte	0x04, 0x12
        /*0542*/ 	.short	(.L_227 - .L_226)
	.align		4
.L_226:
        /*0544*/ 	.word	index@(bias_multiply)
        /*0548*/ 	.word	0x00000000


	//----- nvinfo : EIATTR_MIN_STACK_SIZE
	.align		4
.L_227:
        /*054c*/ 	.byte	0x04, 0x12
        /*054e*/ 	.short	(.L_229 - .L_228)
	.align		4
.L_228:
        /*0550*/ 	.word	index@(daxpy_matrix_vector)
        /*0554*/ 	.word	0x00000000


	//----- nvinfo : EIATTR_MIN_STACK_SIZE
	.align		4
.L_229:
        /*0558*/ 	.byte	0x04, 0x12
        /*055a*/ 	.short	(.L_231 - .L_230)
	.align		4
.L_230:
        /*055c*/ 	.word	index@(bias_add)
        /*0560*/ 	.word	0x00000000


	//----- nvinfo : EIATTR_MIN_STACK_SIZE
	.align		4
.L_231:
        /*0564*/ 	.byte	0x04, 0x12
        /*0566*/ 	.short	(.L_233 - .L_232)
	.align		4
.L_232:
        /*0568*/ 	.word	index@(relu_backward)
        /*056c*/ 	.word	0x00000000


	//----- nvinfo : EIATTR_MIN_STACK_SIZE
	.align		4
.L_233:
        /*0570*/ 	.byte	0x04, 0x12
        /*0572*/ 	.short	(.L_235 - .L_234)
	.align		4
.L_234:
        /*0574*/ 	.word	index@(relu)
        /*0578*/ 	.word	0x00000000


	//----- nvinfo : EIATTR_MIN_STACK_SIZE
	.align		4
.L_235:
        /*057c*/ 	.byte	0x04, 0x12
        /*057e*/ 	.short	(.L_237 - .L_236)
	.align		4
.L_236:
        /*0580*/ 	.word	index@(copy_u2l_dense)
        /*0584*/ 	.word	0x00000000
.L_237:


//--------------------- .nv.compat                --------------------------
	.section	.nv.compat,"",@"SHT_CUDA_COMPAT_INFO"
	.align	4
        /*0000*/ 	.byte	0x02, 0x09, 0x00, 0x00, 0x02, 0x02, 0x01, 0x00, 0x02, 0x05, 0x05, 0x00, 0x03, 0x07, 0x01, 0x01
        /*0010*/ 	.byte	0x02, 0x03, 0x00, 0x00, 0x02, 0x06, 0x01, 0x00, 0x04, 0x0b, 0x08, 0x00, 0x01, 0x00, 0x00, 0x00
        /*0020*/ 	.byte	0x00, 0x00, 0x00, 0x00


//--------------------- .nv.info.matrix_sign      --------------------------
	.section	.nv.info.matrix_sign,"",@"SHT_CUDA_INFO"
	.sectionflags	@""
	.align	4


	//----- nvinfo : EIATTR_CUDA_API_VERSION
	.align		4
        /*0000*/ 	.byte	0x04, 0x37
        /*0002*/ 	.short	(.L_239 - .L_238)
.L_238:
        /*0004*/ 	.word	0x00000082


	//----- nvinfo : EIATTR_KPARAM_INFO
	.align		4
.L_239:
        /*0008*/ 	.byte	0x04, 0x17
        /*000a*/ 	.short	(.L_241 - .L_240)
.L_240:
        /*000c*/ 	.word	0x00000000
        /*0010*/ 	.short	0x0002
        /*0012*/ 	.short	0x0010
        /*0014*/ 	.byte	0x00, 0xf0, 0x11, 0x00


	//----- nvinfo : EIATTR_KPARAM_INFO
	.align		4
.L_241:
        /*0018*/ 	.byte	0x04, 0x17
        /*001a*/ 	.short	(.L_243 - .L_242)
.L_242:
        /*001c*/ 	.word	0x00000000
        /*0020*/ 	.short	0x0001
        /*0022*/ 	.short	0x0008
        /*0024*/ 	.byte	0x00, 0xf5, 0x21, 0x00


	//----- nvinfo : EIATTR_KPARAM_INFO
	.align		4
.L_243:
        /*0028*/ 	.byte	0x04, 0x17
        /*002a*/ 	.short	(.L_245 - .L_244)
.L_244:
        /*002c*/ 	.word	0x00000000
        /*0030*/ 	.short	0x0000
        /*0032*/ 	.short	0x0000
        /*0034*/ 	.byte	0x00, 0xf5, 0x21, 0x00


	//----- nvinfo : EIATTR_SPARSE_MMA_MASK
	.align		4
.L_245:
        /*0038*/ 	.byte	0x03, 0x50
        /*003a*/ 	.short	0x0000


	//----- nvinfo : EIATTR_MAXREG_COUNT
	.align		4
        /*003c*/ 	.byte	0x03, 0x1b
        /*003e*/ 	.short	0x00ff


	//----- nvinfo : EIATTR_MERCURY_ISA_VERSION
	.align		4
        /*0040*/ 	.byte	0x03, 0x5f
        /*0042*/ 	.short	0x0101


	//----- nvinfo : EIATTR_VRC_CTA_INIT_COUNT
	.align		4
        /*0044*/ 	.byte	0x02, 0x4a
	.zero		1
	.zero		1


	//----- nvinfo : EIATTR_EXIT_INSTR_OFFSETS
	.align		4
        /*0048*/ 	.byte	0x04, 0x1c
        /*004a*/ 	.short	(.L_247 - .L_246)


	//   ....[0]....
.L_246:
        /*004c*/ 	.word	0x00000070


	//   ....[1]....
        /*0050*/ 	.word	0x00000100


	//   ....[2]....
        /*0054*/ 	.word	0x00000170


	//----- nvinfo : EIATTR_CBANK_PARAM_SIZE
	.align		4
.L_247:
        /*0058*/ 	.byte	0x03, 0x19
        /*005a*/ 	.short	0x0014


	//----- nvinfo : EIATTR_PARAM_CBANK
	.align		4
        /*005c*/ 	.byte	0x04, 0x0a
        /*005e*/ 	.short	(.L_249 - .L_248)
	.align		4
.L_248:
        /*0060*/ 	.word	index@(.nv.constant0.matrix_sign)
        /*0064*/ 	.short	0x0380
        /*0066*/ 	.short	0x0014


	//----- nvinfo : EIATTR_SW_WAR
	.align		4
.L_249:
        /*0068*/ 	.byte	0x04, 0x36
        /*006a*/ 	.short	(.L_251 - .L_250)
.L_250:
        /*006c*/ 	.word	0x00000008
.L_251:


//--------------------- .nv.info.matrix_atan      --------------------------
	.section	.nv.info.matrix_atan,"",@"SHT_CUDA_INFO"
	.sectionflags	@""
	.align	4


	//----- nvinfo : EIATTR_CUDA_API_VERSION
	.align		4
        /*0000*/ 	.byte	0x04, 0x37
        /*0002*/ 	.short	(.L_253 - .L_252)
.L_252:
        /*0004*/ 	.word	0x00000082


	//----- nvinfo : EIATTR_KPARAM_INFO
	.align		4
.L_253:
        /*0008*/ 	.byte	0x04, 0x17
        /*000a*/ 	.short	(.L_255 - .L_254)
.L_254:
        /*000c*/ 	.word	0x00000000
        /*0010*/ 	.short	0x0002
        /*0012*/ 	.short	0x0010
        /*0014*/ 	.byte	0x00, 0xf0, 0x11, 0x00


	//----- nvinfo : EIATTR_KPARAM_INFO
	.align		4
.L_255:
        /*0018*/ 	.byte	0x04, 0x17
        /*001a*/ 	.short	(.L_257 - .L_256)
.L_256:
        /*001c*/ 	.word	0x00000000
        /*0020*/ 	.short	0x0001
        /*0022*/ 	.short	0x0008
        /*0024*/ 	.byte	0x00, 0xf5, 0x21, 0x00


	//----- nvinfo : EIATTR_KPARAM_INFO
	.align		4
.L_257:
        /*0028*/ 	.byte	0x04, 0x17
        /*002a*/ 	.short	(.L_259 - .L_258)
.L_258:
        /*002c*/ 	.word	0x00000000
        /*0030*/ 	.short	0x0000
        /*0032*/ 	.short	0x0000
        /*0034*/ 	.byte	0x00, 0xf5, 0x21, 0x00


	//----- nvinfo : EIATTR_SPARSE_MMA_MASK
	.align		4
.L_259:
        /*0038*/ 	.byte	0x03, 0x50
        /*003a*/ 	.short	0x0000


	//----- nvinfo : EIATTR_MAXREG_COUNT
	.align		4
        /*003c*/ 	.byte	0x03, 0x1b
        /*003e*/ 	.short	0x00ff


	//----- nvinfo : EIATTR_MERCURY_ISA_VERSION
	.align		4
        /*0040*/ 	.byte	0x03, 0x5f
        /*0042*/ 	.short	0x0101


	//----- nvinfo : EIATTR_VRC_CTA_INIT_COUNT
	.align		4
        /*0044*/ 	.byte	0x02, 0x4a
	.zero		1
	.zero		1


	//----- nvinfo : EIATTR_EXIT_INSTR_OFFSETS
	.align		4
        /*0048*/ 	.byte	0x04, 0x1c
        /*004a*/ 	.short	(.L_261 - .L_260)


	//   ....[0]....
.L_260:
        /*004c*/ 	.word	0x00000070


	//   ....[1]....
        /*0050*/ 	.word	0x000005f0


	//----- nvinfo : EIATTR_CRS_STACK_SIZE
	.align		4
.L_261:
        /*0054*/ 	.byte	0x04, 0x1e
        /*0056*/ 	.short	(.L_263 - .L_262)
.L_262:
        /*0058*/ 	.word	0x00000000


	//----- nvinfo : EIATTR_CBANK_PARAM_SIZE
	.align		4
.L_263:
        /*005c*/ 	.byte	0x03, 0x19
        /*005e*/ 	.short	0x0014


	//----- nvinfo : EIATTR_PARAM_CBANK
	.align		4
        /*0060*/ 	.byte	0x04, 0x0a
        /*0062*/ 	.short	(.L_265 - .L_264)
	.align		4
.L_264:
        /*0064*/ 	.word	index@(.nv.constant0.matrix_atan)
        /*0068*/ 	.short	0x0380
        /*006a*/ 	.short	0x0014


	//----- nvinfo : EIATTR_SW_WAR
	.align		4
.L_265:
        /*006c*/ 	.byte	0x04, 0x36
        /*006e*/ 	.short	(.L_267 - .L_266)
.L_266:
        /*0070*/ 	.word	0x00000008
.L_267:


//--------------------- .nv.info.matrix_acos      --------------------------
	.section	.nv.info.matrix_acos,"",@"SHT_CUDA_INFO"
	.sectionflags	@""
	.align	4


	//----- nvinfo : EIATTR_CUDA_API_VERSION
	.align		4
        /*0000*/ 	.byte	0x04, 0x37
        /*0002*/ 	.short	(.L_269 - .L_268)
.L_268:
        /*0004*/ 	.word	0x00000082


	//----- nvinfo : EIATTR_KPARAM_INFO
	.align		4
.L_269:
        /*0008*/ 	.byte	0x04, 0x17
        /*000a*/ 	.short	(.L_271 - .L_270)
.L_270:
        /*000c*/ 	.word	0x00000000
        /*0010*/ 	.short	0x0002
        /*0012*/ 	.short	0x0010
        /*0014*/ 	.byte	0x00, 0xf0, 0x11, 0x00


	//----- nvinfo : EIATTR_KPARAM_INFO
	.align		4
.L_271:
        /*0018*/ 	.byte	0x04, 0x17
        /*001a*/ 	.short	(.L_273 - .L_272)
.L_272:
        /*001c*/ 	.word	0x00000000
        /*0020*/ 	.short	0x0001
        /*0022*/ 	.short	0x0008
        /*0024*/ 	.byte	0x00, 0xf5, 0x21, 0x00


	//----- nvinfo : EIATTR_KPARAM_INFO
	.align		4
.L_273:
        /*0028*/ 	.byte	0x04, 0x17
        /*002a*/ 	.short	(.L_275 - .L_274)
.L_274:
        /*002c*/ 	.word	0x00000000
        /*0030*/ 	.short	0x0000
        /*0032*/ 	.short	0x0000
        /*0034*/ 	.byte	0x00, 0xf5, 0x21, 0x00


	//----- nvinfo : EIATTR_SPARSE_MMA_MASK
	.align		4
.L_275:
        /*0038*/ 	.byte	0x03, 0x50
        /*003a*/ 	.short	0x0000


	//----- nvinfo : EIATTR_MAXREG_COUNT
	.align		4
        /*003c*/ 	.byte	0x03, 0x1b
        /*003e*/ 	.short	0x00ff


	//----- nvinfo : EIATTR_MERCURY_ISA_VERSION
	.align		4
        /*0040*/ 	.byte	0x03, 0x5f
        /*0042*/ 	.short	0x0101


	//----- nvinfo : EIATTR_VRC_CTA_INIT_COUNT
	.align		4
        /*0044*/ 	.byte	0x02, 0x4a
	.zero		1
	.zero		1


	//----- nvinfo : EIATTR_EXIT_INSTR_OFFSETS
	.align		4
        /*0048*/ 	.byte	0x04, 0x1c
        /*004a*/ 	.short	(.L_277 - .L_276)


	//   ....[0]....
.L_276:
        /*004c*/ 	.word	0x00000070


	//   ....[1]....
        /*0050*/ 	.word	0x00000910


	//----- nvinfo : EIATTR_CRS_STACK_SIZE
	.align		4
.L_277:
        /*0054*/ 	.byte	0x04, 0x1e
        /*0056*/ 	.short	(.L_279 - .L_278)
.L_278:
        /*0058*/ 	.word	0x00000000


	//----- nvinfo : EIATTR_CBANK_PARAM_SIZE
	.align		4
.L_279:
        /*005c*/ 	.byte	0x03, 0x19
        /*005e*/ 	.short	0x0014


	//----- nvinfo : EIATTR_PARAM_CBANK
	.align		4
        /*0060*/ 	.byte	0x04, 0x0a
        /*0062*/ 	.short	(.L_281 - .L_280)
	.align		4
.L_280:
        /*0064*/ 	.word	index@(.nv.constant0.matrix_acos)
        /*0068*/ 	.short	0x0380
        /*006a*/ 	.short	0x0014


	//----- nvinfo : EIATTR_SW_WAR
	.align		4
.L_281:
        /*006c*/ 	.byte	0x04, 0x36
        /*006e*/ 	.short	(.L_283 - .L_282)
.L_282:
        /*0070*/ 	.word	0x00000008
.L_283:


//--------------------- .nv.info.matrix_asin      --------------------------
	.section	.nv.info.matrix_asin,"",@"SHT_CUDA_INFO"
	.sectionflags	@""
	.align	4


	//----- nvinfo : EIATTR_CUDA_API_VERSION
	.align		4
        /*0000*/ 	.byte	0x04, 0x37
        /*0002*/ 	.short	(.L_285 - .L_284)
.L_284:
        /*0004*/ 	.word	0x00000082


	//----- nvinfo : EIATTR_KPARAM_INFO
	.align		4
.L_285:
        /*0008*/ 	.byte	0x04, 0x17
        /*000a*/ 	.short	(.L_287 - .L_286)
.L_286:
        /*000c*/ 	.word	0x00000000
        /*0010*/ 	.short	0x0002
        /*0012*/ 	.short	0x0010
        /*0014*/ 	.byte	0x00, 0xf0, 0x11, 0x00


	//----- nvinfo : EIATTR_KPARAM_INFO
	.align		4
.L_287:
        /*0018*/ 	.byte	0x04, 0x17
        /*001a*/ 	.short	(.L_289 - .L_288)
.L_288:
        /*001c*/ 	.word	0x00000000
        /*0020*/ 	.short	0x0001
        /*0022*/ 	.short	0x0008
        /*0024*/ 	.byte	0x00, 0xf5, 0x21, 0x00


	//----- nvinfo : EIATTR_KPARAM_INFO
	.align		4
.L_289:
        /*0028*/ 	.byte	0x04, 0x17
        /*002a*/ 	.short	(.L_291 - .L_290)
.L_290:
        /*002c*/ 	.word	0x00000000
        /*0030*/ 	.short	0x0000
        /*0032*/ 	.short	0x0000
        /*0034*/ 	.byte	0x00, 0xf5, 0x21, 0x00


	//----- nvinfo : EIATTR_SPARSE_MMA_MASK
	.align		4
.L_291:
        /*0038*/ 	.byte	0x03, 0x50
        /*003a*/ 	.short	0x0000


	//----- nvinfo : EIATTR_MAXREG_COUNT
	.align		4
        /*003c*/ 	.byte	0x03, 0x1b
        /*003e*/ 	.short	0x00ff


	//----- nvinfo : EIATTR_MERCURY_ISA_VERSION
	.align		4
        /*0040*/ 	.byte	0x03, 0x5f
        /*0042*/ 	.short	0x0101


	//----- nvinfo : EIATTR_VRC_CTA_INIT_COUNT
	.align		4
        /*0044*/ 	.byte	0x02, 0x4a
	.zero		1
	.zero		1


	//----- nvinfo : EIATTR_EXIT_INSTR_OFFSETS
	.align		4
        /*0048*/ 	.byte	0x04, 0x1c
        /*004a*/ 	.short	(.L_293 - .L_292)


	//   ....[0]....
.L_292:
        /*004c*/ 	.word	0x00000070


	//   ....[1]....
        /*0050*/ 	.word	0x00000830


	//----- nvinfo : EIATTR_CRS_STACK_SIZE
	.align		4
.L_293:
        /*0054*/ 	.byte	0x04, 0x1e
        /*0056*/ 	.short	(.L_295 - .L_294)
.L_294:
        /*0058*/ 	.word	0x00000000


	//----- nvinfo : EIATTR_CBANK_PARAM_SIZE
	.align		4
.L_295:
        /*005c*/ 	.byte	0x03, 0x19
        /*005e*/ 	.short	0x0014


	//----- nvinfo : EIATTR_PARAM_CBANK
	.align		4
        /*0060*/ 	.byte	0x04, 0x0a
        /*0062*/ 	.short	(.L_297 - .L_296)
	.align		4
.L_296:
        /*0064*/ 	.word	index@(.nv.constant0.matrix_asin)
        /*0068*/ 	.short	0x0380
        /*006a*/ 	.short	0x0014


	//----- nvinfo : EIATTR_SW_WAR
	.align		4
.L_297:
        /*006c*/ 	.byte	0x04, 0x36
        /*006e*/ 	.short	(.L_299 - .L_298)
.L_298:
        /*0070*/ 	.word	0x00000008
.L_299:


//--------------------- .nv.info.matrix_tan       --------------------------
	.section	.nv.info.matrix_tan,"",@"SHT_CUDA_INFO"
	.sectionflags	@""
	.align	4


	//----- nvinfo : EIATTR_CUDA_API_VERSION
	.align		4
        /*0000*/ 	.byte	0x04, 0x37
        /*0002*/ 	.short	(.L_301 - .L_300)
.L_300:
        /*0004*/ 	.word	0x00000082


	//----- nvinfo : EIATTR_KPARAM_INFO
	.align		4
.L_301:
        /*0008*/ 	.byte	0x04, 0x17
        /*000a*/ 	.short	(.L_303 - .L_302)
.L_302:
        /*000c*/ 	.word	0x00000000
        /*0010*/ 	.short	0x0002
        /*0012*/ 	.short	0x0010
        /*0014*/ 	.byte	0x00, 0xf0, 0x11, 0x00


	//----- nvinfo : EIATTR_KPARAM_INFO
	.align		4
.L_303:
        /*0018*/ 	.byte	0x04, 0x17
        /*001a*/ 	.short	(.L_305 - .L_304)
.L_304:
        /*001c*/ 	.word	0x00000000
        /*0020*/ 	.short	0x0001
        /*0022*/ 	.short	0x0008
        /*0024*/ 	.byte	0x00, 0xf5, 0x21, 0x00


	//----- nvinfo : EIATTR_KPARAM_INFO
	.align		4
.L_305:
        /*0028*/ 	.byte	0x04, 0x17
        /*002a*/ 	.short	(.L_307 - .L_306)
.L_306:
        /*002c*/ 	.word	0x00000000
        /*0030*/ 	.short	0x0000
        /*0032*/ 	.short	0x0000
        /*0034*/ 	.byte	0x00, 0xf5, 0x21, 0x00


	//----- nvinfo : EIATTR_SPARSE_MMA_MASK
	.align		4
.L_307:
        /*0038*/ 	.byte	0x03, 0x50
        /*003a*/ 	.short	0x0000


	//----- nvinfo : EIATTR_MAXREG_COUNT
	.align		4
        /*003c*/ 	.byte	0x03, 0x1b
        /*003e*/ 	.short	0x00ff


	//----- nvinfo : EIATTR_MERCURY_ISA_VERSION
	.align		4
        /*0040*/ 	.byte	0x03, 0x5f
        /*0042*/ 	.short	0x0101


	//----- nvinfo : EIATTR_VRC_CTA_INIT_COUNT
	.align		4
        /*0044*/ 	.byte	0x02, 0x4a
	.zero		1
	.zero		1


	//----- nvinfo : EIATTR_EXIT_INSTR_OFFSETS
	.align		4
        /*0048*/ 	.byte	0x04, 0x1c
        /*004a*/ 	.short	(.L_309 - .L_308)


	//   ....[0]....
.L_308:
        /*004c*/ 	.word	0x00000080


	//   ....[1]....
        /*0050*/ 	.word	0x00000680


	//----- nvinfo : EIATTR_CRS_STACK_SIZE
	.align		4
.L_309:
        /*0054*/ 	.byte	0x04, 0x1e
        /*0056*/ 	.short	(.L_311 - .L_310)
.L_310:
        /*0058*/ 	.word	0x00000000


	//----- nvinfo : EIATTR_CBANK_PARAM_SIZE
	.align		4
.L_311:
        /*005c*/ 	.byte	0x03, 0x19
        /*005e*/ 	.short	0x0014


	//----- nvinfo : EIATTR_PARAM_CBANK
	.align		4
        /*0060*/ 	.byte	0x04, 0x0a
        /*0062*/ 	.short	(.L_313 - .L_312)
	.align		4
.L_312:
        /*0064*/ 	.word	index@(.nv.constant0.matrix_tan)
        /*0068*/ 	.short	0x0380
        /*006a*/ 	.short	0x0014


	//----- nvinfo : EIATTR_SW_WAR
	.align		4
.L_313:
        /*006c*/ 	.byte	0x04, 0x36
        /*006e*/ 	.short	(.L_315 - .L_314)
.L_314:
        /*0070*/ 	.word	0x00000008
.L_315:


//--------------------- .nv.info.matrix_cos       --------------------------
	.section	.nv.info.matrix_cos,"",@"SHT_CUDA_INFO"
	.sectionflags	@""
	.align	4


	//----- nvinfo : EIATTR_CUDA_API_VERSION
	.align		4
        /*0000*/ 	.byte	0x04, 0x37
        /*0002*/ 	.short	(.L_317 - .L_316)
.L_316:
        /*0004*/ 	.word	0x00000082


	//----- nvinfo : EIATTR_KPARAM_INFO
	.align		4
.L_317:
        /*0008*/ 	.byte	0x04, 0x17
        /*000a*/ 	.short	(.L_319 - .L_318)
.L_318:
        /*000c*/ 	.word	0x00000000
        /*0010*/ 	.short	0x0002
        /*0012*/ 	.short	0x0010
        /*0014*/ 	.byte	0x00, 0xf0, 0x11, 0x00


	//----- nvinfo : EIATTR_KPARAM_INFO
	.align		4
.L_319:
        /*0018*/ 	.byte	0x04, 0x17
        /*001a*/ 	.short	(.L_321 - .L_320)
.L_320:
        /*001c*/ 	.word	0x00000000
        /*0020*/ 	.short	0x0001
        /*0022*/ 	.short	0x0008
        /*0024*/ 	.byte	0x00, 0xf5, 0x21, 0x00


	//----- nvinfo : EIATTR_KPARAM_INFO
	.align		4
.L_321:
        /*0028*/ 	.byte	0x04, 0x17
        /*002a*/ 	.short	(.L_323 - .L_322)
.L_322:
        /*002c*/ 	.word	0x00000000
        /*0030*/ 	.short	0x0000
        /*0032*/ 	.short	0x0000
        /*0034*/ 	.byte	0x00, 0xf5, 0x21, 0x00


	//----- nvinfo : EIATTR_SPARSE_MMA_MASK
	.align		4
.L_323:
        /*0038*/ 	.byte	0x03, 0x50
        /*003a*/ 	.short	0x0000


	//----- nvinfo : EIATTR_MAXREG_COUNT
	.align		4
        /*003c*/ 	.byte	0x03, 0x1b
        /*003e*/ 	.short	0x00ff


	//----- nvinfo : EIATTR_MERCURY_ISA_VERSION
	.align		4
        /*0040*/ 	.byte	0x03, 0x5f
        /*0042*/ 	.short	0x0101


	//----- nvinfo : EIATTR_VRC_CTA_INIT_COUNT
	.align		4
        /*0044*/ 	.byte	0x02, 0x4a
	.zero		1
	.zero		1


	//----- nvinfo : EIATTR_EXIT_INSTR_OFFSETS
	.align		4
        /*0048*/ 	.byte	0x04, 0x1c
        /*004a*/ 	.short	(.L_325 - .L_324)


	//   ....[0]....
.L_324:
        /*004c*/ 	.word	0x00000080


	//   ....[1]....
        /*0050*/ 	.word	0x00000480


	//----- nvinfo : EIATTR_CRS_STACK_SIZE
	.align		4
.L_325:
        /*0054*/ 	.byte	0x04, 0x1e
        /*0056*/ 	.short	(.L_327 - .L_326)
.L_326:
        /*0058*/ 	.word	0x00000000


	//----- nvinfo : EIATTR_CBANK_PARAM_SIZE
	.align		4
.L_327:
        /*005c*/ 	.byte	0x03, 0x19
        /*005e*/ 	.short	0x0014


	//----- nvinfo : EIATTR_PARAM_CBANK
	.align		4
        /*0060*/ 	.byte	0x04, 0x0a
        /*0062*/ 	.short	(.L_329 - .L_328)
	.align		4
.L_328:
        /*0064*/ 	.word	index@(.nv.constant0.matrix_cos)
        /*0068*/ 	.short	0x0380
        /*006a*/ 	.short	0x0014


	//----- nvinfo : EIATTR_SW_WAR
	.align		4
.L_329:
        /*006c*/ 	.byte	0x04, 0x36
        /*006e*/ 	.short	(.L_331 - .L_330)
.L_330:
        /*0070*/ 	.word	0x00000008
.L_331:


//--------------------- .nv.info.matrix_sin       --------------------------
	.section	.nv.info.matrix_sin,"",@"SHT_CUDA_INFO"
	.sectionflags	@""
	.align	4


	//----- nvinfo : EIATTR_CUDA_API_VERSION
	.align		4
        /*0000*/ 	.byte	0x04, 0x37
        /*0002*/ 	.short	(.L_333 - .L_332)
.L_332:
        /*0004*/ 	.word	0x00000082


	//----- nvinfo : EIATTR_KPARAM_INFO
	.align		4
.L_333:
        /*0008*/ 	.byte	0x04, 0x17
        /*000a*/ 	.short	(.L_335 - .L_334)
.L_334:
        /*000c*/ 	.word	0x00000000
        /*0010*/ 	.short	0x0002
        /*0012*/ 	.short	0x0010
        /*0014*/ 	.byte	0x00, 0xf0, 0x11, 0x00


	//----- nvinfo : EIATTR_KPARAM_INFO
	.align		4
.L_335:
        /*0018*/ 	.byte	0x04, 0x17
        /*001a*/ 	.short	(.L_337 - .L_336)
.L_336:
        /*001c*/ 	.word	0x00000000
        /*0020*/ 	.short	0x0001
        /*0022*/ 	.short	0x0008
        /*0024*/ 	.byte	0x00, 0xf5, 0x21, 0x00


	//----- nvinfo : EIATTR_KPARAM_INFO
	.align		4
.L_337:
        /*0028*/ 	.byte	0x04, 0x17
        /*002a*/ 	.short	(.L_339 - .L_338)
.L_338:
        /*002c*/ 	.word	0x00000000
        /*0030*/ 	.short	0x0000
        /*0032*/ 	.short	0x0000
        /*0034*/ 	.byte	0x00, 0xf5, 0x21, 0x00


	//----- nvinfo : EIATTR_SPARSE_MMA_MASK
	.align		4
.L_339:
        /*0038*/ 	.byte	0x03, 0x50
        /*003a*/ 	.short	0x0000


	//----- nvinfo : EIATTR_MAXREG_COUNT
	.align		4
        /*003c*/ 	.byte	0x03, 0x1b
        /*003e*/ 	.short	0x00ff


	//----- nvinfo : EIATTR_MERCURY_ISA_VERSION
	.align		4
        /*0040*/ 	.byte	0x03, 0x5f
        /*0042*/ 	.short	0x0101


	//----- nvinfo : EIATTR_VRC_CTA_INIT_COUNT
	.align		4
        /*0044*/ 	.byte	0x02, 0x4a
	.zero		1
	.zero		1


	//----- nvinfo : EIATTR_EXIT_INSTR_OFFSETS
	.align		4
        /*0048*/ 	.byte	0x04, 0x1c
        /*004a*/ 	.short	(.L_341 - .L_340)


	//   ....[0]....
.L_340:
        /*004c*/ 	.word	0x00000080


	//   ....[1]....
        /*0050*/ 	.word	0x00000450


	//----- nvinfo : EIATTR_CRS_STACK_SIZE
	.align		4
.L_341:
        /*0054*/ 	.byte	0x04, 0x1e
        /*0056*/ 	.short	(.L_343 - .L_342)
.L_342:
        /*0058*/ 	.word	0x00000000


	//----- nvinfo : EIATTR_CBANK_PARAM_SIZE
	.align		4
.L_343:
        /*005c*/ 	.byte	0x03, 0x19
        /*005e*/ 	.short	0x0014


	//----- nvinfo : EIATTR_PARAM_CBANK
	.align		4
        /*0060*/ 	.byte	0x04, 0x0a
        /*0062*/ 	.short	(.L_345 - .L_344)
	.align		4
.L_344:
        /*0064*/ 	.word	index@(.nv.constant0.matrix_sin)
        /*0068*/ 	.short	0x0380
        /*006a*/ 	.short	0x0014


	//----- nvinfo : EIATTR_SW_WAR
	.align		4
.L_345:
        /*006c*/ 	.byte	0x04, 0x36
        /*006e*/ 	.short	(.L_347 - .L_346)
.L_346:
        /*0070*/ 	.word	0x00000008
.L_347:


//--------------------- .nv.info.matrix_ceil      --------------------------
	.section	.nv.info.matrix_ceil,"",@"SHT_CUDA_INFO"
	.sectionflags	@""
	.align	4


	//----- nvinfo : EIATTR_CUDA_API_VERSION
	.align		4
        /*0000*/ 	.byte	0x04, 0x37
        /*0002*/ 	.short	(.L_349 - .L_348)
.L_348:
        /*0004*/ 	.word	0x00000082


	//----- nvinfo : EIATTR_KPARAM_INFO
	.align		4
.L_349:
        /*0008*/ 	.byte	0x04, 0x17
        /*000a*/ 	.short	(.L_351 - .L_350)
.L_350:
        /*000c*/ 	.word	0x00000000
        /*0010*/ 	.short	0x0002
        /*0012*/ 	.short	0x0010
        /*0014*/ 	.byte	0x00, 0xf0, 0x11, 0x00


	//----- nvinfo : EIATTR_KPARAM_INFO
	.align		4
.L_351:
        /*0018*/ 	.byte	0x04, 0x17
        /*001a*/ 	.short	(.L_353 - .L_352)
.L_352:
        /*001c*/ 	.word	0x00000000
        /*0020*/ 	.short	0x0001
        /*0022*/ 	.short	0x0008
        /*0024*/ 	.byte	0x00, 0xf5, 0x21, 0x00


	//----- nvinfo : EIATTR_KPARAM_INFO
	.align		4
.L_353:
        /*0028*/ 	.byte	0x04, 0x17
        /*002a*/ 	.short	(.L_355 - .L_354)
.L_354:
        /*002c*/ 	.word	0x00000000
        /*0030*/ 	.short	0x0000
        /*0032*/ 	.short	0x0000
        /*0034*/ 	.byte	0x00, 0xf5, 0x21, 0x00


	//----- nvinfo : EIATTR_SPARSE_MMA_MASK
	.align		4
.L_355:
        /*0038*/ 	.byte	0x03, 0x50
        /*003a*/ 	.short	0x0000


	//----- nvinfo : EIATTR_MAXREG_COUNT
	.align		4
        /*003c*/ 	.byte	0x03, 0x1b
        /*003e*/ 	.short	0x00ff


	//----- nvinfo : EIATTR_MERCURY_ISA_VERSION
	.align		4
        /*0040*/ 	.byte	0x03, 0x5f
        /*0042*/ 	.short	0x0101


	//----- nvinfo : EIATTR_VRC_CTA_INIT_COUNT
	.align		4
        /*0044*/ 	.byte	0x02, 0x4a
	.zero		1
	.zero		1


	//----- nvinfo : EIATTR_EXIT_INSTR_OFFSETS
	.align		4
        /*0048*/ 	.byte	0x04, 0x1c
        /*004a*/ 	.short	(.L_357 - .L_356)


	//   ....[0]....
.L_356:
        /*004c*/ 	.word	0x00000070


	//   ....[1]....
        /*0050*/ 	.word	0x00000100


	//----- nvinfo : EIATTR_CBANK_PARAM_SIZE
	.align		4
.L_357:
        /*0054*/ 	.byte	0x03, 0x19
        /*0056*/ 	.short	0x0014


	//----- nvinfo : EIATTR_PARAM_CBANK
	.align		4
        /*0058*/ 	.byte	0x04, 0x0a
        /*005a*/ 	.short	(.L_359 - .L_358)
	.align		4
.L_358:
        /*005c*/ 	.word	index@(.nv.constant0.matrix_ceil)
        /*0060*/ 	.short	0x0380
        /*0062*/ 	.short	0x0014


	//----- nvinfo : EIATTR_SW_WAR
	.align		4
.L_359:
        /*0064*/ 	.byte	0x04, 0x36
        /*0066*/ 	.short	(.L_361 - .L_360)
.L_360:
        /*0068*/ 	.word	0x00000008
.L_361:


//--------------------- .nv.info.matrix_floor     --------------------------
	.section	.nv.info.matrix_floor,"",@"SHT_CUDA_INFO"
	.sectionflags	@""
	.align	4


	//----- nvinfo : EIATTR_CUDA_API_VERSION
	.align		4
        /*0000*/ 	.byte	0x04, 0x37
        /*0002*/ 	.short	(.L_363 - .L_362)
.L_362:
        /*0004*/ 	.word	0x00000082


	//----- nvinfo : EIATTR_KPARAM_INFO
	.align		4
.L_363:
        /*0008*/ 	.byte	0x04, 0x17
        /*000a*/ 	.short	(.L_365 - .L_364)
.L_364:
        /*000c*/ 	.word	0x00000000
        /*0010*/ 	.short	0x0002
        /*0012*/ 	.short	0x0010
        /*0014*/ 	.byte	0x00, 0xf0, 0x11, 0x00


	//----- nvinfo : EIATTR_KPARAM_INFO
	.align		4
.L_365:
        /*0018*/ 	.byte	0x04, 0x17
        /*001a*/ 	.short	(.L_367 - .L_366)
.L_366:
        /*001c*/ 	.word	0x00000000
        /*0020*/ 	.short	0x0001
        /*0022*/ 	.short	0x0008
        /*0024*/ 	.byte	0x00, 0xf5, 0x21, 0x00


	//----- nvinfo : EIATTR_KPARAM_INFO
	.align		4
.L_367:
        /*0028*/ 	.byte	0x04, 0x17
        /*002a*/ 	.short	(.L_369 - .L_368)
.L_368:
        /*002c*/ 	.word	0x00000000
        /*0030*/ 	.short	0x0000
        /*0032*/ 	.short	0x0000
        /*0034*/ 	.byte	0x00, 0xf5, 0x21, 0x00


	//----- nvinfo : EIATTR_SPARSE_MMA_MASK
	.align		4
.L_369:
        /*0038*/ 	.byte	0x03, 0x50
        /*003a*/ 	.short	0x0000


	//----- nvinfo : EIATTR_MAXREG_COUNT
	.align		4
        /*003c*/ 	.byte	0x03, 0x1b
        /*003e*/ 	.short	0x00ff


	//----- nvinfo : EIATTR_MERCURY_ISA_VERSION
	.align		4
        /*0040*/ 	.byte	0x03, 0x5f
        /*0042*/ 	.short	0x0101


	//----- nvinfo : EIATTR_VRC_CTA_INIT_COUNT
	.align		4
        /*0044*/ 	.byte	0x02, 0x4a
	.zero		1
	.zero		1


	//----- nvinfo : EIATTR_EXIT_INSTR_OFFSETS
	.align		4
        /*0048*/ 	.byte	0x04, 0x1c
        /*004a*/ 	.short	(.L_371 - .L_370)


	//   ....[0]....
.L_370:
        /*004c*/ 	.word	0x00000070


	//   ....[1]....
        /*0050*/ 	.word	0x00000100


	//----- nvinfo : EIATTR_CBANK_PARAM_SIZE
	.align		4
.L_371:
        /*0054*/ 	.byte	0x03, 0x19
        /*0056*/ 	.short	0x0014


	//----- nvinfo : EIATTR_PARAM_CBANK
	.align		4
        /*0058*/ 	.byte	0x04, 0x0a
        /*005a*/ 	.short	(.L_373 - .L_372)
	.align		4
.L_372:
        /*005c*/ 	.word	index@(.nv.constant0.matrix_floor)
        /*0060*/ 	.short	0x0380
        /*0062*/ 	.short	0x0014


	//----- nvinfo : EIATTR_SW_WAR
	.align		4
.L_373:
        /*0064*/ 	.byte	0x04, 0x36
        /*0066*/ 	.short	(.L_375 - .L_374)
.L_374:
        /*0068*/ 	.word	0x00000008
.L_375:


//--------------------- .nv.info.matrix_log       --------------------------
	.section	.nv.info.matrix_log,"",@"SHT_CUDA_INFO"
	.sectionflags	@""
	.align	4


	//----- nvinfo : EIATTR_CUDA_API_VERSION
	.align		4
        /*0000*/ 	.byte	0x04, 0x37
        /*0002*/ 	.short	(.L_377 - .L_376)
.L_376:
        /*0004*/ 	.word	0x00000082


	//----- nvinfo : EIATTR_KPARAM_INFO
	.align		4
.L_377:
        /*0008*/ 	.byte	0x04, 0x17
        /*000a*/ 	.short	(.L_379 - .L_378)
.L_378:
        /*000c*/ 	.word	0x00000000
        /*0010*/ 	.short	0x0002
        /*0012*/ 	.short	0x0010
        /*0014*/ 	.byte	0x00, 0xf0, 0x11, 0x00


	//----- nvinfo : EIATTR_KPARAM_INFO
	.align		4
.L_379:
        /*0018*/ 	.byte	0x04, 0x17
        /*001a*/ 	.short	(.L_381 - .L_380)
.L_380:
        /*001c*/ 	.word	0x00000000
        /*0020*/ 	.short	0x0001
        /*0022*/ 	.short	0x0008
        /*0024*/ 	.byte	0x00, 0xf5, 0x21, 0x00


	//----- nvinfo : EIATTR_KPARAM_INFO
	.align		4
.L_381:
        /*0028*/ 	.byte	0x04, 0x17
        /*002a*/ 	.short	(.L_383 - .L_382)
.L_382:
        /*002c*/ 	.word	0x00000000
        /*0030*/ 	.short	0x0000
        /*0032*/ 	.short	0x0000
        /*0034*/ 	.byte	0x00, 0xf5, 0x21, 0x00


	//----- nvinfo : EIATTR_SPARSE_MMA_MASK
	.align		4
.L_383:
        /*0038*/ 	.byte	0x03, 0x50
        /*003a*/ 	.short	0x0000


	//----- nvinfo : EIATTR_MAXREG_COUNT
	.align		4
        /*003c*/ 	.byte	0x03, 0x1b
        /*003e*/ 	.short	0x00ff


	//----- nvinfo : EIATTR_MERCURY_ISA_VERSION
	.align		4
        /*0040*/ 	.byte	0x03, 0x5f
        /*0042*/ 	.short	0x0101


	//----- nvinfo : EIATTR_VRC_CTA_INIT_COUNT
	.align		4
        /*0044*/ 	.byte	0x02, 0x4a
	.zero		1
	.zero		1


	//----- nvinfo : EIATTR_EXIT_INSTR_OFFSETS
	.align		4
        /*0048*/ 	.byte	0x04, 0x1c
        /*004a*/ 	.short	(.L_385 - .L_384)


	//   ....[0]....
.L_384:
        /*004c*/ 	.word	0x00000070


	//   ....[1]....
        /*0050*/ 	.word	0x00000630


	//----- nvinfo : EIATTR_CRS_STACK_SIZE
	.align		4
.L_385:
        /*0054*/ 	.byte	0x04, 0x1e
        /*0056*/ 	.short	(.L_387 - .L_386)
.L_386:
        /*0058*/ 	.word	0x00000000


	//----- nvinfo : EIATTR_CBANK_PARAM_SIZE
	.align		4
.L_387:
        /*005c*/ 	.byte	0x03, 0x19
        /*005e*/ 	.short	0x0014


	//----- nvinfo : EIATTR_PARAM_CBANK
	.align		4
        /*0060*/ 	.byte	0x04, 0x0a
        /*0062*/ 	.short	(.L_389 - .L_388)
	.align		4
.L_388:
        /*0064*/ 	.word	index@(.nv.constant0.matrix_log)
        /*0068*/ 	.short	0x0380
        /*006a*/ 	.short	0x0014


	//----- nvinfo : EIATTR_SW_WAR
	.align		4
.L_389:
        /*006c*/ 	.byte	0x04, 0x36
        /*006e*/ 	.short	(.L_391 - .L_390)
.L_390:
        /*0070*/ 	.word	0x00000008
.L_391:


//--------------------- .nv.info.matrix_abs       --------------------------
	.section	.nv.info.matrix_abs,"",@"SHT_CUDA_INFO"
	.sectionflags	@""
	.align	4


	//----- nvinfo : EIATTR_CUDA_API_VERSION
	.align		4
        /*0000*/ 	.byte	0x04, 0x37
        /*0002*/ 	.short	(.L_393 - .L_392)
.L_392:
        /*0004*/ 	.word	0x00000082


	//----- nvinfo : EIATTR_KPARAM_INFO
	.align		4
.L_393:
        /*0008*/ 	.byte	0x04, 0x17
        /*000a*/ 	.short	(.L_395 - .L_394)
.L_394:
        /*000c*/ 	.word	0x00000000
        /*0010*/ 	.short	0x0002
        /*0012*/ 	.short	0x0010
        /*0014*/ 	.byte	0x00, 0xf0, 0x11, 0x00


	//----- nvinfo : EIATTR_KPARAM_INFO
	.align		4
.L_395:
        /*0018*/ 	.byte	0x04, 0x17
        /*001a*/ 	.short	(.L_397 - .L_396)
.L_396:
        /*001c*/ 	.word	0x00000000
        /*0020*/ 	.short	0x0001
        /*0022*/ 	.short	0x0008
        /*0024*/ 	.byte	0x00, 0xf5, 0x21, 0x00


	//----- nvinfo : EIATTR_KPARAM_INFO
	.align		4
.L_397:
        /*0028*/ 	.byte	0x04, 0x17
        /*002a*/ 	.short	(.L_399 - .L_398)
.L_398:
        /*002c*/ 	.word	0x00000000
        /*0030*/ 	.short	0x0000
        /*0032*/ 	.short	0x0000
        /*0034*/ 	.byte	0x00, 0xf5, 0x21, 0x00


	//----- nvinfo : EIATTR_SPARSE_MMA_MASK
	.align		4
.L_399:
        /*0038*/ 	.byte	0x03, 0x50
        /*003a*/ 	.short	0x0000


	//----- nvinfo : EIATTR_MAXREG_COUNT
	.align		4
        /*003c*/ 	.byte	0x03, 0x1b
        /*003e*/ 	.short	0x00ff


	//----- nvinfo : EIATTR_MERCURY_ISA_VERSION
	.align		4
        /*0040*/ 	.byte	0x03, 0x5f
        /*0042*/ 	.short	0x0101


	//----- nvinfo : EIATTR_VRC_CTA_INIT_COUNT
	.align		4
        /*0044*/ 	.byte	0x02, 0x4a
	.zero		1
	.zero		1


	//----- nvinfo : EIATTR_EXIT_INSTR_OFFSETS
	.align		4
        /*0048*/ 	.byte	0x04, 0x1c
        /*004a*/ 	.short	(.L_401 - .L_400)


	//   ....[0]....
.L_400:
        /*004c*/ 	.word	0x00000070


	//   ....[1]....
        /*0050*/ 	.word	0x00000100


	//----- nvinfo : EIATTR_CBANK_PARAM_SIZE
	.align		4
.L_401:
        /*0054*/ 	.byte	0x03, 0x19
        /*0056*/ 	.short	0x0014


	//----- nvinfo : EIATTR_PARAM_CBANK
	.align		4
        /*0058*/ 	.byte	0x04, 0x0a
        /*005a*/ 	.short	(.L_403 - .L_402)
	.align		4
.L_402:
        /*005c*/ 	.word	index@(.nv.constant0.matrix_abs)
        /*0060*/ 	.short	0x0380
        /*0062*/ 	.short	0x0014


	//----- nvinfo : EIATTR_SW_WAR
	.align		4
.L_403:
        /*0064*/ 	.byte	0x04, 0x36
        /*0066*/ 	.short	(.L_405 - .L_404)
.L_404:
        /*0068*/ 	.word	0x00000008
.L_405:


//--------------------- .nv.info.matrix_round     --------------------------
	.section	.nv.info.matrix_round,"",@"SHT_CUDA_INFO"
	.sectionflags	@""
	.align	4


	//----- nvinfo : EIATTR_CUDA_API_VERSION
	.align		4
        /*0000*/ 	.byte	0x04, 0x37
        /*0002*/ 	.short	(.L_407 - .L_406)
.L_406:
        /*0004*/ 	.word	0x00000082


	//----- nvinfo : EIATTR_KPARAM_INFO
	.align		4
.L_407:
        /*0008*/ 	.byte	0x04, 0x17
        /*000a*/ 	.short	(.L_409 - .L_408)
.L_408:
        /*000c*/ 	.word	0x00000000
        /*0010*/ 	.short	0x0002
        /*0012*/ 	.short	0x0010
        /*0014*/ 	.byte	0x00, 0xf0, 0x11, 0x00


	//----- nvinfo : EIATTR_KPARAM_INFO
	.align		4
.L_409:
        /*0018*/ 	.byte	0x04, 0x17
        /*001a*/ 	.short	(.L_411 - .L_410)
.L_410:
        /*001c*/ 	.word	0x00000000
        /*0020*/ 	.short	0x0001
        /*0022*/ 	.short	0x0008
        /*0024*/ 	.byte	0x00, 0xf5, 0x21, 0x00


	//----- nvinfo : EIATTR_KPARAM_INFO
	.align		4
.L_411:
        /*0028*/ 	.byte	0x04, 0x17
        /*002a*/ 	.short	(.L_413 - .L_412)
.L_412:
        /*002c*/ 	.word	0x00000000
        /*0030*/ 	.short	0x0000
        /*0032*/ 	.short	0x0000
        /*0034*/ 	.byte	0x00, 0xf5, 0x21, 0x00


	//----- nvinfo : EIATTR_SPARSE_MMA_MASK
	.align		4
.L_413:
        /*0038*/ 	.byte	0x03, 0x50
        /*003a*/ 	.short	0x0000


	//----- nvinfo : EIATTR_MAXREG_COUNT
	.align		4
        /*003c*/ 	.byte	0x03, 0x1b
        /*003e*/ 	.short	0x00ff


	//----- nvinfo : EIATTR_MERCURY_ISA_VERSION
	.align		4
        /*0040*/ 	.byte	0x03, 0x5f
        /*0042*/ 	.short	0x0101


	//----- nvinfo : EIATTR_VRC_CTA_INIT_COUNT
	.align		4
        /*0044*/ 	.byte	0x02, 0x4a
	.zero		1
	.zero		1


	//----- nvinfo : EIATTR_EXIT_INSTR_OFFSETS
	.align		4
        /*0048*/ 	.byte	0x04, 0x1c
        /*004a*/ 	.short	(.L_415 - .L_414)


	//   ....[0]....
.L_414:
        /*004c*/ 	.word	0x00000070


	//   ....[1]....
        /*0050*/ 	.word	0x00000150


	//----- nvinfo : EIATTR_CBANK_PARAM_SIZE
	.align		4
.L_415:
        /*0054*/ 	.byte	0x03, 0x19
        /*0056*/ 	.short	0x0014


	//----- nvinfo : EIATTR_PARAM_CBANK
	.align		4
        /*0058*/ 	.byte	0x04, 0x0a
        /*005a*/ 	.short	(.L_417 - .L_416)
	.align		4
.L_416:
        /*005c*/ 	.word	index@(.nv.constant0.matrix_round)
        /*0060*/ 	.short	0x0380
        /*0062*/ 	.short	0x0014


	//----- nvinfo : EIATTR_SW_WAR
	.align		4
.L_417:
        /*0064*/ 	.byte	0x04, 0x36
        /*0066*/ 	.short	(.L_419 - .L_418)
.L_418:
        /*0068*/ 	.word	0x00000008
.L_419:


//--------------------- .nv.info.matrix_sqrt      --------------------------
	.section	.nv.info.matrix_sqrt,"",@"SHT_CUDA_INFO"
	.sectionflags	@""
	.align	4


	//----- nvinfo : EIATTR_CUDA_API_VERSION
	.align		4
        /*0000*/ 	.byte	0x04, 0x37
        /*0002*/ 	.short	(.L_421 - .L_420)
.L_420:
        /*0004*/ 	.word	0x00000082


	//----- nvinfo : EIATTR_KPARAM_INFO
	.align		4
.L_421:
        /*0008*/ 	.byte	0x04, 0x17
        /*000a*/ 	.short	(.L_423 - .L_422)
.L_422:
        /*000c*/ 	.word	0x00000000
        /*0010*/ 	.short	0x0002
        /*0012*/ 	.short	0x0010
        /*0014*/ 	.byte	0x00, 0xf0, 0x11, 0x00


	//----- nvinfo : EIATTR_KPARAM_INFO
	.align		4
.L_423:
        /*0018*/ 	.byte	0x04, 0x17
        /*001a*/ 	.short	(.L_425 - .L_424)
.L_424:
        /*001c*/ 	.word	0x00000000
        /*0020*/ 	.short	0x0001
        /*0022*/ 	.short	0x0008
        /*0024*/ 	.byte	0x00, 0xf5, 0x21, 0x00


	//----- nvinfo : EIATTR_KPARAM_INFO
	.align		4
.L_425:
        /*0028*/ 	.byte	0x04, 0x17
        /*002a*/ 	.short	(.L_427 - .L_426)
.L_426:
        /*002c*/ 	.word	0x00000000
        /*0030*/ 	.short	0x0000
        /*0032*/ 	.short	0x0000
        /*0034*/ 	.byte	0x00, 0xf5, 0x21, 0x00


	//----- nvinfo : EIATTR_SPARSE_MMA_MASK
	.align		4
.L_427:
        /*0038*/ 	.byte	0x03, 0x50
        /*003a*/ 	.short	0x0000


	//----- nvinfo : EIATTR_MAXREG_COUNT
	.align		4
        /*003c*/ 	.byte	0x03, 0x1b
        /*003e*/ 	.short	0x00ff


	//----- nvinfo : EIATTR_MERCURY_ISA_VERSION
	.align		4
        /*0040*/ 	.byte	0x03, 0x5f
        /*0042*/ 	.short	0x0101


	//----- nvinfo : EIATTR_VRC_CTA_INIT_COUNT
	.align		4
        /*0044*/ 	.byte	0x02, 0x4a
	.zero		1
	.zero		1


	//----- nvinfo : EIATTR_EXIT_INSTR_OFFSETS
	.align		4
        /*0048*/ 	.byte	0x04, 0x1c
        /*004a*/ 	.short	(.L_429 - .L_428)


	//   ....[0]....
.L_428:
        /*004c*/ 	.word	0x00000070


	//   ....[1]....
        /*0050*/ 	.word	0x00000250


	//----- nvinfo : EIATTR_CRS_STACK_SIZE
	.align		4
.L_429:
        /*0054*/ 	.byte	0x04, 0x1e
        /*0056*/ 	.short	(.L_431 - .L_430)
.L_430:
        /*0058*/ 	.word	0x00000000


	//----- nvinfo : EIATTR_CBANK_PARAM_SIZE
	.align		4
.L_431:
        /*005c*/ 	.byte	0x03, 0x19
        /*005e*/ 	.short	0x0014


	//----- nvinfo : EIATTR_PARAM_CBANK
	.align		4
        /*0060*/ 	.byte	0x04, 0x0a
        /*0062*/ 	.short	(.L_433 - .L_432)
	.align		4
.L_432:
        /*0064*/ 	.word	index@(.nv.constant0.matrix_sqrt)
        /*0068*/ 	.short	0x0380
        /*006a*/ 	.short	0x0014


	//----- nvinfo : EIATTR_SW_WAR
	.align		4
.L_433:
        /*006c*/ 	.byte	0x04, 0x36
        /*006e*/ 	.short	(.L_435 - .L_434)
.L_434:
        /*0070*/ 	.word	0x00000008
.L_435:


//--------------------- .nv.info.matrix_exp       --------------------------
	.section	.nv.info.matrix_exp,"",@"SHT_CUDA_INFO"
	.sectionflags	@""
	.align	4


	//----- nvinfo : EIATTR_CUDA_API_VERSION
	.align		4
        /*0000*/ 	.byte	0x04, 0x37
        /*0002*/ 	.short	(.L_437 - .L_436)
.L_436:
        /*0004*/ 	.word	0x00000082


	//----- nvinfo : EIATTR_KPARAM_INFO
	.align		4
.L_437:
        /*0008*/ 	.byte	0x04, 0x17
        /*000a*/ 	.short	(.L_439 - .L_438)
.L_438:
        /*000c*/ 	.word	0x00000000
        /*0010*/ 	.short	0x0002
        /*0012*/ 	.short	0x0010
        /*0014*/ 	.byte	0x00, 0xf0, 0x11, 0x00


	//----- nvinfo : EIATTR_KPARAM_INFO
	.align		4
.L_439:
        /*0018*/ 	.byte	0x04, 0x17
        /*001a*/ 	.short	(.L_441 - .L_440)
.L_440:
        /*001c*/ 	.word	0x00000000
        /*0020*/ 	.short	0x0001
        /*0022*/ 	.short	0x0008
        /*0024*/ 	.byte	0x00, 0xf5, 0x21, 0x00


	//----- nvinfo : EIATTR_KPARAM_INFO
	.align		4
.L_441:
        /*0028*/ 	.byte	0x04, 0x17
        /*002a*/ 	.short	(.L_443 - .L_442)
.L_442:
        /*002c*/ 	.word	0x00000000
        /*0030*/ 	.short	0x0000
        /*0032*/ 	.short	0x0000
        /*0034*/ 	.byte	0x00, 0xf5, 0x21, 0x00


	//----- nvinfo : EIATTR_SPARSE_MMA_MASK
	.align		4
.L_443:
        /*0038*/ 	.byte	0x03, 0x50
        /*003a*/ 	.short	0x0000


	//----- nvinfo : EIATTR_MAXREG_COUNT
	.align		4
        /*003c*/ 	.byte	0x03, 0x1b
        /*003e*/ 	.short	0x00ff


	//----- nvinfo : EIATTR_MERCURY_ISA_VERSION
	.align		4
        /*0040*/ 	.byte	0x03, 0x5f
        /*0042*/ 	.short	0x0101


	//----- nvinfo : EIATTR_VRC_CTA_INIT_COUNT
	.align		4
        /*0044*/ 	.byte	0x02, 0x4a
	.zero		1
	.zero		1


	//----- nvinfo : EIATTR_EXIT_INSTR_OFFSETS
	.align		4
        /*0048*/ 	.byte	0x04, 0x1c
        /*004a*/ 	.short	(.L_445 - .L_444)


	//   ....[0]....
.L_444:
        /*004c*/ 	.word	0x00000070


	//   ....[1]....
        /*0050*/ 	.word	0x000004a0


	//----- nvinfo : EIATTR_CRS_STACK_SIZE
	.align		4
.L_445:
        /*0054*/ 	.byte	0x04, 0x1e
        /*0056*/ 	.short	(.L_447 - .L_446)
.L_446:
        /*0058*/ 	.word	0x00000000


	//----- nvinfo : EIATTR_CBANK_PARAM_SIZE
	.align		4
.L_447:
        /*005c*/ 	.byte	0x03, 0x19
        /*005e*/ 	.short	0x0014


	//----- nvinfo : EIATTR_PARAM_CBANK
	.align		4
        /*0060*/ 	.byte	0x04, 0x0a
        /*0062*/ 	.short	(.L_449 - .L_448)
	.align		4
.L_448:
        /*0064*/ 	.word	index@(.nv.constant0.matrix_exp)
        /*0068*/ 	.short	0x0380
        /*006a*/ 	.short	0x0014


	//----- nvinfo : EIATTR_SW_WAR
	.align		4
.L_449:
        /*006c*/ 	.byte	0x04, 0x36
        /*006e*/ 	.short	(.L_451 - .L_450)
.L_450:
        /*0070*/ 	.word	0x00000008
.L_451:


//--------------------- .nv.info.reduce_col_mean  --------------------------
	.section	.nv.info.reduce_col_mean,"",@"SHT_CUDA_INFO"
	.sectionflags	@""
	.align	4


	//----- nvinfo : EIATTR_CUDA_API_VERSION
	.align		4
        /*0000*/ 	.byte	0x04, 0x37
        /*0002*/ 	.short	(.L_453 - .L_452)
.L_452:
        /*0004*/ 	.word	0x00000082


	//----- nvinfo : EIATTR_KPARAM_INFO
	.align		4
.L_453:
        /*0008*/ 	.byte	0x04, 0x17
        /*000a*/ 	.short	(.L_455 - .L_454)
.L_454:
        /*000c*/ 	.word	0x00000000
        /*0010*/ 	.short	0x0003
        /*0012*/ 	.short	0x0014
        /*0014*/ 	.byte	0x00, 0xf0, 0x11, 0x00


	//----- nvinfo : EIATTR_KPARAM_INFO
	.align		4
.L_455:
        /*0018*/ 	.byte	0x04, 0x17
        /*001a*/ 	.short	(.L_457 - .L_456)
.L_456:
        /*001c*/ 	.word	0x00000000
        /*0020*/ 	.short	0x0002
        /*0022*/ 	.short	0x0010
        /*0024*/ 	.byte	0x00, 0xf0, 0x11, 0x00


	//----- nvinfo : EIATTR_KPARAM_INFO
	.align		4
.L_457:
        /*0028*/ 	.byte	0x04, 0x17
        /*002a*/ 	.short	(.L_459 - .L_458)
.L_458:
        /*002c*/ 	.word	0x00000000
        /*0030*/ 	.short	0x0001
        /*0032*/ 	.short	0x0008
        /*0034*/ 	.byte	0x00, 0xf5, 0x21, 0x00


	//----- nvinfo : EIATTR_KPARAM_INFO
	.align		4
.L_459:
        /*0038*/ 	.byte	0x04, 0x17
        /*003a*/ 	.short	(.L_461 - .L_460)
.L_460:
        /*003c*/ 	.word	0x00000000
        /*0040*/ 	.short	0x0000
        /*0042*/ 	.short	0x0000
        /*0044*/ 	.byte	0x00, 0xf5, 0x21, 0x00


	//----- nvinfo : EIATTR_SPARSE_MMA_MASK
	.align		4
.L_461:
        /*0048*/ 	.byte	0x03, 0x50
        /*004a*/ 	.short	0x0000


	//----- nvinfo : EIATTR_MAXREG_COUNT
	.align		4
        /*004c*/ 	.byte	0x03, 0x1b
        /*004e*/ 	.short	0x00ff


	//----- nvinfo : EIATTR_MERCURY_ISA_VERSION
	.align		4
        /*0050*/ 	.byte	0x03, 0x5f
        /*0052*/ 	.short	0x0101


	//----- nvinfo : EIATTR_VRC_CTA_INIT_COUNT
	.align		4
        /*0054*/ 	.byte	0x02, 0x4a
	.zero		1
	.zero		1


	//----- nvinfo : EIATTR_EXIT_INSTR_OFFSETS
	.align		4
        /*0058*/ 	.byte	0x04, 0x1c
        /*005a*/ 	.short	(.L_463 - .L_462)


	//   ....[0]....
.L_462:
        /*005c*/ 	.word	0x00000070


	//   ....[1]....
        /*0060*/ 	.word	0x000002f0


	//----- nvinfo : EIATTR_CRS_STACK_SIZE
	.align		4
.L_463:
        /*0064*/ 	.byte	0x04, 0x1e
        /*0066*/ 	.short	(.L_465 - .L_464)
.L_464:
        /*0068*/ 	.word	0x00000000


	//----- nvinfo : EIATTR_CBANK_PARAM_SIZE
	.align		4
.L_465:
        /*006c*/ 	.byte	0x03, 0x19
        /*006e*/ 	.short	0x0018


	//----- nvinfo : EIATTR_PARAM_CBANK
	.align		4
        /*0070*/ 	.byte	0x04, 0x0a
        /*0072*/ 	.short	(.L_467 - .L_466)
	.align		4
.L_466:
        /*0074*/ 	.word	index@(.nv.constant0.reduce_col_mean)
        /*0078*/ 	.short	0x0380
        /*007a*/ 	.short	0x0018


	//----- nvinfo : EIATTR_SW_WAR
	.align		4
.L_467:
        /*007c*/ 	.byte	0x04, 0x36
        /*007e*/ 	.short	(.L_469 - .L_468)
.L_468:
        /*0080*/ 	.word	0x00000008
.L_469:


//--------------------- .nv.info.reduce_row_mean  --------------------------
	.section	.nv.info.reduce_row_mean,"",@"SHT_CUDA_INFO"
	.sectionflags	@""
	.align	4


	//----- nvinfo : EIATTR_CUDA_API_VERSION
	.align		4
        /*0000*/ 	.byte	0x04, 0x37
        /*0002*/ 	.short	(.L_471 - .L_470)
.L_470:
        /*0004*/ 	.word	0x00000082


	//----- nvinfo : EIATTR_KPARAM_INFO
	.align		4
.L_471:
        /*0008*/ 	.byte	0x04, 0x17
        /*000a*/ 	.short	(.L_473 - .L_472)
.L_472:
        /*000c*/ 	.word	0x00000000
        /*0010*/ 	.short	0x0003
        /*0012*/ 	.short	0x0014
        /*0014*/ 	.byte	0x00, 0xf0, 0x11, 0x00


	//----- nvinfo : EIATTR_KPARAM_INFO
	.align		4
.L_473:
        /*0018*/ 	.byte	0x04, 0x17
        /*001a*/ 	.short	(.L_475 - .L_474)
.L_474:
        /*001c*/ 	.word	0x00000000
        /*0020*/ 	.short	0x0002
        /*0022*/ 	.short	0x0010
        /*0024*/ 	.byte	0x00, 0xf0, 0x11, 0x00


	//----- nvinfo : EIATTR_KPARAM_INFO
	.align		4
.L_475:
        /*0028*/ 	.byte	0x04, 0x17
        /*002a*/ 	.short	(.L_477 - .L_476)
.L_476:
        /*002c*/ 	.word	0x00000000
        /*0030*/ 	.short	0x0001
        /*0032*/ 	.short	0x0008
        /*0034*/ 	.byte	0x00, 0xf5, 0x21, 0x00


	//----- nvinfo : EIATTR_KPARAM_INFO
	.align		4
.L_477:
        /*0038*/ 	.byte	0x04, 0x17
        /*003a*/ 	.short	(.L_479 - .L_478)
.L_478:
        /*003c*/ 	.word	0x00000000
        /*0040*/ 	.short	0x0000
        /*0042*/ 	.short	0x0000
        /*0044*/ 	.byte	0x00, 0xf5, 0x21, 0x00


	//----- nvinfo : EIATTR_SPARSE_MMA_MASK
	.align		4
.L_479:
        /*0048*/ 	.byte	0x03, 0x50
        /*004a*/ 	.short	0x0000


	//----- nvinfo : EIATTR_MAXREG_COUNT
	.align		4
        /*004c*/ 	.byte	0x03, 0x1b
        /*004e*/ 	.short	0x00ff


	//----- nvinfo : EIATTR_NUM_BARRIERS
	.align		4
        /*0050*/ 	.byte	0x02, 0x4c
        /*0052*/ 	.byte	0x01
	.zero		1


	//----- nvinfo : EIATTR_MERCURY_ISA_VERSION
	.align		4
        /*0054*/ 	.byte	0x03, 0x5f
        /*0056*/ 	.short	0x0101


	//----- nvinfo : EIATTR_VRC_CTA_INIT_COUNT
	.align		4
        /*0058*/ 	.byte	0x02, 0x4a
	.zero		1
	.zero		1


	//----- nvinfo : EIATTR_EXIT_INSTR_OFFSETS
	.align		4
        /*005c*/ 	.byte	0x04, 0x1c
        /*005e*/ 	.short	(.L_481 - .L_480)


	//   ....[0]....
.L_480:
        /*0060*/ 	.word	0x00000040


	//   ....[1]....
        /*0064*/ 	.word	0x000003f0


	//   ....[2]....
        /*0068*/ 	.word	0x00000630


	//   ....[3]....
        /*006c*/ 	.word	0x00000790


	//----- nvinfo : EIATTR_CRS_STACK_SIZE
	.align		4
.L_481:
        /*0070*/ 	.byte	0x04, 0x1e
        /*0072*/ 	.short	(.L_483 - .L_482)
.L_482:
        /*0074*/ 	.word	0x00000000


	//----- nvinfo : EIATTR_CBANK_PARAM_SIZE
	.align		4
.L_483:
        /*0078*/ 	.byte	0x03, 0x19
        /*007a*/ 	.short	0x0018


	//----- nvinfo : EIATTR_PARAM_CBANK
	.align		4
        /*007c*/ 	.byte	0x04, 0x0a
        /*007e*/ 	.short	(.L_485 - .L_484)
	.align		4
.L_484:
        /*0080*/ 	.word	index@(.nv.constant0.reduce_row_mean)
        /*0084*/ 	.short	0x0380
        /*0086*/ 	.short	0x0018


	//----- nvinfo : EIATTR_SW_WAR
	.align		4
.L_485:
        /*0088*/ 	.byte	0x04, 0x36
        /*008a*/ 	.short	(.L_487 - .L_486)
.L_486:
        /*008c*/ 	.word	0x00000008
.L_487:


//--------------------- .nv.info.reduce_prod      --------------------------
	.section	.nv.info.reduce_prod,"",@"SHT_CUDA_INFO"
	.sectionflags	@""
	.align	4


	//----- nvinfo : EIATTR_CUDA_API_VERSION
	.align		4
        /*0000*/ 	.byte	0x04, 0x37
        /*0002*/ 	.short	(.L_489 - .L_488)
.L_488:
        /*0004*/ 	.word	0x00000082


	//----- nvinfo : EIATTR_KPARAM_INFO
	.align		4
.L_489:
        /*0008*/ 	.byte	0x04, 0x17
        /*000a*/ 	.short	(.L_491 - .L_490)
.L_490:
        /*000c*/ 	.word	0x00000000
        /*0010*/ 	.short	0x0002
        /*0012*/ 	.short	0x0010
        /*0014*/ 	.byte	0x00, 0xf0, 0x11, 0x00


	//----- nvinfo : EIATTR_KPARAM_INFO
	.align		4
.L_491:
        /*0018*/ 	.byte	0x04, 0x17
        /*001a*/ 	.short	(.L_493 - .L_492)
.L_492:
        /*001c*/ 	.word	0x00000000
        /*0020*/ 	.short	0x0001
        /*0022*/ 	.short	0x0008
        /*0024*/ 	.byte	0x00, 0xf5, 0x21, 0x00


	//----- nvinfo : EIATTR_KPARAM_INFO
	.align		4
.L_493:
        /*0028*/ 	.byte	0x04, 0x17
        /*002a*/ 	.short	(.L_495 - .L_494)
.L_494:
        /*002c*/ 	.word	0x00000000
        /*0030*/ 	.short	0x0000
        /*0032*/ 	.short	0x0000
        /*0034*/ 	.byte	0x00, 0xf5, 0x21, 0x00


	//----- nvinfo : EIATTR_SPARSE_MMA_MASK
	.align		4
.L_495:
        /*0038*/ 	.byte	0x03, 0x50
        /*003a*/ 	.short	0x0000


	//----- nvinfo : EIATTR_MAXREG_COUNT
	.align		4
        /*003c*/ 	.byte	0x03, 0x1b
        /*003e*/ 	.short	0x00ff


	//----- nvinfo : EIATTR_NUM_BARRIERS
	.align		4
        /*0040*/ 	.byte	0x02, 0x4c
        /*0042*/ 	.byte	0x01
	.zero		1


	//----- nvinfo : EIATTR_MERCURY_ISA_VERSION
	.align		4
        /*0044*/ 	.byte	0x03, 0x5f
        /*0046*/ 	.short	0x0101


	//----- nvinfo : EIATTR_VRC_CTA_INIT_COUNT
	.align		4
        /*0048*/ 	.byte	0x02, 0x4a
	.zero		1
	.zero		1


	//----- nvinfo : EIATTR_EXIT_INSTR_OFFSETS
	.align		4
        /*004c*/ 	.byte	0x04, 0x1c
        /*004e*/ 	.short	(.L_497 - .L_496)


	//   ....[0]....
.L_496:
        /*0050*/ 	.word	0x00000460


	//   ....[1]....
        /*0054*/ 	.word	0x000006a0


	//   ....[2]....
        /*0058*/ 	.word	0x000006f0


	//----- nvinfo : EIATTR_CRS_STACK_SIZE
	.align		4
.L_497:
        /*005c*/ 	.byte	0x04, 0x1e
        /*005e*/ 	.short	(.L_499 - .L_498)
.L_498:
        /*0060*/ 	.word	0x00000000


	//----- nvinfo : EIATTR_CBANK_PARAM_SIZE
	.align		4
.L_499:
        /*0064*/ 	.byte	0x03, 0x19
        /*0066*/ 	.short	0x0014


	//----- nvinfo : EIATTR_PARAM_CBANK
	.align		4
        /*0068*/ 	.byte	0x04, 0x0a
        /*006a*/ 	.short	(.L_501 - .L_500)
	.align		4
.L_500:
        /*006c*/ 	.word	index@(.nv.constant0.reduce_prod)
        /*0070*/ 	.short	0x0380
        /*0072*/ 	.short	0x0014


	//----- nvinfo : EIATTR_SW_WAR
	.align		4
.L_501:
        /*0074*/ 	.byte	0x04, 0x36
        /*0076*/ 	.short	(.L_503 - .L_502)
.L_502:
        /*0078*/ 	.word	0x00000008
.L_503:


//--------------------- .nv.info.reduce_col_min   --------------------------
	.section	.nv.info.reduce_col_min,"",@"SHT_CUDA_INFO"
	.sectionflags	@""
	.align	4


	//----- nvinfo : EIATTR_CUDA_API_VERSION
	.align		4
        /*0000*/ 	.byte	0x04, 0x37
        /*0002*/ 	.short	(.L_505 - .L_504)
.L_504:
        /*0004*/ 	.word	0x00000082


	//----- nvinfo : EIATTR_KPARAM_INFO
	.align		4
.L_505:
        /*0008*/ 	.byte	0x04, 0x17
        /*000a*/ 	.short	(.L_507 - .L_506)
.L_506:
        /*000c*/ 	.word	0x00000000
        /*0010*/ 	.short	0x0003
        /*0012*/ 	.short	0x0014
        /*0014*/ 	.byte	0x00, 0xf0, 0x11, 0x00


	//----- nvinfo : EIATTR_KPARAM_INFO
	.align		4
.L_507:
        /*0018*/ 	.byte	0x04, 0x17
        /*001a*/ 	.short	(.L_509 - .L_508)
.L_508:
        /*001c*/ 	.word	0x00000000
        /*0020*/ 	.short	0x0002
        /*0022*/ 	.short	0x0010
        /*0024*/ 	.byte	0x00, 0xf0, 0x11, 0x00


	//----- nvinfo : EIATTR_KPARAM_INFO
	.align		4
.L_509:
        /*0028*/ 	.byte	0x04, 0x17
        /*002a*/ 	.short	(.L_511 - .L_510)
.L_510:
        /*002c*/ 	.word	0x00000000
        /*0030*/ 	.short	0x0001
        /*0032*/ 	.short	0x0008
        /*0034*/ 	.byte	0x00, 0xf5, 0x21, 0x00


	//----- nvinfo : EIATTR_KPARAM_INFO
	.align		4
.L_511:
        /*0038*/ 	.byte	0x04, 0x17
        /*003a*/ 	.short	(.L_513 - .L_512)
.L_512:
        /*003c*/ 	.word	0x00000000
        /*0040*/ 	.short	0x0000
        /*0042*/ 	.short	0x0000
        /*0044*/ 	.byte	0x00, 0xf5, 0x21, 0x00


	//----- nvinfo : EIATTR_SPARSE_MMA_MASK
	.align		4
.L_513:
        /*0048*/ 	.byte	0x03, 0x50
        /*004a*/ 	.short	0x0000


	//----- nvinfo : EIATTR_MAXREG_COUNT
	.align		4
        /*004c*/ 	.byte	0x03, 0x1b
        /*004e*/ 	.short	0x00ff


	//----- nvinfo : EIATTR_MERCURY_ISA_VERSION
	.align		4
        /*0050*/ 	.byte	0x03, 0x5f
        /*0052*/ 	.short	0x0101


	//----- nvinfo : EIATTR_VRC_CTA_INIT_COUNT
	.align		4
        /*0054*/ 	.byte	0x02, 0x4a
	.zero		1
	.zero		1


	//----- nvinfo : EIATTR_EXIT_INSTR_OFFSETS
	.align		4
        /*0058*/ 	.byte	0x04, 0x1c
        /*005a*/ 	.short	(.L_515 - .L_514)


	//   ....[0]....
.L_514:
        /*005c*/ 	.word	0x00000070


	//   ....[1]....
        /*0060*/ 	.word	0x00000250


	//----- nvinfo : EIATTR_CRS_STACK_SIZE
	.align		4
.L_515:
        /*0064*/ 	.byte	0x04, 0x1e
        /*0066*/ 	.short	(.L_517 - .L_516)
.L_516:
        /*0068*/ 	.word	0x00000000


	//----- nvinfo : EIATTR_CBANK_PARAM_SIZE
	.align		4
.L_517:
        /*006c*/ 	.byte	0x03, 0x19
        /*006e*/ 	.short	0x0018


	//----- nvinfo : EIATTR_PARAM_CBANK
	.align		4
        /*0070*/ 	.byte	0x04, 0x0a
        /*0072*/ 	.short	(.L_519 - .L_518)
	.align		4
.L_518:
        /*0074*/ 	.word	index@(.nv.constant0.reduce_col_min)
        /*0078*/ 	.short	0x0380
        /*007a*/ 	.short	0x0018


	//----- nvinfo : EIATTR_SW_WAR
	.align		4
.L_519:
        /*007c*/ 	.byte	0x04, 0x36
        /*007e*/ 	.short	(.L_521 - .L_520)
.L_520:
        /*0080*/ 	.word	0x00000008
.L_521:


//--------------------- .nv.info.reduce_row_min   --------------------------
	.section	.nv.info.reduce_row_min,"",@"SHT_CUDA_INFO"
	.sectionflags	@""
	.align	4


	//----- nvinfo : EIATTR_CUDA_API_VERSION
	.align		4
        /*0000*/ 	.byte	0x04, 0x37
        /*0002*/ 	.short	(.L_523 - .L_522)
.L_522:
        /*0004*/ 	.word	0x00000082


	//----- nvinfo : EIATTR_KPARAM_INFO
	.align		4
.L_523:
        /*0008*/ 	.byte	0x04, 0x17
        /*000a*/ 	.short	(.L_525 - .L_524)
.L_524:
        /*000c*/ 	.word	0x00000000
        /*0010*/ 	.short	0x0003
        /*0012*/ 	.short	0x0014
        /*0014*/ 	.byte	0x00, 0xf0, 0x11, 0x00


	//----- nvinfo : EIATTR_KPARAM_INFO
	.align		4
.L_525:
        /*0018*/ 	.byte	0x04, 0x17
        /*001a*/ 	.short	(.L_527 - .L_526)
.L_526:
        /*001c*/ 	.word	0x00000000
        /*0020*/ 	.short	0x0002
        /*0022*/ 	.short	0x0010
        /*0024*/ 	.byte	0x00, 0xf0, 0x11, 0x00


	//----- nvinfo : EIATTR_KPARAM_INFO
	.align		4
.L_527:
        /*0028*/ 	.byte	0x04, 0x17
        /*002a*/ 	.short	(.L_529 - .L_528)
.L_528:
        /*002c*/ 	.word	0x00000000
        /*0030*/ 	.short	0x0001
        /*0032*/ 	.short	0x0008
        /*0034*/ 	.byte	0x00, 0xf5, 0x21, 0x00


	//----- nvinfo : EIATTR_KPARAM_INFO
	.align		4
.L_529:
        /*0038*/ 	.byte	0x04, 0x17
        /*003a*/ 	.short	(.L_531 - .L_530)
.L_530:
        /*003c*/ 	.word	0x00000000
        /*0040*/ 	.short	0x0000
        /*0042*/ 	.short	0x0000
        /*0044*/ 	.byte	0x00, 0xf5, 0x21, 0x00


	//----- nvinfo : EIATTR_SPARSE_MMA_MASK
	.align		4
.L_531:
        /*0048*/ 	.byte	0x03, 0x50
        /*004a*/ 	.short	0x0000


	//----- nvinfo : EIATTR_MAXREG_COUNT
	.align		4
        /*004c*/ 	.byte	0x03, 0x1b
        /*004e*/ 	.short	0x00ff


	//----- nvinfo : EIATTR_NUM_BARRIERS
	.align		4
        /*0050*/ 	.byte	0x02, 0x4c
        /*0052*/ 	.byte	0x01
	.zero		1


	//----- nvinfo : EIATTR_MERCURY_ISA_VERSION
	.align		4
        /*0054*/ 	.byte	0x03, 0x5f
        /*0056*/ 	.short	0x0101


	//----- nvinfo : EIATTR_VRC_CTA_INIT_COUNT
	.align		4
        /*0058*/ 	.byte	0x02, 0x4a
	.zero		1
	.zero		1


	//----- nvinfo : EIATTR_EXIT_INSTR_OFFSETS
	.align		4
        /*005c*/ 	.byte	0x04, 0x1c
        /*005e*/ 	.short	(.L_533 - .L_532)


	//   ....[0]....
.L_532:
        /*0060*/ 	.word	0x00000040


	//   ....[1]....
        /*0064*/ 	.word	0x00000680


	//   ....[2]....
        /*0068*/ 	.word	0x00000b20


	//   ....[3]....
        /*006c*/ 	.word	0x00000b70


	//----- nvinfo : EIATTR_CRS_STACK_SIZE
	.align		4
.L_533:
        /*0070*/ 	.byte	0x04, 0x1e
        /*0072*/ 	.short	(.L_535 - .L_534)
.L_534:
        /*0074*/ 	.word	0x00000000


	//----- nvinfo : EIATTR_CBANK_PARAM_SIZE
	.align		4
.L_535:
        /*0078*/ 	.byte	0x03, 0x19
        /*007a*/ 	.short	0x0018


	//----- nvinfo : EIATTR_PARAM_CBANK
	.align		4
        /*007c*/ 	.byte	0x04, 0x0a
        /*007e*/ 	.short	(.L_537 - .L_536)
	.align		4
.L_536:
        /*0080*/ 	.word	index@(.nv.constant0.reduce_row_min)
        /*0084*/ 	.short	0x0380
        /*0086*/ 	.short	0x0018


	//----- nvinfo : EIATTR_SW_WAR
	.align		4
.L_537:
        /*0088*/ 	.byte	0x04, 0x36
        /*008a*/ 	.short	(.L_539 - .L_538)
.L_538:
        /*008c*/ 	.word	0x00000008
.L_539:


//--------------------- .nv.info.reduce_min       --------------------------
	.section	.nv.info.reduce_min,"",@"SHT_CUDA_INFO"
	.sectionflags	@""
	.align	4


	//----- nvinfo : EIATTR_CUDA_API_VERSION
	.align		4
        /*0000*/ 	.byte	0x04, 0x37
        /*0002*/ 	.short	(.L_541 - .L_540)
.L_540:
        /*0004*/ 	.word	0x00000082


	//----- nvinfo : EIATTR_KPARAM_INFO
	.align		4
.L_541:
        /*0008*/ 	.byte	0x04, 0x17
        /*000a*/ 	.short	(.L_543 - .L_542)
.L_542:
        /*000c*/ 	.word	0x00000000
        /*0010*/ 	.short	0x0002
        /*0012*/ 	.short	0x0010
        /*0014*/ 	.byte	0x00, 0xf0, 0x11, 0x00


	//----- nvinfo : EIATTR_KPARAM_INFO
	.align		4
.L_543:
        /*0018*/ 	.byte	0x04, 0x17
        /*001a*/ 	.short	(.L_545 - .L_544)
.L_544:
        /*001c*/ 	.word	0x00000000
        /*0020*/ 	.short	0x0001
        /*0022*/ 	.short	0x0008
        /*0024*/ 	.byte	0x00, 0xf5, 0x21, 0x00


	//----- nvinfo : EIATTR_KPARAM_INFO
	.align		4
.L_545:
        /*0028*/ 	.byte	0x04, 0x17
        /*002a*/ 	.short	(.L_547 - .L_546)
.L_546:
        /*002c*/ 	.word	0x00000000
        /*0030*/ 	.short	0x0000
        /*0032*/ 	.short	0x0000
        /*0034*/ 	.byte	0x00, 0xf5, 0x21, 0x00


	//----- nvinfo : EIATTR_SPARSE_MMA_MASK
	.align		4
.L_547:
        /*0038*/ 	.byte	0x03, 0x50
        /*003a*/ 	.short	0x0000


	//----- nvinfo : EIATTR_MAXREG_COUNT
	.align		4
        /*003c*/ 	.byte	0x03, 0x1b
        /*003e*/ 	.short	0x00ff


	//----- nvinfo : EIATTR_NUM_BARRIERS
	.align		4
        /*0040*/ 	.byte	0x02, 0x4c
        /*0042*/ 	.byte	0x01
	.zero		1


	//----- nvinfo : EIATTR_MERCURY_ISA_VERSION
	.align		4
        /*0044*/ 	.byte	0x03, 0x5f
        /*0046*/ 	.short	0x0101


	//----- nvinfo : EIATTR_VRC_CTA_INIT_COUNT
	.align		4
        /*0048*/ 	.byte	0x02, 0x4a
	.zero		1
	.zero		1


	//----- nvinfo : EIATTR_EXIT_INSTR_OFFSETS
	.align		4
        /*004c*/ 	.byte	0x04, 0x1c
        /*004e*/ 	.short	(.L_549 - .L_548)


	//   ....[0]....
.L_548:
        /*0050*/ 	.word	0x00000700


	//   ....[1]....
        /*0054*/ 	.word	0x00000b90


	//   ....[2]....
        /*0058*/ 	.word	0x00000be0


	//----- nvinfo : EIATTR_CRS_STACK_SIZE
	.align		4
.L_549:
        /*005c*/ 	.byte	0x04, 0x1e
        /*005e*/ 	.short	(.L_551 - .L_550)
.L_550:
        /*0060*/ 	.word	0x00000000


	//----- nvinfo : EIATTR_CBANK_PARAM_SIZE
	.align		4
.L_551:
        /*0064*/ 	.byte	0x03, 0x19
        /*0066*/ 	.short	0x0014


	//----- nvinfo : EIATTR_PARAM_CBANK
	.align		4
        /*0068*/ 	.byte	0x04, 0x0a
        /*006a*/ 	.short	(.L_553 - .L_552)
	.align		4
.L_552:
        /*006c*/ 	.word	index@(.nv.constant0.reduce_min)
        /*0070*/ 	.short	0x0380
        /*0072*/ 	.short	0x0014


	//----- nvinfo : EIATTR_SW_WAR
	.align		4
.L_553:
        /*0074*/ 	.byte	0x04, 0x36
        /*0076*/ 	.short	(.L_555 - .L_554)
.L_554:
        /*0078*/ 	.word	0x00000008
.L_555:


//--------------------- .nv.info.reduce_col_max   --------------------------
	.section	.nv.info.reduce_col_max,"",@"SHT_CUDA_INFO"
	.sectionflags	@""
	.align	4


	//----- nvinfo : EIATTR_CUDA_API_VERSION
	.align		4
        /*0000*/ 	.byte	0x04, 0x37
        /*0002*/ 	.short	(.L_557 - .L_556)
.L_556:
        /*0004*/ 	.word	0x00000082


	//----- nvinfo : EIATTR_KPARAM_INFO
	.align		4
.L_557:
        /*0008*/ 	.byte	0x04, 0x17
        /*000a*/ 	.short	(.L_559 - .L_558)
.L_558:
        /*000c*/ 	.word	0x00000000
        /*0010*/ 	.short	0x0003
        /*0012*/ 	.short	0x0014
        /*0014*/ 	.byte	0x00, 0xf0, 0x11, 0x00


	//----- nvinfo : EIATTR_KPARAM_INFO
	.align		4
.L_559:
        /*0018*/ 	.byte	0x04, 0x17
        /*001a*/ 	.short	(.L_561 - .L_560)
.L_560:
        /*001c*/ 	.word	0x00000000
        /*0020*/ 	.short	0x0002
        /*0022*/ 	.short	0x0010
        /*0024*/ 	.byte	0x00, 0xf0, 0x11, 0x00


	//----- nvinfo : EIATTR_KPARAM_INFO
	.align		4
.L_561:
        /*0028*/ 	.byte	0x04, 0x17
        /*002a*/ 	.short	(.L_563 - .L_562)
.L_562:
        /*002c*/ 	.word	0x00000000
        /*0030*/ 	.short	0x0001
        /*0032*/ 	.short	0x0008
        /*0034*/ 	.byte	0x00, 0xf5, 0x21, 0x00


	//----- nvinfo : EIATTR_KPARAM_INFO
	.align		4
.L_563:
        /*0038*/ 	.byte	0x04, 0x17
        /*003a*/ 	.short	(.L_565 - .L_564)
.L_564:
        /*003c*/ 	.word	0x00000000
        /*0040*/ 	.short	0x0000
        /*0042*/ 	.short	0x0000
        /*0044*/ 	.byte	0x00, 0xf5, 0x21, 0x00


	//----- nvinfo : EIATTR_SPARSE_MMA_MASK
	.align		4
.L_565:
        /*0048*/ 	.byte	0x03, 0x50
        /*004a*/ 	.short	0x0000


	//----- nvinfo : EIATTR_MAXREG_COUNT
	.align		4
        /*004c*/ 	.byte	0x03, 0x1b
        /*004e*/ 	.short	0x00ff


	//----- nvinfo : EIATTR_MERCURY_ISA_VERSION
	.align		4
        /*0050*/ 	.byte	0x03, 0x5f
        /*0052*/ 	.short	0x0101


	//----- nvinfo : EIATTR_VRC_CTA_INIT_COUNT
	.align		4
        /*0054*/ 	.byte	0x02, 0x4a
	.zero		1
	.zero		1


	//----- nvinfo : EIATTR_EXIT_INSTR_OFFSETS
	.align		4
        /*0058*/ 	.byte	0x04, 0x1c
        /*005a*/ 	.short	(.L_567 - .L_566)


	//   ....[0]....
.L_566:
        /*005c*/ 	.word	0x00000070


	//   ....[1]....
        /*0060*/ 	.word	0x00000250


	//----- nvinfo : EIATTR_CRS_STACK_SIZE
	.align		4
.L_567:
        /*0064*/ 	.byte	0x04, 0x1e
        /*0066*/ 	.short	(.L_569 - .L_568)
.L_568:
        /*0068*/ 	.word	0x00000000


	//----- nvinfo : EIATTR_CBANK_PARAM_SIZE
	.align		4
.L_569:
        /*006c*/ 	.byte	0x03, 0x19
        /*006e*/ 	.short	0x0018


	//----- nvinfo : EIATTR_PARAM_CBANK
	.align		4
        /*0070*/ 	.byte	0x04, 0x0a
        /*0072*/ 	.short	(.L_571 - .L_570)
	.align		4
.L_570:
        /*0074*/ 	.word	index@(.nv.constant0.reduce_col_max)
        /*0078*/ 	.short	0x0380
        /*007a*/ 	.short	0x0018


	//----- nvinfo : EIATTR_SW_WAR
	.align		4
.L_571:
        /*007c*/ 	.byte	0x04, 0x36
        /*007e*/ 	.short	(.L_573 - .L_572)
.L_572:
        /*0080*/ 	.word	0x00000008
.L_573:


//--------------------- .nv.info.reduce_row_max   --------------------------
	.section	.nv.info.reduce_row_max,"",@"SHT_CUDA_INFO"
	.sectionflags	@""
	.align	4


	//----- nvinfo : EIATTR_CUDA_API_VERSION
	.align		4
        /*0000*/ 	.byte	0x04, 0x37
        /*0002*/ 	.short	(.L_575 - .L_574)
.L_574:
        /*0004*/ 	.word	0x00000082


	//----- nvinfo : EIATTR_KPARAM_INFO
	.align		4
.L_575:
        /*0008*/ 	.byte	0x04, 0x17
        /*000a*/ 	.short	(.L_577 - .L_576)
.L_576:
        /*000c*/ 	.word	0x00000000
        /*0010*/ 	.short	0x0003
        /*0012*/ 	.short	0x0014
        /*0014*/ 	.byte	0x00, 0xf0, 0x11, 0x00


	//----- nvinfo : EIATTR_KPARAM_INFO
	.align		4
.L_577:
        /*0018*/ 	.byte	0x04, 0x17
        /*001a*/ 	.short	(.L_579 - .L_578)
.L_578:
        /*001c*/ 	.word	0x00000000
        /*0020*/ 	.short	0x0002
        /*0022*/ 	.short	0x0010
        /*0024*/ 	.byte	0x00, 0xf0, 0x11, 0x00


	//----- nvinfo : EIATTR_KPARAM_INFO
	.align		4
.L_579:
        /*0028*/ 	.byte	0x04, 0x17
        /*002a*/ 	.short	(.L_581 - .L_580)
.L_580:
        /*002c*/ 	.word	0x00000000
        /*0030*/ 	.short	0x0001
        /*0032*/ 	.short	0x0008
        /*0034*/ 	.byte	0x00, 0xf5, 0x21, 0x00


	//----- nvinfo : EIATTR_KPARAM_INFO
	.align		4
.L_581:
        /*0038*/ 	.byte	0x04, 0x17
        /*003a*/ 	.short	(.L_583 - .L_582)
.L_582:
        /*003c*/ 	.word	0x00000000
        /*0040*/ 	.short	0x0000
        /*0042*/ 	.short	0x0000
        /*0044*/ 	.byte	0x00, 0xf5, 0x21, 0x00


	//----- nvinfo : EIATTR_SPARSE_MMA_MASK
	.align		4
.L_583:
        /*0048*/ 	.byte	0x03, 0x50
        /*004a*/ 	.short	0x0000


	//----- nvinfo : EIATTR_MAXREG_COUNT
	.align		4
        /*004c*/ 	.byte	0x03, 0x1b
        /*004e*/ 	.short	0x00ff


	//----- nvinfo : EIATTR_NUM_BARRIERS
	.align		4
        /*0050*/ 	.byte	0x02, 0x4c
        /*0052*/ 	.byte	0x01
	.zero		1


	//----- nvinfo : EIATTR_MERCURY_ISA_VERSION
	.align		4
        /*0054*/ 	.byte	0x03, 0x5f
        /*0056*/ 	.short	0x0101


	//----- nvinfo : EIATTR_VRC_CTA_INIT_COUNT
	.align		4
        /*0058*/ 	.byte	0x02, 0x4a
	.zero		1
	.zero		1


	//----- nvinfo : EIATTR_EXIT_INSTR_OFFSETS
	.align		4
        /*005c*/ 	.byte	0x04, 0x1c
        /*005e*/ 	.short	(.L_585 - .L_584)


	//   ....[0]....
.L_584:
        /*0060*/ 	.word	0x00000040


	//   ....[1]....
        /*0064*/ 	.word	0x00000680


	//   ....[2]....
        /*0068*/ 	.word	0x00000b20


	//   ....[3]....
        /*006c*/ 	.word	0x00000b70


	//----- nvinfo : EIATTR_CRS_STACK_SIZE
	.align		4
.L_585:
        /*0070*/ 	.byte	0x04, 0x1e
        /*0072*/ 	.short	(.L_587 - .L_586)
.L_586:
        /*0074*/ 	.word	0x00000000


	//----- nvinfo : EIATTR_CBANK_PARAM_SIZE
	.align		4
.L_587:
        /*0078*/ 	.byte	0x03, 0x19
        /*007a*/ 	.short	0x0018


	//----- nvinfo : EIATTR_PARAM_CBANK
	.align		4
        /*007c*/ 	.byte	0x04, 0x0a
        /*007e*/ 	.short	(.L_589 - .L_588)
	.align		4
.L_588:
        /*0080*/ 	.word	index@(.nv.constant0.reduce_row_max)
        /*0084*/ 	.short	0x0380
        /*0086*/ 	.short	0x0018


	//----- nvinfo : EIATTR_SW_WAR
	.align		4
.L_589:
        /*0088*/ 	.byte	0x04, 0x36
        /*008a*/ 	.short	(.L_591 - .L_590)
.L_590:
        /*008c*/ 	.word	0x00000008
.L_591:


//--------------------- .nv.info.reduce_max       --------------------------
	.section	.nv.info.reduce_max,"",@"SHT_CUDA_INFO"
	.sectionflags	@""
	.align	4


	//----- nvinfo : EIATTR_CUDA_API_VERSION
	.align		4
        /*0000*/ 	.byte	0x04, 0x37
        /*0002*/ 	.short	(.L_593 - .L_592)
.L_592:
        /*0004*/ 	.word	0x00000082


	//----- nvinfo : EIATTR_KPARAM_INFO
	.align		4
.L_593:
        /*0008*/ 	.byte	0x04, 0x17
        /*000a*/ 	.short	(.L_595 - .L_594)
.L_594:
        /*000c*/ 	.word	0x00000000
        /*0010*/ 	.short	0x0002
        /*0012*/ 	.short	0x0010
        /*0014*/ 	.byte	0x00, 0xf0, 0x11, 0x00


	//----- nvinfo : EIATTR_KPARAM_INFO
	.align		4
.L_595:
        /*0018*/ 	.byte	0x04, 0x17
        /*001a*/ 	.short	(.L_597 - .L_596)
.L_596:
        /*001c*/ 	.word	0x00000000
        /*0020*/ 	.short	0x0001
        /*0022*/ 	.short	0x0008
        /*0024*/ 	.byte	0x00, 0xf5, 0x21, 0x00


	//----- nvinfo : EIATTR_KPARAM_INFO
	.align		4
.L_597:
        /*0028*/ 	.byte	0x04, 0x17
        /*002a*/ 	.short	(.L_599 - .L_598)
.L_598:
        /*002c*/ 	.word	0x00000000
        /*0030*/ 	.short	0x0000
        /*0032*/ 	.short	0x0000
        /*0034*/ 	.byte	0x00, 0xf5, 0x21, 0x00


	//----- nvinfo : EIATTR_SPARSE_MMA_MASK
	.align		4
.L_599:
        /*0038*/ 	.byte	0x03, 0x50
        /*003a*/ 	.short	0x0000


	//----- nvinfo : EIATTR_MAXREG_COUNT
	.align		4
        /*003c*/ 	.byte	0x03, 0x1b
        /*003e*/ 	.short	0x00ff


	//----- nvinfo : EIATTR_NUM_BARRIERS
	.align		4
        /*0040*/ 	.byte	0x02, 0x4c
        /*0042*/ 	.byte	0x01
	.zero		1


	//----- nvinfo : EIATTR_MERCURY_ISA_VERSION
	.align		4
        /*0044*/ 	.byte	0x03, 0x5f
        /*0046*/ 	.short	0x0101


	//----- nvinfo : EIATTR_VRC_CTA_INIT_COUNT
	.align		4
        /*0048*/ 	.byte	0x02, 0x4a
	.zero		1
	.zero		1


	//----- nvinfo : EIATTR_EXIT_INSTR_OFFSETS
	.align		4
        /*004c*/ 	.byte	0x04, 0x1c
        /*004e*/ 	.short	(.L_601 - .L_600)


	//   ....[0]....
.L_600:
        /*0050*/ 	.word	0x00000700


	//   ....[1]....
        /*0054*/ 	.word	0x00000b90


	//   ....[2]....
        /*0058*/ 	.word	0x00000be0


	//----- nvinfo : EIATTR_CRS_STACK_SIZE
	.align		4
.L_601:
        /*005c*/ 	.byte	0x04, 0x1e
        /*005e*/ 	.short	(.L_603 - .L_602)
.L_602:
        /*0060*/ 	.word	0x00000000


	//----- nvinfo : EIATTR_CBANK_PARAM_SIZE
	.align		4
.L_603:
        /*0064*/ 	.byte	0x03, 0x19
        /*0066*/ 	.short	0x0014


	//----- nvinfo : EIATTR_PARAM_CBANK
	.align		4
        /*0068*/ 	.byte	0x04, 0x0a
        /*006a*/ 	.short	(.L_605 - .L_604)
	.align		4
.L_604:
        /*006c*/ 	.word	index@(.nv.constant0.reduce_max)
        /*0070*/ 	.short	0x0380
        /*0072*/ 	.short	0x0014


	//----- nvinfo : EIATTR_SW_WAR
	.align		4
.L_605:
        /*0074*/ 	.byte	0x04, 0x36
        /*0076*/ 	.short	(.L_607 - .L_606)
.L_606:
        /*0078*/ 	.word	0x00000008
.L_607:


//--------------------- .nv.info.reduce_col_sum   --------------------------
	.section	.nv.info.reduce_col_sum,"",@"SHT_CUDA_INFO"
	.sectionflags	@""
	.align	4


	//----- nvinfo : EIATTR_CUDA_API_VERSION
	.align		4
        /*0000*/ 	.byte	0x04, 0x37
        /*0002*/ 	.short	(.L_609 - .L_608)
.L_608:
        /*0004*/ 	.word	0x00000082


	//----- nvinfo : EIATTR_KPARAM_INFO
	.align		4
.L_609:
        /*0008*/ 	.byte	0x04, 0x17
        /*000a*/ 	.short	(.L_611 - .L_610)
.L_610:
        /*000c*/ 	.word	0x00000000
        /*0010*/ 	.short	0x0003
        /*0012*/ 	.short	0x0014
        /*0014*/ 	.byte	0x00, 0xf0, 0x11, 0x00


	//----- nvinfo : EIATTR_KPARAM_INFO
	.align		4
.L_611:
        /*0018*/ 	.byte	0x04, 0x17
        /*001a*/ 	.short	(.L_613 - .L_612)
.L_612:
        /*001c*/ 	.word	0x00000000
        /*0020*/ 	.short	0x0002
        /*0022*/ 	.short	0x0010
        /*0024*/ 	.byte	0x00, 0xf0, 0x11, 0x00


	//----- nvinfo : EIATTR_KPARAM_INFO
	.align		4
.L_613:
        /*0028*/ 	.byte	0x04, 0x17
        /*002a*/ 	.short	(.L_615 - .L_614)
.L_614:
        /*002c*/ 	.word	0x00000000
        /*0030*/ 	.short	0x0001
        /*0032*/ 	.short	0x0008
        /*0034*/ 	.byte	0x00, 0xf5, 0x21, 0x00


	//----- nvinfo : EIATTR_KPARAM_INFO
	.align		4
.L_615:
        /*0038*/ 	.byte	0x04, 0x17
        /*003a*/ 	.short	(.L_617 - .L_616)
.L_616:
        /*003c*/ 	.word	0x00000000
        /*0040*/ 	.short	0x0000
        /*0042*/ 	.short	0x0000
        /*0044*/ 	.byte	0x00, 0xf5, 0x21, 0x00


	//----- nvinfo : EIATTR_SPARSE_MMA_MASK
	.align		4
.L_617:
        /*0048*/ 	.byte	0x03, 0x50
        /*004a*/ 	.short	0x0000


	//----- nvinfo : EIATTR_MAXREG_COUNT
	.align		4
        /*004c*/ 	.byte	0x03, 0x1b
        /*004e*/ 	.short	0x00ff


	//----- nvinfo : EIATTR_MERCURY_ISA_VERSION
	.align		4
        /*0050*/ 	.byte	0x03, 0x5f
        /*0052*/ 	.short	0x0101


	//----- nvinfo : EIATTR_VRC_CTA_INIT_COUNT
	.align		4
        /*0054*/ 	.byte	0x02, 0x4a
	.zero		1
	.zero		1


	//----- nvinfo : EIATTR_EXIT_INSTR_OFFSETS
	.align		4
        /*0058*/ 	.byte	0x04, 0x1c
        /*005a*/ 	.short	(.L_619 - .L_618)


	//   ....[0]....
.L_618:
        /*005c*/ 	.word	0x00000070


	//   ....[1]....
        /*0060*/ 	.word	0x000001c0


	//----- nvinfo : EIATTR_CRS_STACK_SIZE
	.align		4
.L_619:
        /*0064*/ 	.byte	0x04, 0x1e
        /*0066*/ 	.short	(.L_621 - .L_620)
.L_620:
        /*0068*/ 	.word	0x00000000


	//----- nvinfo : EIATTR_CBANK_PARAM_SIZE
	.align		4
.L_621:
        /*006c*/ 	.byte	0x03, 0x19
        /*006e*/ 	.short	0x0018


	//----- nvinfo : EIATTR_PARAM_CBANK
	.align		4
        /*0070*/ 	.byte	0x04, 0x0a
        /*0072*/ 	.short	(.L_623 - .L_622)
	.align		4
.L_622:
        /*0074*/ 	.word	index@(.nv.constant0.reduce_col_sum)
        /*0078*/ 	.short	0x0380
        /*007a*/ 	.short	0x0018


	//----- nvinfo : EIATTR_SW_WAR
	.align		4
.L_623:
        /*007c*/ 	.byte	0x04, 0x36
        /*007e*/ 	.short	(.L_625 - .L_624)
.L_624:
        /*0080*/ 	.word	0x00000008
.L_625:


//--------------------- .nv.info.reduce_row_sum   --------------------------
	.section	.nv.info.reduce_row_sum,"",@"SHT_CUDA_INFO"
	.sectionflags	@""
	.align	4


	//----- nvinfo : EIATTR_CUDA_API_VERSION
	.align		4
        /*0000*/ 	.byte	0x04, 0x37
        /*0002*/ 	.short	(.L_627 - .L_626)
.L_626:
        /*0004*/ 	.word	0x00000082


	//----- nvinfo : EIATTR_KPARAM_INFO
	.align		4
.L_627:
        /*0008*/ 	.byte	0x04, 0x17
        /*000a*/ 	.short	(.L_629 - .L_628)
.L_628:
        /*000c*/ 	.word	0x00000000
        /*0010*/ 	.short	0x0003
        /*0012*/ 	.short	0x0014
        /*0014*/ 	.byte	0x00, 0xf0, 0x11, 0x00


	//----- nvinfo : EIATTR_KPARAM_INFO
	.align		4
.L_629:
        /*0018*/ 	.byte	0x04, 0x17
        /*001a*/ 	.short	(.L_631 - .L_630)
.L_630:
        /*001c*/ 	.word	0x00000000
        /*0020*/ 	.short	0x0002
        /*0022*/ 	.short	0x0010
        /*0024*/ 	.byte	0x00, 0xf0, 0x11, 0x00


	//----- nvinfo : EIATTR_KPARAM_INFO
	.align		4
.L_631:
        /*0028*/ 	.byte	0x04, 0x17
        /*002a*/ 	.short	(.L_633 - .L_632)
.L_632:
        /*002c*/ 	.word	0x00000000
        /*0030*/ 	.short	0x0001
        /*0032*/ 	.short	0x0008
        /*0034*/ 	.byte	0x00, 0xf5, 0x21, 0x00


	//----- nvinfo : EIATTR_KPARAM_INFO
	.align		4
.L_633:
        /*0038*/ 	.byte	0x04, 0x17
        /*003a*/ 	.short	(.L_635 - .L_634)
.L_634:
        /*003c*/ 	.word	0x00000000
        /*0040*/ 	.short	0x0000
        /*0042*/ 	.short	0x0000
        /*0044*/ 	.byte	0x00, 0xf5, 0x21, 0x00


	//----- nvinfo : EIATTR_SPARSE_MMA_MASK
	.align		4
.L_635:
        /*0048*/ 	.byte	0x03, 0x50
        /*004a*/ 	.short	0x0000


	//----- nvinfo : EIATTR_MAXREG_COUNT
	.align		4
        /*004c*/ 	.byte	0x03, 0x1b
        /*004e*/ 	.short	0x00ff


	//----- nvinfo : EIATTR_NUM_BARRIERS
	.align		4
        /*0050*/ 	.byte	0x02, 0x4c
        /*0052*/ 	.byte	0x01
	.zero		1


	//----- nvinfo : EIATTR_MERCURY_ISA_VERSION
	.align		4
        /*0054*/ 	.byte	0x03, 0x5f
        /*0056*/ 	.short	0x0101


	//----- nvinfo : EIATTR_VRC_CTA_INIT_COUNT
	.align		4
        /*0058*/ 	.byte	0x02, 0x4a
	.zero		1
	.zero		1


	//----- nvinfo : EIATTR_EXIT_INSTR_OFFSETS
	.align		4
        /*005c*/ 	.byte	0x04, 0x1c
        /*005e*/ 	.short	(.L_637 - .L_636)


	//   ....[0]....
.L_636:
        /*0060*/ 	.word	0x00000040


	//   ....[1]....
        /*0064*/ 	.word	0x000003f0


	//   ....[2]....
        /*0068*/ 	.word	0x00000630


	//   ....[3]....
        /*006c*/ 	.word	0x00000680


	//----- nvinfo : EIATTR_CRS_STACK_SIZE
	.align		4
.L_637:
        /*0070*/ 	.byte	0x04, 0x1e
        /*0072*/ 	.short	(.L_639 - .L_638)
.L_638:
        /*0074*/ 	.word	0x00000000


	//----- nvinfo : EIATTR_CBANK_PARAM_SIZE
	.align		4
.L_639:
        /*0078*/ 	.byte	0x03, 0x19
        /*007a*/ 	.short	0x0018


	//----- nvinfo : EIATTR_PARAM_CBANK
	.align		4
        /*007c*/ 	.byte	0x04, 0x0a
        /*007e*/ 	.short	(.L_641 - .L_640)
	.align		4
.L_640:
        /*0080*/ 	.word	index@(.nv.constant0.reduce_row_sum)
        /*0084*/ 	.short	0x0380
        /*0086*/ 	.short	0x0018


	//----- nvinfo : EIATTR_SW_WAR
	.align		4
.L_641:
        /*0088*/ 	.byte	0x04, 0x36
        /*008a*/ 	.short	(.L_643 - .L_642)
.L_642:
        /*008c*/ 	.word	0x00000008
.L_643:


//--------------------- .nv.info.reduce_sum       --------------------------
	.section	.nv.info.reduce_sum,"",@"SHT_CUDA_INFO"
	.sectionflags	@""
	.align	4


	//----- nvinfo : EIATTR_CUDA_API_VERSION
	.align		4
        /*0000*/ 	.byte	0x04, 0x37
        /*0002*/ 	.short	(.L_645 - .L_644)
.L_644:
        /*0004*/ 	.word	0x00000082


	//----- nvinfo : EIATTR_KPARAM_INFO
	.align		4
.L_645:
        /*0008*/ 	.byte	0x04, 0x17
        /*000a*/ 	.short	(.L_647 - .L_646)
.L_646:
        /*000c*/ 	.word	0x00000000
        /*0010*/ 	.short	0x0002
        /*0012*/ 	.short	0x0010
        /*0014*/ 	.byte	0x00, 0xf0, 0x11, 0x00


	//----- nvinfo : EIATTR_KPARAM_INFO
	.align		4
.L_647:
        /*0018*/ 	.byte	0x04, 0x17
        /*001a*/ 	.short	(.L_649 - .L_648)
.L_648:
        /*001c*/ 	.word	0x00000000
        /*0020*/ 	.short	0x0001
        /*0022*/ 	.short	0x0008
        /*0024*/ 	.byte	0x00, 0xf5, 0x21, 0x00


	//----- nvinfo : EIATTR_KPARAM_INFO
	.align		4
.L_649:
        /*0028*/ 	.byte	0x04, 0x17
        /*002a*/ 	.short	(.L_651 - .L_650)
.L_650:
        /*002c*/ 	.word	0x00000000
        /*0030*/ 	.short	0x0000
        /*0032*/ 	.short	0x0000
        /*0034*/ 	.byte	0x00, 0xf5, 0x21, 0x00


	//----- nvinfo : EIATTR_SPARSE_MMA_MASK
	.align		4
.L_651:
        /*0038*/ 	.byte	0x03, 0x50
        /*003a*/ 	.short	0x0000


	//----- nvinfo : EIATTR_MAXREG_COUNT
	.align		4
        /*003c*/ 	.byte	0x03, 0x1b
        /*003e*/ 	.short	0x00ff


	//----- nvinfo : EIATTR_NUM_BARRIERS
	.align		4
        /*0040*/ 	.byte	0x02, 0x4c
        /*0042*/ 	.byte	0x01
	.zero		1


	//----- nvinfo : EIATTR_MERCURY_ISA_VERSION
	.align		4
        /*0044*/ 	.byte	0x03, 0x5f
        /*0046*/ 	.short	0x0101


	//----- nvinfo : EIATTR_VRC_CTA_INIT_COUNT
	.align		4
        /*0048*/ 	.byte	0x02, 0x4a
	.zero		1
	.zero		1


	//----- nvinfo : EIATTR_EXIT_INSTR_OFFSETS
	.align		4
        /*004c*/ 	.byte	0x04, 0x1c
        /*004e*/ 	.short	(.L_653 - .L_652)


	//   ....[0]....
.L_652:
        /*0050*/ 	.word	0x00000440


	//   ....[1]....
        /*0054*/ 	.word	0x00000680


	//   ....[2]....
        /*0058*/ 	.word	0x000006d0


	//----- nvinfo : EIATTR_CRS_STACK_SIZE
	.align		4
.L_653:
        /*005c*/ 	.byte	0x04, 0x1e
        /*005e*/ 	.short	(.L_655 - .L_654)
.L_654:
        /*0060*/ 	.word	0x00000000


	//----- nvinfo : EIATTR_CBANK_PARAM_SIZE
	.align		4
.L_655:
        /*0064*/ 	.byte	0x03, 0x19
        /*0066*/ 	.short	0x0014


	//----- nvinfo : EIATTR_PARAM_CBANK
	.align		4
        /*0068*/ 	.byte	0x04, 0x0a
        /*006a*/ 	.short	(.L_657 - .L_656)
	.align		4
.L_656:
        /*006c*/ 	.word	index@(.nv.constant0.reduce_sum)
        /*0070*/ 	.short	0x0380
        /*0072*/ 	.short	0x0014


	//----- nvinfo : EIATTR_SW_WAR
	.align		4
.L_657:
        /*0074*/ 	.byte	0x04, 0x36
        /*0076*/ 	.short	(.L_659 - .L_658)
.L_658:
        /*0078*/ 	.word	0x00000008
.L_659:


//--------------------- .nv.info.fill             --------------------------
	.section	.nv.info.fill,"",@"SHT_CUDA_INFO"
	.sectionflags	@""
	.align	4


	//----- nvinfo : EIATTR_CUDA_API_VERSION
	.align		4
        /*0000*/ 	.byte	0x04, 0x37
        /*0002*/ 	.short	(.L_661 - .L_660)
.L_660:
        /*0004*/ 	.word	0x00000082


	//----- nvinfo : EIATTR_KPARAM_INFO
	.align		4
.L_661:
        /*0008*/ 	.byte	0x04, 0x17
        /*000a*/ 	.short	(.L_663 - .L_662)
.L_662:
        /*000c*/ 	.word	0x00000000
        /*0010*/ 	.short	0x0002
        /*0012*/ 	.short	0x0010
        /*0014*/ 	.byte	0x00, 0xf0, 0x11, 0x00


	//----- nvinfo : EIATTR_KPARAM_INFO
	.align		4
.L_663:
        /*0018*/ 	.byte	0x04, 0x17
        /*001a*/ 	.short	(.L_665 - .L_664)
.L_664:
        /*001c*/ 	.word	0x00000000
        /*0020*/ 	.short	0x0001
        /*0022*/ 	.short	0x0008
        /*0024*/ 	.byte	0x00, 0xf0, 0x21, 0x00


	//----- nvinfo : EIATTR_KPARAM_INFO
	.align		4
.L_665:
        /*0028*/ 	.byte	0x04, 0x17
        /*002a*/ 	.short	(.L_667 - .L_666)
.L_666:
        /*002c*/ 	.word	0x00000000
        /*0030*/ 	.short	0x0000
        /*0032*/ 	.short	0x0000
        /*0034*/ 	.byte	0x00, 0xf5, 0x21, 0x00


	//----- nvinfo : EIATTR_SPARSE_MMA_MASK
	.align		4
.L_667:
        /*0038*/ 	.byte	0x03, 0x50
        /*003a*/ 	.short	0x0000


	//----- nvinfo : EIATTR_MAXREG_COUNT
	.align		4
        /*003c*/ 	.byte	0x03, 0x1b
        /*003e*/ 	.short	0x00ff


	//----- nvinfo : EIATTR_MERCURY_ISA_VERSION
	.align		4
        /*0040*/ 	.byte	0x03, 0x5f
        /*0042*/ 	.short	0x0101


	//----- nvinfo : EIATTR_VRC_CTA_INIT_COUNT
	.align		4
        /*0044*/ 	.byte	0x02, 0x4a
	.zero		1
	.zero		1


	//----- nvinfo : EIATTR_EXIT_INSTR_OFFSETS
	.align		4
        /*0048*/ 	.byte	0x04, 0x1c
        /*004a*/ 	.short	(.L_669 - .L_668)


	//   ....[0]....
.L_668:
        /*004c*/ 	.word	0x00000070


	//   ....[1]....
        /*0050*/ 	.word	0x000000d0


	//----- nvinfo : EIATTR_CBANK_PARAM_SIZE
	.align		4
.L_669:
        /*0054*/ 	.byte	0x03, 0x19
        /*0056*/ 	.short	0x0014


	//----- nvinfo : EIATTR_PARAM_CBANK
	.align		4
        /*0058*/ 	.byte	0x04, 0x0a
        /*005a*/ 	.short	(.L_671 - .L_670)
	.align		4
.L_670:
        /*005c*/ 	.word	index@(.nv.constant0.fill)
        /*0060*/ 	.short	0x0380
        /*0062*/ 	.short	0x0014


	//----- nvinfo : EIATTR_SW_WAR
	.align		4
.L_671:
        /*0064*/ 	.byte	0x04, 0x36
        /*0066*/ 	.short	(.L_673 - .L_672)
.L_672:
        /*0068*/ 	.word	0x00000008
.L_673:


//--------------------- .nv.info.matrix_scalar_op --------------------------
	.section	.nv.info.matrix_scalar_op,"",@"SHT_CUDA_INFO"
	.sectionflags	@""
	.align	4


	//----- nvinfo : EIATTR_CUDA_API_VERSION
	.align		4
        /*0000*/ 	.byte	0x04, 0x37
        /*0002*/ 	.short	(.L_675 - .L_674)
.L_674:
        /*0004*/ 	.word	0x00000082


	//----- nvinfo : EIATTR_KPARAM_INFO
	.align		4
.L_675:
        /*0008*/ 	.byte	0x04, 0x17
        /*000a*/ 	.short	(.L_677 - .L_676)
.L_676:
        /*000c*/ 	.word	0x00000000
        /*0010*/ 	.short	0x0005
        /*0012*/ 	.short	0x0020
        /*0014*/ 	.byte	0x00, 0xf0, 0x11, 0x00


	//----- nvinfo : EIATTR_KPARAM_INFO
	.align		4
.L_677:
        /*0018*/ 	.byte	0x04, 0x17
        /*001a*/ 	.short	(.L_679 - .L_678)
.L_678:
        /*001c*/ 	.word	0x00000000
        /*0020*/ 	.short	0x0004
        /*0022*/ 	.short	0x001c
        /*0024*/ 	.byte	0x00, 0xf0, 0x11, 0x00


	//----- nvinfo : EIATTR_KPARAM_INFO
	.align		4
.L_679:
        /*0028*/ 	.byte	0x04, 0x17
        /*002a*/ 	.short	(.L_681 - .L_680)
.L_680:
        /*002c*/ 	.word	0x00000000
        /*0030*/ 	.short	0x0003
        /*0032*/ 	.short	0x0018
        /*0034*/ 	.byte	0x00, 0xf0, 0x11, 0x00


	//----- nvinfo : EIATTR_KPARAM_INFO
	.align		4
.L_681:
        /*0038*/ 	.byte	0x04, 0x17
        /*003a*/ 	.short	(.L_683 - .L_682)
.L_682:
        /*003c*/ 	.word	0x00000000
        /*0040*/ 	.short	0x0002
        /*0042*/ 	.short	0x0010
        /*0044*/ 	.byte	0x00, 0xf5, 0x21, 0x00


	//----- nvinfo : EIATTR_KPARAM_INFO
	.align		4
.L_683:
        /*0048*/ 	.byte	0x04, 0x17
        /*004a*/ 	.short	(.L_685 - .L_684)
.L_684:
        /*004c*/ 	.word	0x00000000
        /*0050*/ 	.short	0x0001
        /*0052*/ 	.short	0x0008
        /*0054*/ 	.byte	0x00, 0xf0, 0x21, 0x00


	//----- nvinfo : EIATTR_KPARAM_INFO
	.align		4
.L_685:
        /*0058*/ 	.byte	0x04, 0x17
        /*005a*/ 	.short	(.L_687 - .L_686)
.L_686:
        /*005c*/ 	.word	0x00000000
        /*0060*/ 	.short	0x0000
        /*0062*/ 	.short	0x0000
        /*0064*/ 	.byte	0x00, 0xf5, 0x21, 0x00


	//----- nvinfo : EIATTR_SPARSE_MMA_MASK
	.align		4
.L_687:
        /*0068*/ 	.byte	0x03, 0x50
        /*006a*/ 	.short	0x0000


	//----- nvinfo : EIATTR_MAXREG_COUNT
	.align		4
        /*006c*/ 	.byte	0x03, 0x1b
        /*006e*/ 	.short	0x00ff


	//----- nvinfo : EIATTR_NUM_BARRIERS
	.align		4
        /*0070*/ 	.byte	0x02, 0x4c
        /*0072*/ 	.byte	0x01
	.zero		1


	//----- nvinfo : EIATTR_MERCURY_ISA_VERSION
	.align		4
        /*0074*/ 	.byte	0x03, 0x5f
        /*0076*/ 	.short	0x0101


	//----- nvinfo : EIATTR_VRC_CTA_INIT_COUNT
	.align		4
        /*0078*/ 	.byte	0x02, 0x4a
	.zero		1
	.zero		1


	//----- nvinfo : EIATTR_EXIT_INSTR_OFFSETS
	.align		4
        /*007c*/ 	.byte	0x04, 0x1c
        /*007e*/ 	.short	(.L_689 - .L_688)


	//   ....[0]....
.L_688:
        /*0080*/ 	.word	0x00001bb0


	//----- nvinfo : EIATTR_INDIRECT_BRANCH_TARGETS
	.align		4
.L_689:
        /*0084*/ 	.byte	0x04, 0x34
        /*0086*/ 	.short	(.L_691 - .L_690)


	//   ....[0]....
.L_690:
        /*0088*/ 	.word	.L_x_332@srel
        /*008c*/ 	.short	0x0
        /*008e*/ 	.short	0x0
        /*0090*/ 	.word	0x4
        /*0094*/ 	.word	.L_x_333@srel
        /*0098*/ 	.word	.L_x_334@srel
        /*009c*/ 	.word	.L_x_335@srel
        /*00a0*/ 	.word	.L_x_269@srel


	//   ....[1]....
        /* <DEDUP_REMOVED lines=8> */


	//   ....[2]....
        /* <DEDUP_REMOVED lines=8> */


	//   ....[3]....
        /*00dc*/ 	.word	.L_x_347@srel
        /*00e0*/ 	.short	0x0
        /*00e2*/ 	.short	0x0
        /*00e4*/ 	.word	0x3
        /*00e8*/ 	.word	.L_x_348@srel
        /*00ec*/ 	.word	.L_x_349@srel
        /*00f0*/ 	.word	.L_x_269@srel


	//   ....[4]....
        /*00f4*/ 	.word	.L_x_351@srel
        /*00f8*/ 	.short	0x0
        /*00fa*/ 	.short	0x0
        /*00fc*/ 	.word	0x3
        /*0100*/ 	.word	.L_x_352@srel
        /*0104*/ 	.word	.L_x_353@srel
        /*0108*/ 	.word	.L_x_269@srel


	//   ....[5]....
        /* <DEDUP_REMOVED lines=8> */


	//   ....[6]....
        /* <DEDUP_REMOVED lines=8> */


	//   ....[7]....
        /* <DEDUP_REMOVED lines=8> */


	//   ....[8]....
        /*0160*/ 	.word	.L_x_370@srel
        /*0164*/ 	.short	0x0
        /*0166*/ 	.short	0x0
        /*0168*/ 	.word	0x3
        /*016c*/ 	.word	.L_x_371@srel
        /*0170*/ 	.word	.L_x_372@srel
        /*0174*/ 	.word	.L_x_282@srel


	//   ....[9]....
        /*0178*/ 	.word	.L_x_374@srel
        /*017c*/ 	.short	0x0
        /*017e*/ 	.short	0x0
        /*0180*/ 	.word	0x3
        /*0184*/ 	.word	.L_x_375@srel
        /*0188*/ 	.word	.L_x_376@srel
        /*018c*/ 	.word	.L_x_282@srel


	//----- nvinfo : EIATTR_CRS_STACK_SIZE
	.align		4
.L_691:
        /*0190*/ 	.byte	0x04, 0x1e
        /*0192*/ 	.short	(.L_693 - .L_692)
.L_692:
        /*0194*/ 	.word	0x00000000


	//----- nvinfo : EIATTR_CBANK_PARAM_SIZE
	.align		4
.L_693:
        /*0198*/ 	.byte	0x03, 0x19
        /*019a*/ 	.short	0x0024


	//----- nvinfo : EIATTR_PARAM_CBANK
	.align		4
        /*019c*/ 	.byte	0x04, 0x0a
        /*019e*/ 	.short	(.L_695 - .L_694)
	.align		4
.L_694:
        /*01a0*/ 	.word	index@(.nv.constant0.matrix_scalar_op)
        /*01a4*/ 	.short	0x0380
        /*01a6*/ 	.short	0x0024


	//----- nvinfo : EIATTR_SW_WAR
	.align		4
.L_695:
        /*01a8*/ 	.byte	0x04, 0x36
        /*01aa*/ 	.short	(.L_697 - .L_696)
.L_696:
        /*01ac*/ 	.word	0x00000008
.L_697:


//--------------------- .nv.info.matrix_matrix_cellwise_op --------------------------
	.section	.nv.info.matrix_matrix_cellwise_op,"",@"SHT_CUDA_INFO"
	.sectionflags	@""
	.align	4


	//----- nvinfo : EIATTR_CUDA_API_VERSION
	.align		4
        /*0000*/ 	.byte	0x04, 0x37
        /*0002*/ 	.short	(.L_699 - .L_698)
.L_698:
        /*0004*/ 	.word	0x00000082


	//----- nvinfo : EIATTR_KPARAM_INFO
	.align		4
.L_699:
        /*0008*/ 	.byte	0x04, 0x17
        /*000a*/ 	.short	(.L_701 - .L_700)
.L_700:
        /*000c*/ 	.word	0x00000000
        /*0010*/ 	.short	0x0007
        /*0012*/ 	.short	0x0028
        /*0014*/ 	.byte	0x00, 0xf0, 0x11, 0x00


	//----- nvinfo : EIATTR_KPARAM_INFO
	.align		4
.L_701:
        /*0018*/ 	.byte	0x04, 0x17
        /*001a*/ 	.short	(.L_703 - .L_702)
.L_702:
        /*001c*/ 	.word	0x00000000
        /*0020*/ 	.short	0x0006
        /*0022*/ 	.short	0x0024
        /*0024*/ 	.byte	0x00, 0xf0, 0x11, 0x00


	//----- nvinfo : EIATTR_KPARAM_INFO
	.align		4
.L_703:
        /*0028*/ 	.byte	0x04, 0x17
        /*002a*/ 	.short	(.L_705 - .L_704)
.L_704:
        /*002c*/ 	.word	0x00000000
        /*0030*/ 	.short	0x0005
        /*0032*/ 	.short	0x0020
        /*0034*/ 	.byte	0x00, 0xf0, 0x11, 0x00


	//----- nvinfo : EIATTR_KPARAM_INFO
	.align		4
.L_705:
        /*0038*/ 	.byte	0x04, 0x17
        /*003a*/ 	.short	(.L_707 - .L_706)
.L_706:
        /*003c*/ 	.word	0x00000000
        /*0040*/ 	.short	0x0004
        /*0042*/ 	.short	0x001c
        /*0044*/ 	.byte	0x00, 0xf0, 0x11, 0x00


	//----- nvinfo : EIATTR_KPARAM_INFO
	.align		4
.L_707:
        /*0048*/ 	.byte	0x04, 0x17
        /*004a*/ 	.short	(.L_709 - .L_708)
.L_708:
        /*004c*/ 	.word	0x00000000
        /*0050*/ 	.short	0x0003
        /*0052*/ 	.short	0x0018
        /*0054*/ 	.byte	0x00, 0xf0, 0x11, 0x00


	//----- nvinfo : EIATTR_KPARAM_INFO
	.align		4
.L_709:
        /*0058*/ 	.byte	0x04, 0x17
        /*005a*/ 	.short	(.L_711 - .L_710)
.L_710:
        /*005c*/ 	.word	0x00000000
        /*0060*/ 	.short	0x0002
        /*0062*/ 	.short	0x0010
        /*0064*/ 	.byte	0x00, 0xf5, 0x21, 0x00


	//----- nvinfo : EIATTR_KPARAM_INFO
	.align		4
.L_711:
        /*0068*/ 	.byte	0x04, 0x17
        /*006a*/ 	.short	(.L_713 - .L_712)
.L_712:
        /*006c*/ 	.word	0x00000000
        /*0070*/ 	.short	0x0001
        /*0072*/ 	.short	0x0008
        /*0074*/ 	.byte	0x00, 0xf5, 0x21, 0x00


	//----- nvinfo : EIATTR_KPARAM_INFO
	.align		4
.L_713:
        /*0078*/ 	.byte	0x04, 0x17
        /*007a*/ 	.short	(.L_715 - .L_714)
.L_714:
        /*007c*/ 	.word	0x00000000
        /*0080*/ 	.short	0x0000
        /*0082*/ 	.short	0x0000
        /*0084*/ 	.byte	0x00, 0xf5, 0x21, 0x00


	//----- nvinfo : EIATTR_SPARSE_MMA_MASK
	.align		4
.L_715:
        /*0088*/ 	.byte	0x03, 0x50
        /*008a*/ 	.short	0x0000


	//----- nvinfo : EIATTR_MAXREG_COUNT
	.align		4
        /*008c*/ 	.byte	0x03, 0x1b
        /*008e*/ 	.short	0x00ff


	//----- nvinfo : EIATTR_NUM_BARRIERS
	.align		4
        /*0090*/ 	.byte	0x02, 0x4c
        /*0092*/ 	.byte	0x01
	.zero		1


	//----- nvinfo : EIATTR_MERCURY_ISA_VERSION
	.align		4
        /*0094*/ 	.byte	0x03, 0x5f
        /*0096*/ 	.short	0x0101


	//----- nvinfo : EIATTR_VRC_CTA_INIT_COUNT
	.align		4
        /*0098*/ 	.byte	0x02, 0x4a
	.zero		1
	.zero		1


	//----- nvinfo : EIATTR_EXIT_INSTR_OFFSETS
	.align		4
        /*009c*/ 	.byte	0x04, 0x1c
        /*009e*/ 	.short	(.L_717 - .L_716)


	//   ....[0]....
.L_716:
        /*00a0*/ 	.word	0x000000c0


	//   ....[1]....
        /*00a4*/ 	.word	0x00000d70


	//----- nvinfo : EIATTR_INDIRECT_BRANCH_TARGETS
	.align		4
.L_717:
        /*00a8*/ 	.byte	0x04, 0x34
        /*00aa*/ 	.short	(.L_719 - .L_718)


	//   ....[0]....
.L_718:
        /* <DEDUP_REMOVED lines=8> */


	//   ....[1]....
        /* <DEDUP_REMOVED lines=8> */


	//   ....[2]....
        /* <DEDUP_REMOVED lines=8> */


	//   ....[3]....
        /*0100*/ 	.word	.L_x_393@srel
        /*0104*/ 	.short	0x0
        /*0106*/ 	.short	0x0
        /*0108*/ 	.word	0x3
        /*010c*/ 	.word	.L_x_394@srel
        /*0110*/ 	.word	.L_x_395@srel
        /*0114*/ 	.word	.L_x_304@srel


	//   ....[4]....
        /*0118*/ 	.word	.L_x_397@srel
        /*011c*/ 	.short	0x0
        /*011e*/ 	.short	0x0
        /*0120*/ 	.word	0x3
        /*0124*/ 	.word	.L_x_398@srel
        /*0128*/ 	.word	.L_x_399@srel
        /*012c*/ 	.word	.L_x_304@srel


	//----- nvinfo : EIATTR_CRS_STACK_SIZE
	.align		4
.L_719:
        /*0130*/ 	.byte	0x04, 0x1e
        /*0132*/ 	.short	(.L_721 - .L_720)
.L_720:
        /*0134*/ 	.word	0x00000000


	//----- nvinfo : EIATTR_CBANK_PARAM_SIZE
	.align		4
.L_721:
        /*0138*/ 	.byte	0x03, 0x19
        /*013a*/ 	.short	0x002c


	//----- nvinfo : EIATTR_PARAM_CBANK
	.align		4
        /*013c*/ 	.byte	0x04, 0x0a
        /*013e*/ 	.short	(.L_723 - .L_722)
	.align		4
.L_722:
        /*0140*/ 	.word	index@(.nv.constant0.matrix_matrix_cellwise_op)
        /*0144*/ 	.short	0x0380
        /*0146*/ 	.short	0x002c


	//----- nvinfo : EIATTR_SW_WAR
	.align		4
.L_723:
        /*0148*/ 	.byte	0x04, 0x36
        /*014a*/ 	.short	(.L_725 - .L_724)
.L_724:
        /*014c*/ 	.word	0x00000008
.L_725:


//--------------------- .nv.info.compare_and_set  --------------------------
	.section	.nv.info.compare_and_set,"",@"SHT_CUDA_INFO"
	.sectionflags	@""
	.align	4


	//----- nvinfo : EIATTR_CUDA_API_VERSION
	.align		4
        /*0000*/ 	.byte	0x04, 0x37
        /*0002*/ 	.short	(.L_727 - .L_726)
.L_726:
        /*0004*/ 	.word	0x00000082


	//----- nvinfo : EIATTR_KPARAM_INFO
	.align		4
.L_727:
        /*0008*/ 	.byte	0x04, 0x17
        /*000a*/ 	.short	(.L_729 - .L_728)
.L_728:
        /*000c*/ 	.word	0x00000000
        /*0010*/ 	.short	0x0008
        /*0012*/ 	.short	0x0038
        /*0014*/ 	.byte	0x00, 0xf0, 0x21, 0x00


	//----- nvinfo : EIATTR_KPARAM_INFO
	.align		4
.L_729:
        /*0018*/ 	.byte	0x04, 0x17
        /*001a*/ 	.short	(.L_731 - .L_730)
.L_730:
        /*001c*/ 	.word	0x00000000
        /*0020*/ 	.short	0x0007
        /*0022*/ 	.short	0x0030
        /*0024*/ 	.byte	0x00, 0xf0, 0x21, 0x00


	//----- nvinfo : EIATTR_KPARAM_INFO
	.align		4
.L_731:
        /*0028*/ 	.byte	0x04, 0x17
        /*002a*/ 	.short	(.L_733 - .L_732)
.L_732:
        /*002c*/ 	.word	0x00000000
        /*0030*/ 	.short	0x0006
        /*0032*/ 	.short	0x0028
        /*0034*/ 	.byte	0x00, 0xf0, 0x21, 0x00


	//----- nvinfo : EIATTR_KPARAM_INFO
	.align		4
.L_733:
        /*0038*/ 	.byte	0x04, 0x17
        /*003a*/ 	.short	(.L_735 - .L_734)
.L_734:
        /*003c*/ 	.word	0x00000000
        /*0040*/ 	.short	0x0005
        /*0042*/ 	.short	0x0020
        /*0044*/ 	.byte	0x00, 0xf0, 0x21, 0x00


	//----- nvinfo : EIATTR_KPARAM_INFO
	.align		4
.L_735:
        /*0048*/ 	.byte	0x04, 0x17
        /*004a*/ 	.short	(.L_737 - .L_736)
.L_736:
        /*004c*/ 	.word	0x00000000
        /*0050*/ 	.short	0x0004
        /*0052*/ 	.short	0x0018
        /*0054*/ 	.byte	0x00, 0xf0, 0x21, 0x00


	//----- nvinfo : EIATTR_KPARAM_INFO
	.align		4
.L_737:
        /*0058*/ 	.byte	0x04, 0x17
        /*005a*/ 	.short	(.L_739 - .L_738)
.L_738:
        /*005c*/ 	.word	0x00000000
        /*0060*/ 	.short	0x0003
        /*0062*/ 	.short	0x0014
        /*0064*/ 	.byte	0x00, 0xf0, 0x11, 0x00


	//----- nvinfo : EIATTR_KPARAM_INFO
	.align		4
.L_739:
        /*0068*/ 	.byte	0x04, 0x17
        /*006a*/ 	.short	(.L_741 - .L_740)
.L_740:
        /*006c*/ 	.word	0x00000000
        /*0070*/ 	.short	0x0002
        /*0072*/ 	.short	0x0010
        /*0074*/ 	.byte	0x00, 0xf0, 0x11, 0x00


	//----- nvinfo : EIATTR_KPARAM_INFO
	.align		4
.L_741:
        /*0078*/ 	.byte	0x04, 0x17
        /*007a*/ 	.short	(.L_743 - .L_742)
.L_742:
        /*007c*/ 	.word	0x00000000
        /*0080*/ 	.short	0x0001
        /*0082*/ 	.short	0x0008
        /*0084*/ 	.byte	0x00, 0xf5, 0x21, 0x00


	//----- nvinfo : EIATTR_KPARAM_INFO
	.align		4
.L_743:
        /*0088*/ 	.byte	0x04, 0x17
        /*008a*/ 	.short	(.L_745 - .L_744)
.L_744:
        /*008c*/ 	.word	0x00000000
        /*0090*/ 	.short	0x0000
        /*0092*/ 	.short	0x0000
        /*0094*/ 	.byte	0x00, 0xf5, 0x21, 0x00


	//----- nvinfo : EIATTR_SPARSE_MMA_MASK
	.align		4
.L_745:
        /*0098*/ 	.byte	0x03, 0x50
        /*009a*/ 	.short	0x0000


	//----- nvinfo : EIATTR_MAXREG_COUNT
	.align		4
        /*009c*/ 	.byte	0x03, 0x1b
        /*009e*/ 	.short	0x00ff


	//----- nvinfo : EIATTR_MERCURY_ISA_VERSION
	.align		4
        /*00a0*/ 	.byte	0x03, 0x5f
        /*00a2*/ 	.short	0x0101


	//----- nvinfo : EIATTR_VRC_CTA_INIT_COUNT
	.align		4
        /*00a4*/ 	.byte	0x02, 0x4a
	.zero		1
	.zero		1


	//----- nvinfo : EIATTR_EXIT_INSTR_OFFSETS
	.align		4
        /*00a8*/ 	.byte	0x04, 0x1c
        /*00aa*/ 	.short	(.L_747 - .L_746)


	//   ....[0]....
.L_746:
        /*00ac*/ 	.word	0x000000d0


	//   ....[1]....
        /*00b0*/ 	.word	0x000001a0


	//   ....[2]....
        /*00b4*/ 	.word	0x00000200


	//   ....[3]....
        /*00b8*/ 	.word	0x00000250


	//----- nvinfo : EIATTR_CBANK_PARAM_SIZE
	.align		4
.L_747:
        /*00bc*/ 	.byte	0x03, 0x19
        /*00be*/ 	.short	0x0040


	//----- nvinfo : EIATTR_PARAM_CBANK
	.align		4
        /*00c0*/ 	.byte	0x04, 0x0a
        /*00c2*/ 	.short	(.L_749 - .L_748)
	.align		4
.L_748:
        /*00c4*/ 	.word	index@(.nv.constant0.compare_and_set)
        /*00c8*/ 	.short	0x0380
        /*00ca*/ 	.short	0x0040


	//----- nvinfo : EIATTR_SW_WAR
	.align		4
.L_749:
        /*00cc*/ 	.byte	0x04, 0x36
        /*00ce*/ 	.short	(.L_751 - .L_750)
.L_750:
        /*00d0*/ 	.word	0x00000008
.L_751:


//--------------------- .nv.info.bias_multiply    --------------------------
	.section	.nv.info.bias_multiply,"",@"SHT_CUDA_INFO"
	.sectionflags	@""
	.align	4


	//----- nvinfo : EIATTR_CUDA_API_VERSION
	.align		4
        /*0000*/ 	.byte	0x04, 0x37
        /*0002*/ 	.short	(.L_753 - .L_752)
.L_752:
        /*0004*/ 	.word	0x00000082


	//----- nvinfo : EIATTR_KPARAM_INFO
	.align		4
.L_753:
        /*0008*/ 	.byte	0x04, 0x17
        /*000a*/ 	.short	(.L_755 - .L_754)
.L_754:
        /*000c*/ 	.word	0x00000000
        /*0010*/ 	.short	0x0005
        /*0012*/ 	.short	0x0020
        /*0014*/ 	.byte	0x00, 0xf0, 0x11, 0x00


	//----- nvinfo : EIATTR_KPARAM_INFO
	.align		4
.L_755:
        /*0018*/ 	.byte	0x04, 0x17
        /*001a*/ 	.short	(.L_757 - .L_756)
.L_756:
        /*001c*/ 	.word	0x00000000
        /*0020*/ 	.short	0x0004
        /*0022*/ 	.short	0x001c
        /*0024*/ 	.byte	0x00, 0xf0, 0x11, 0x00


	//----- nvinfo : EIATTR_KPARAM_INFO
	.align		4
.L_757:
        /*0028*/ 	.byte	0x04, 0x17
        /*002a*/ 	.short	(.L_759 - .L_758)
.L_758:
        /*002c*/ 	.word	0x00000000
        /*0030*/ 	.short	0x0003
        /*0032*/ 	.short	0x0018
        /*0034*/ 	.byte	0x00, 0xf0, 0x11, 0x00


	//----- nvinfo : EIATTR_KPARAM_INFO
	.align		4
.L_759:
        /*0038*/ 	.byte	0x04, 0x17
        /*003a*/ 	.short	(.L_761 - .L_760)
.L_760:
        /*003c*/ 	.word	0x00000000
        /*0040*/ 	.short	0x0002
        /*0042*/ 	.short	0x0010
        /*0044*/ 	.byte	0x00, 0xf5, 0x21, 0x00


	//----- nvinfo : EIATTR_KPARAM_INFO
	.align		4
.L_761:
        /*0048*/ 	.byte	0x04, 0x17
        /*004a*/ 	.short	(.L_763 - .L_762)
.L_762:
        /*004c*/ 	.word	0x00000000
        /*0050*/ 	.short	0x0001
        /*0052*/ 	.short	0x0008
        /*0054*/ 	.byte	0x00, 0xf5, 0x21, 0x00


	//----- nvinfo : EIATTR_KPARAM_INFO
	.align		4
.L_763:
        /*0058*/ 	.byte	0x04, 0x17
        /*005a*/ 	.short	(.L_765 - .L_764)
.L_764:
        /*005c*/ 	.word	0x00000000
        /*0060*/ 	.short	0x0000
        /*0062*/ 	.short	0x0000
        /*0064*/ 	.byte	0x00, 0xf5, 0x21, 0x00


	//----- nvinfo : EIATTR_SPARSE_MMA_MASK
	.align		4
.L_765:
        /*0068*/ 	.byte	0x03, 0x50
        /*006a*/ 	.short	0x0000


	//----- nvinfo : EIATTR_MAXREG_COUNT
	.align		4
        /*006c*/ 	.byte	0x03, 0x1b
        /*006e*/ 	.short	0x00ff


	//----- nvinfo : EIATTR_MERCURY_ISA_VERSION
	.align		4
        /*0070*/ 	.byte	0x03, 0x5f
        /*0072*/ 	.short	0x0101


	//----- nvinfo : EIATTR_VRC_CTA_INIT_COUNT
	.align		4
        /*0074*/ 	.byte	0x02, 0x4a
	.zero		1
	.zero		1


	//----- nvinfo : EIATTR_EXIT_INSTR_OFFSETS
	.align		4
        /*0078*/ 	.byte	0x04, 0x1c
        /*007a*/ 	.short	(.L_767 - .L_766)


	//   ....[0]....
.L_766:
        /*007c*/ 	.word	0x000000c0


	//   ....[1]....
        /*0080*/ 	.word	0x00000320


	//----- nvinfo : EIATTR_CBANK_PARAM_SIZE
	.align		4
.L_767:
        /*0084*/ 	.byte	0x03, 0x19
        /*0086*/ 	.short	0x0024


	//----- nvinfo : EIATTR_PARAM_CBANK
	.align		4
        /*0088*/ 	.byte	0x04, 0x0a
        /*008a*/ 	.short	(.L_769 - .L_768)
	.align		4
.L_768:
        /*008c*/ 	.word	index@(.nv.constant0.bias_multiply)
        /*0090*/ 	.short	0x0380
        /*0092*/ 	.short	0x0024


	//----- nvinfo : EIATTR_SW_WAR
	.align		4
.L_769:
        /*0094*/ 	.byte	0x04, 0x36
        /*0096*/ 	.short	(.L_771 - .L_770)
.L_770:
        /*0098*/ 	.word	0x00000008
.L_771:


//--------------------- .nv.info.daxpy_matrix_vector --------------------------
	.section	.nv.info.daxpy_matrix_vector,"",@"SHT_CUDA_INFO"
	.sectionflags	@""
	.align	4


	//----- nvinfo : EIATTR_CUDA_API_VERSION
	.align		4
        /*0000*/ 	.byte	0x04, 0x37
        /*0002*/ 	.short	(.L_773 - .L_772)
.L_772:
        /*0004*/ 	.word	0x00000082


	//----- nvinfo : EIATTR_KPARAM_INFO
	.align		4
.L_773:
        /*0008*/ 	.byte	0x04, 0x17
        /*000a*/ 	.short	(.L_775 - .L_774)
.L_774:
        /*000c*/ 	.word	0x00000000
        /*0010*/ 	.short	0x0007
        /*0012*/ 	.short	0x002c
        /*0014*/ 	.byte	0x00, 0xf0, 0x11, 0x00


	//----- nvinfo : EIATTR_KPARAM_INFO
	.align		4
.L_775:
        /*0018*/ 	.byte	0x04, 0x17
        /*001a*/ 	.short	(.L_777 - .L_776)
.L_776:
        /*001c*/ 	.word	0x00000000
        /*0020*/ 	.short	0x0006
        /*0022*/ 	.short	0x0028
        /*0024*/ 	.byte	0x00, 0xf0, 0x11, 0x00


	//----- nvinfo : EIATTR_KPARAM_INFO
	.align		4
.L_777:
        /*0028*/ 	.byte	0x04, 0x17
        /*002a*/ 	.short	(.L_779 - .L_778)
.L_778:
        /*002c*/ 	.word	0x00000000
        /*0030*/ 	.short	0x0005
        /*0032*/ 	.short	0x0024
        /*0034*/ 	.byte	0x00, 0xf0, 0x11, 0x00


	//----- nvinfo : EIATTR_KPARAM_INFO
	.align		4
.L_779:
        /*0038*/ 	.byte	0x04, 0x17
        /*003a*/ 	.short	(.L_781 - .L_780)
.L_780:
        /*003c*/ 	.word	0x00000000
        /*0040*/ 	.short	0x0004
        /*0042*/ 	.short	0x0020
        /*0044*/ 	.byte	0x00, 0xf0, 0x11, 0x00


	//----- nvinfo : EIATTR_KPARAM_INFO
	.align		4
.L_781:
        /*0048*/ 	.byte	0x04, 0x17
        /*004a*/ 	.short	(.L_783 - .L_782)
.L_782:
        /*004c*/ 	.word	0x00000000
        /*0050*/ 	.short	0x0003
        /*0052*/ 	.short	0x0018
        /*0054*/ 	.byte	0x00, 0xf5, 0x21, 0x00


	//----- nvinfo : EIATTR_KPARAM_INFO
	.align		4
.L_783:
        /*0058*/ 	.byte	0x04, 0x17
        /*005a*/ 	.short	(.L_785 - .L_784)
.L_784:
        /*005c*/ 	.word	0x00000000
        /*0060*/ 	.short	0x0002
        /*0062*/ 	.short	0x0010
        /*0064*/ 	.byte	0x00, 0xf0, 0x21, 0x00


	//----- nvinfo : EIATTR_KPARAM_INFO
	.align		4
.L_785:
        /*0068*/ 	.byte	0x04, 0x17
        /*006a*/ 	.short	(.L_787 - .L_786)
.L_786:
        /*006c*/ 	.word	0x00000000
        /*0070*/ 	.short	0x0001
        /*0072*/ 	.short	0x0008
        /*0074*/ 	.byte	0x00, 0xf5, 0x21, 0x00


	//----- nvinfo : EIATTR_KPARAM_INFO
	.align		4
.L_787:
        /*0078*/ 	.byte	0x04, 0x17
        /*007a*/ 	.short	(.L_789 - .L_788)
.L_788:
        /*007c*/ 	.word	0x00000000
        /*0080*/ 	.short	0x0000
        /*0082*/ 	.short	0x0000
        /*0084*/ 	.byte	0x00, 0xf5, 0x21, 0x00


	//----- nvinfo : EIATTR_SPARSE_MMA_MASK
	.align		4
.L_789:
        /*0088*/ 	.byte	0x03, 0x50
        /*008a*/ 	.short	0x0000


	//----- nvinfo : EIATTR_MAXREG_COUNT
	.align		4
        /*008c*/ 	.byte	0x03, 0x1b
        /*008e*/ 	.short	0x00ff


	//----- nvinfo : EIATTR_MERCURY_ISA_VERSION
	.align		4
        /*0090*/ 	.byte	0x03, 0x5f
        /*0092*/ 	.short	0x0101


	//----- nvinfo : EIATTR_VRC_CTA_INIT_COUNT
	.align		4
        /*0094*/ 	.byte	0x02, 0x4a
	.zero		1
	.zero		1


	//----- nvinfo : EIATTR_EXIT_INSTR_OFFSETS
	.align		4
        /*0098*/ 	.byte	0x04, 0x1c
        /*009a*/ 	.short	(.L_791 - .L_790)


	//   ....[0]....
.L_790:
        /*009c*/ 	.word	0x000000c0


	//   ....[1]....
        /*00a0*/ 	.word	0x000001d0


	//   ....[2]....
        /*00a4*/ 	.word	0x00000290


	//----- nvinfo : EIATTR_CBANK_PARAM_SIZE
	.align		4
.L_791:
        /*00a8*/ 	.byte	0x03, 0x19
        /*00aa*/ 	.short	0x0030


	//----- nvinfo : EIATTR_PARAM_CBANK
	.align		4
        /*00ac*/ 	.byte	0x04, 0x0a
        /*00ae*/ 	.short	(.L_793 - .L_792)
	.align		4
.L_792:
        /*00b0*/ 	.word	index@(.nv.constant0.daxpy_matrix_vector)
        /*00b4*/ 	.short	0x0380
        /*00b6*/ 	.short	0x0030


	//----- nvinfo : EIATTR_SW_WAR
	.align		4
.L_793:
        /*00b8*/ 	.byte	0x04, 0x36
        /*00ba*/ 	.short	(.L_795 - .L_794)
.L_794:
        /*00bc*/ 	.word	0x00000008
.L_795:


//--------------------- .nv.info.bias_add         --------------------------
	.section	.nv.info.bias_add,"",@"SHT_CUDA_INFO"
	.sectionflags	@""
	.align	4


	//----- nvinfo : EIATTR_CUDA_API_VERSION
	.align		4
        /*0000*/ 	.byte	0x04, 0x37
        /*0002*/ 	.short	(.L_797 - .L_796)
.L_796:
        /*0004*/ 	.word	0x00000082


	//----- nvinfo : EIATTR_KPARAM_INFO
	.align		4
.L_797:
        /*0008*/ 	.byte	0x04, 0x17
        /*000a*/ 	.short	(.L_799 - .L_798)
.L_798:
        /*000c*/ 	.word	0x00000000
        /*0010*/ 	.short	0x0005
        /*0012*/ 	.short	0x0020
        /*0014*/ 	.byte	0x00, 0xf0, 0x11, 0x00


	//----- nvinfo : EIATTR_KPARAM_INFO
	.align		4
.L_799:
        /*0018*/ 	.byte	0x04, 0x17
        /*001a*/ 	.short	(.L_801 - .L_800)
.L_800:
        /*001c*/ 	.word	0x00000000
        /*0020*/ 	.short	0x0004
        /*0022*/ 	.short	0x001c
        /*0024*/ 	.byte	0x00, 0xf0, 0x11, 0x00


	//----- nvinfo : EIATTR_KPARAM_INFO
	.align		4
.L_801:
        /*0028*/ 	.byte	0x04, 0x17
        /*002a*/ 	.short	(.L_803 - .L_802)
.L_802:
        /*002c*/ 	.word	0x00000000
        /*0030*/ 	.short	0x0003
        /*0032*/ 	.short	0x0018
        /*0034*/ 	.byte	0x00, 0xf0, 0x11, 0x00


	//----- nvinfo : EIATTR_KPARAM_INFO
	.align		4
.L_803:
        /*0038*/ 	.byte	0x04, 0x17
        /*003a*/ 	.short	(.L_805 - .L_804)
.L_804:
        /*003c*/ 	.word	0x00000000
        /*0040*/ 	.short	0x0002
        /*0042*/ 	.short	0x0010
        /*0044*/ 	.byte	0x00, 0xf5, 0x21, 0x00


	//----- nvinfo : EIATTR_KPARAM_INFO
	.align		4
.L_805:
        /*0048*/ 	.byte	0x04, 0x17
        /*004a*/ 	.short	(.L_807 - .L_806)
.L_806:
        /*004c*/ 	.word	0x00000000
        /*0050*/ 	.short	0x0001
        /*0052*/ 	.short	0x0008
        /*0054*/ 	.byte	0x00, 0xf5, 0x21, 0x00


	//----- nvinfo : EIATTR_KPARAM_INFO
	.align		4
.L_807:
        /*0058*/ 	.byte	0x04, 0x17
        /*005a*/ 	.short	(.L_809 - .L_808)
.L_808:
        /*005c*/ 	.word	0x00000000
        /*0060*/ 	.short	0x0000
        /*0062*/ 	.short	0x0000
        /*0064*/ 	.byte	0x00, 0xf5, 0x21, 0x00


	//----- nvinfo : EIATTR_SPARSE_MMA_MASK
	.align		4
.L_809:
        /*0068*/ 	.byte	0x03, 0x50
        /*006a*/ 	.short	0x0000


	//----- nvinfo : EIATTR_MAXREG_COUNT
	.align		4
        /*006c*/ 	.byte	0x03, 0x1b
        /*006e*/ 	.short	0x00ff


	//----- nvinfo : EIATTR_MERCURY_ISA_VERSION
	.align		4
        /*0070*/ 	.byte	0x03, 0x5f
        /*0072*/ 	.short	0x0101


	//----- nvinfo : EIATTR_VRC_CTA_INIT_COUNT
	.align		4
        /*0074*/ 	.byte	0x02, 0x4a
	.zero		1
	.zero		1


	//----- nvinfo : EIATTR_EXIT_INSTR_OFFSETS
	.align		4
        /*0078*/ 	.byte	0x04, 0x1c
        /*007a*/ 	.short	(.L_811 - .L_810)


	//   ....[0]....
.L_810:
        /*007c*/ 	.word	0x000000c0


	//   ....[1]....
        /*0080*/ 	.word	0x00000320


	//----- nvinfo : EIATTR_CBANK_PARAM_SIZE
	.align		4
.L_811:
        /*0084*/ 	.byte	0x03, 0x19
        /*0086*/ 	.short	0x0024


	//----- nvinfo : EIATTR_PARAM_CBANK
	.align		4
        /*0088*/ 	.byte	0x04, 0x0a
        /*008a*/ 	.short	(.L_813 - .L_812)
	.align		4
.L_812:
        /*008c*/ 	.word	index@(.nv.constant0.bias_add)
        /*0090*/ 	.short	0x0380
        /*0092*/ 	.short	0x0024


	//----- nvinfo : EIATTR_SW_WAR
	.align		4
.L_813:
        /*0094*/ 	.byte	0x04, 0x36
        /*0096*/ 	.short	(.L_815 - .L_814)
.L_814:
        /*0098*/ 	.word	0x00000008
.L_815:


//--------------------- .nv.info.relu_backward    --------------------------
	.section	.nv.info.relu_backward,"",@"SHT_CUDA_INFO"
	.sectionflags	@""
	.align	4


	//----- nvinfo : EIATTR_CUDA_API_VERSION
	.align		4
        /*0000*/ 	.byte	0x04, 0x37
        /*0002*/ 	.short	(.L_817 - .L_816)
.L_816:
        /*0004*/ 	.word	0x00000082


	//----- nvinfo : EIATTR_KPARAM_INFO
	.align		4
.L_817:
        /*0008*/ 	.byte	0x04, 0x17
        /*000a*/ 	.short	(.L_819 - .L_818)
.L_818:
        /*000c*/ 	.word	0x00000000
        /*0010*/ 	.short	0x0004
        /*0012*/ 	.short	0x001c
        /*0014*/ 	.byte	0x00, 0xf0, 0x11, 0x00


	//----- nvinfo : EIATTR_KPARAM_INFO
	.align		4
.L_819:
        /*0018*/ 	.byte	0x04, 0x17
        /*001a*/ 	.short	(.L_821 - .L_820)
.L_820:
        /*001c*/ 	.word	0x00000000
        /*0020*/ 	.short	0x0003
        /*0022*/ 	.short	0x0018
        /*0024*/ 	.byte	0x00, 0xf0, 0x11, 0x00


	//----- nvinfo : EIATTR_KPARAM_INFO
	.align		4
.L_821:
        /*0028*/ 	.byte	0x04, 0x17
        /*002a*/ 	.short	(.L_823 - .L_822)
.L_822:
        /*002c*/ 	.word	0x00000000
        /*0030*/ 	.short	0x0002
        /*0032*/ 	.short	0x0010
        /*0034*/ 	.byte	0x00, 0xf5, 0x21, 0x00


	//----- nvinfo : EIATTR_KPARAM_INFO
	.align		4
.L_823:
        /*0038*/ 	.byte	0x04, 0x17
        /*003a*/ 	.short	(.L_825 - .L_824)
.L_824:
        /*003c*/ 	.word	0x00000000
        /*0040*/ 	.short	0x0001
        /*0042*/ 	.short	0x0008
        /*0044*/ 	.byte	0x00, 0xf5, 0x21, 0x00


	//----- nvinfo : EIATTR_KPARAM_INFO
	.align		4
.L_825:
        /*0048*/ 	.byte	0x04, 0x17
        /*004a*/ 	.short	(.L_827 - .L_826)
.L_826:
        /*004c*/ 	.word	0x00000000
        /*0050*/ 	.short	0x0000
        /*0052*/ 	.short	0x0000
        /*0054*/ 	.byte	0x00, 0xf5, 0x21, 0x00


	//----- nvinfo : EIATTR_SPARSE_MMA_MASK
	.align		4
.L_827:
        /*0058*/ 	.byte	0x03, 0x50
        /*005a*/ 	.short	0x0000


	//----- nvinfo : EIATTR_MAXREG_COUNT
	.align		4
        /*005c*/ 	.byte	0x03, 0x1b
        /*005e*/ 	.short	0x00ff


	//----- nvinfo : EIATTR_MERCURY_ISA_VERSION
	.align		4
        /*0060*/ 	.byte	0x03, 0x5f
        /*0062*/ 	.short	0x0101


	//----- nvinfo : EIATTR_VRC_CTA_INIT_COUNT
	.align		4
        /*0064*/ 	.byte	0x02, 0x4a
	.zero		1
	.zero		1


	//----- nvinfo : EIATTR_EXIT_INSTR_OFFSETS
	.align		4
        /*0068*/ 	.byte	0x04, 0x1c
        /*006a*/ 	.short	(.L_829 - .L_828)


	//   ....[0]....
.L_828:
        /*006c*/ 	.word	0x000000c0


	//   ....[1]....
        /*0070*/ 	.word	0x000001d0


	//----- nvinfo : EIATTR_CRS_STACK_SIZE
	.align		4
.L_829:
        /*0074*/ 	.byte	0x04, 0x1e
        /*0076*/ 	.short	(.L_831 - .L_830)
.L_830:
        /*0078*/ 	.word	0x00000000


	//----- nvinfo : EIATTR_CBANK_PARAM_SIZE
	.align		4
.L_831:
        /*007c*/ 	.byte	0x03, 0x19
        /*007e*/ 	.short	0x0020


	//----- nvinfo : EIATTR_PARAM_CBANK
	.align		4
        /*0080*/ 	.byte	0x04, 0x0a
        /*0082*/ 	.short	(.L_833 - .L_832)
	.align		4
.L_832:
        /*0084*/ 	.word	index@(.nv.constant0.relu_backward)
        /*0088*/ 	.short	0x0380
        /*008a*/ 	.short	0x0020


	//----- nvinfo : EIATTR_SW_WAR
	.align		4
.L_833:
        /*008c*/ 	.byte	0x04, 0x36
        /*008e*/ 	.short	(.L_835 - .L_834)
.L_834:
        /*0090*/ 	.word	0x00000008
.L_835:


//--------------------- .nv.info.relu             --------------------------
	.section	.nv.info.relu,"",@"SHT_CUDA_INFO"
	.sectionflags	@""
	.align	4


	//----- nvinfo : EIATTR_CUDA_API_VERSION
	.align		4
        /*0000*/ 	.byte	0x04, 0x37
        /*0002*/ 	.short	(.L_837 - .L_836)
.L_836:
        /*0004*/ 	.word	0x00000082


	//----- nvinfo : EIATTR_KPARAM_INFO
	.align		4
.L_837:
        /*0008*/ 	.byte	0x04, 0x17
        /*000a*/ 	.short	(.L_839 - .L_838)
.L_838:
        /*000c*/ 	.word	0x00000000
        /*0010*/ 	.short	0x0003
        /*0012*/ 	.short	0x0014
        /*0014*/ 	.byte	0x00, 0xf0, 0x11, 0x00


	//----- nvinfo : EIATTR_KPARAM_INFO
	.align		4
.L_839:
        /*0018*/ 	.byte	0x04, 0x17
        /*001a*/ 	.short	(.L_841 - .L_840)
.L_840:
        /*001c*/ 	.word	0x00000000
        /*0020*/ 	.short	0x0002
        /*0022*/ 	.short	0x0010
        /*0024*/ 	.byte	0x00, 0xf0, 0x11, 0x00


	//----- nvinfo : EIATTR_KPARAM_INFO
	.align		4
.L_841:
        /*0028*/ 	.byte	0x04, 0x17
        /*002a*/ 	.short	(.L_843 - .L_842)
.L_842:
        /*002c*/ 	.word	0x00000000
        /*0030*/ 	.short	0x0001
        /*0032*/ 	.short	0x0008
        /*0034*/ 	.byte	0x00, 0xf5, 0x21, 0x00


	//----- nvinfo : EIATTR_KPARAM_INFO
	.align		4
.L_843:
        /*0038*/ 	.byte	0x04, 0x17
        /*003a*/ 	.short	(.L_845 - .L_844)
.L_844:
        /*003c*/ 	.word	0x00000000
        /*0040*/ 	.short	0x0000
        /*0042*/ 	.short	0x0000
        /*0044*/ 	.byte	0x00, 0xf5, 0x21, 0x00


	//----- nvinfo : EIATTR_SPARSE_MMA_MASK
	.align		4
.L_845:
        /*0048*/ 	.byte	0x03, 0x50
        /*004a*/ 	.short	0x0000


	//----- nvinfo : EIATTR_MAXREG_COUNT
	.align		4
        /*004c*/ 	.byte	0x03, 0x1b
        /*004e*/ 	.short	0x00ff


	//----- nvinfo : EIATTR_MERCURY_ISA_VERSION
	.align		4
        /*0050*/ 	.byte	0x03, 0x5f
        /*0052*/ 	.short	0x0101


	//----- nvinfo : EIATTR_VRC_CTA_INIT_COUNT
	.align		4
        /*0054*/ 	.byte	0x02, 0x4a
	.zero		1
	.zero		1


	//----- nvinfo : EIATTR_EXIT_INSTR_OFFSETS
	.align		4
        /*0058*/ 	.byte	0x04, 0x1c
        /*005a*/ 	.short	(.L_847 - .L_846)


	//   ....[0]....
.L_846:
        /*005c*/ 	.word	0x000000c0


	//   ....[1]....
        /*0060*/ 	.word	0x000001e0


	//----- nvinfo : EIATTR_CBANK_PARAM_SIZE
	.align		4
.L_847:
        /*0064*/ 	.byte	0x03, 0x19
        /*0066*/ 	.short	0x0018


	//----- nvinfo : EIATTR_PARAM_CBANK
	.align		4
        /*0068*/ 	.byte	0x04, 0x0a
        /*006a*/ 	.short	(.L_849 - .L_848)
	.align		4
.L_848:
        /*006c*/ 	.word	index@(.nv.constant0.relu)
        /*0070*/ 	.short	0x0380
        /*0072*/ 	.short	0x0018


	//----- nvinfo : EIATTR_SW_WAR
	.align		4
.L_849:
        /*0074*/ 	.byte	0x04, 0x36
        /*0076*/ 	.short	(.L_851 - .L_850)
.L_850:
        /*0078*/ 	.word	0x00000008
.L_851:


//--------------------- .nv.info.copy_u2l_dense   --------------------------
	.section	.nv.info.copy_u2l_dense,"",@"SHT_CUDA_INFO"
	.sectionflags	@""
	.align	4


	//----- nvinfo : EIATTR_CUDA_API_VERSION
	.align		4
        /*0000*/ 	.byte	0x04, 0x37
        /*0002*/ 	.short	(.L_853 - .L_852)
.L_852:
        /*0004*/ 	.word	0x00000082


	//----- nvinfo : EIATTR_KPARAM_INFO
	.align		4
.L_853:
        /*0008*/ 	.byte	0x04, 0x17
        /*000a*/ 	.short	(.L_855 - .L_854)
.L_854:
        /*000c*/ 	.word	0x00000000
        /*0010*/ 	.short	0x0002
        /*0012*/ 	.short	0x000c
        /*0014*/ 	.byte	0x00, 0xf0, 0x11, 0x00


	//----- nvinfo : EIATTR_KPARAM_INFO
	.align		4
.L_855:
        /*0018*/ 	.byte	0x04, 0x17
        /*001a*/ 	.short	(.L_857 - .L_856)
.L_856:
        /*001c*/ 	.word	0x00000000
        /*0020*/ 	.short	0x0001
        /*0022*/ 	.short	0x0008
        /*0024*/ 	.byte	0x00, 0xf0, 0x11, 0x00


	//----- nvinfo : EIATTR_KPARAM_INFO
	.align		4
.L_857:
        /*0028*/ 	.byte	0x04, 0x17
        /*002a*/ 	.short	(.L_859 - .L_858)
.L_858:
        /*002c*/ 	.word	0x00000000
        /*0030*/ 	.short	0x0000
        /*0032*/ 	.short	0x0000
        /*0034*/ 	.byte	0x00, 0xf5, 0x21, 0x00


	//----- nvinfo : EIATTR_SPARSE_MMA_MASK
	.align		4
.L_859:
        /*0038*/ 	.byte	0x03, 0x50
        /*003a*/ 	.short	0x0000


	//----- nvinfo : EIATTR_MAXREG_COUNT
	.align		4
        /*003c*/ 	.byte	0x03, 0x1b
        /*003e*/ 	.short	0x00ff


	//----- nvinfo : EIATTR_MERCURY_ISA_VERSION
	.align		4
        /*0040*/ 	.byte	0x03, 0x5f
        /*0042*/ 	.short	0x0101


	//----- nvinfo : EIATTR_VRC_CTA_INIT_COUNT
	.align		4
        /*0044*/ 	.byte	0x02, 0x4a
	.zero		1
	.zero		1


	//----- nvinfo : EIATTR_EXIT_INSTR_OFFSETS
	.align		4
        /*0048*/ 	.byte	0x04, 0x1c
        /*004a*/ 	.short	(.L_861 - .L_860)


	//   ....[0]....
.L_860:
        /*004c*/ 	.word	0x000000d0


	//   ....[1]....
        /*0050*/ 	.word	0x00000150


	//----- nvinfo : EIATTR_CBANK_PARAM_SIZE
	.align		4
.L_861:
        /*0054*/ 	.byte	0x03, 0x19
        /*0056*/ 	.short	0x0010


	//----- nvinfo : EIATTR_PARAM_CBANK
	.align		4
        /*0058*/ 	.byte	0x04, 0x0a
        /*005a*/ 	.short	(.L_863 - .L_862)
	.align		4
.L_862:
        /*005c*/ 	.word	index@(.nv.constant0.copy_u2l_dense)
        /*0060*/ 	.short	0x0380
        /*0062*/ 	.short	0x0010


	//----- nvinfo : EIATTR_SW_WAR
	.align		4
.L_863:
        /*0064*/ 	.byte	0x04, 0x36
        /*0066*/ 	.short	(.L_865 - .L_864)
.L_864:
        /*0068*/ 	.word	0x00000008
.L_865:


//--------------------- .nv.callgraph             --------------------------
	.section	.nv.callgraph,"",@"SHT_CUDA_CALLGRAPH"
	.align	4
	.sectionentsize	8
	.align		4
        /*0000*/ 	.word	0x00000000
	.align		4
        /*0004*/ 	.word	0xffffffff
	.align		4
        /*0008*/ 	.word	0x00000000
	.align		4
        /*000c*/ 	.word	0xfffffffe
	.align		4
        /*0010*/ 	.word	0x00000000
	.align		4
        /*0014*/ 	.word	0xfffffffd
	.align		4
        /*0018*/ 	.word	0x00000000
	.align		4
        /*001c*/ 	.word	0xfffffffc


//--------------------- .nv.constant4             --------------------------
	.section	.nv.constant4,"a",@progbits
	.align	8
	.align		8
.nv.constant4:
        /*0000*/ 	.dword	__cudart_i2opi_d
	.align		8
        /*0008*/ 	.dword	__cudart_sin_cos_coeffs


//--------------------- .nv.constant2.matrix_scalar_op --------------------------
	.section	.nv.constant2.matrix_scalar_op,"a",@progbits
	.sectionflags	@""
	.align	4
.nv.constant2.matrix_scalar_op:
        /*0000*/ 	.byte	0x10, 0x02, 0x00, 0x00, 0x40, 0x02, 0x00, 0x00, 0xe0, 0x01, 0x00, 0x00, 0xd0, 0x0d, 0x00, 0x00
        /* <DEDUP_REMOVED lines=8> */


//--------------------- .nv.constant2.matrix_matrix_cellwise_op --------------------------
	.section	.nv.constant2.matrix_matrix_cellwise_op,"a",@progbits
	.sectionflags	@""
	.align	4
.nv.constant2.matrix_matrix_cellwise_op:
        /*0000*/ 	.byte	0x10, 0x03, 0x00, 0x00, 0x30, 0x03, 0x00, 0x00, 0xf0, 0x02, 0x00, 0x00, 0x30, 0x0d, 0x00, 0x00
        /*0010*/ 	.byte	0xf0, 0x03, 0x00, 0x00, 0x20, 0x05, 0x00, 0x00, 0xb0, 0x03, 0x00, 0x00, 0x30, 0x0d, 0x00, 0x00
        /*0020*/ 	.byte	0x60, 0x0a, 0x00, 0x00, 0xa0, 0x0a, 0x00, 0x00, 0x20, 0x0a, 0x00, 0x00, 0x30, 0x0d, 0x00, 0x00
        /*0030*/ 	.byte	0xa0, 0x0b, 0x00, 0x00, 0x60, 0x0b, 0x00, 0x00, 0x30, 0x0d, 0x00, 0x00, 0xc0, 0x0c, 0x00, 0x00
        /*0040*/ 	.byte	0x40, 0x0c, 0x00, 0x00, 0x30, 0x0d, 0x00, 0x00


//--------------------- .text.matrix_sign         --------------------------
	.section	.text.matrix_sign,"ax",@progbits
	.align	128
        .global         matrix_sign
        .type           matrix_sign,@function
        .size           matrix_sign,(.L_x_411 - matrix_sign)
        .other          matrix_sign,@"STO_CUDA_ENTRY STV_DEFAULT"
matrix_sign:
.text.matrix_sign:
[----:B------:R-:W-:Y:S01]  /*0000*/  LDC R1, c[0x0][0x37c] ;  /* 0x0000df00ff017b82 */ /* 0x000fe20000000800 */
[----:B------:R-:W0:Y:S07]  /*0010*/  S2R R0, SR_TID.X ;  /* 0x0000000000007919 */ /* 0x000e2e0000002100 */
[----:B------:R-:W0:Y:S01]  /*0020*/  S2UR UR4, SR_CTAID.X ;  /* 0x00000000000479c3 */ /* 0x000e220000002500 */
[----:B------:R-:W1:Y:S07]  /*0030*/  LDCU UR5, c[0x0][0x390] ;  /* 0x00007200ff0577ac */ /* 0x000e6e0008000800 */
[----:B------:R-:W0:Y:S02]  /*0040*/  LDC R7, c[0x0][0x360] ;  /* 0x0000d800ff077b82 */ /* 0x000e240000000800 */
[----:B0-----:R-:W-:-:S05]  /*0050*/  IMAD R7, R7, UR4, R0 ;  /* 0x0000000407077c24 */ /* 0x001fca000f8e0200 */
[----:B-1----:R-:W-:-:S13]  /*0060*/  ISETP.GE.U32.AND P0, PT, R7, UR5, PT ;  /* 0x0000000507007c0c */ /* 0x002fda000bf06070 */
[----:B------:R-:W-:Y:S05]  /*0070*/  @P0 EXIT ;  /* 0x000000000000094d */ /* 0x000fea0003800000 */
[----:B------:R-:W0:Y:S01]  /*0080*/  LDC.64 R2, c[0x0][0x380] ;  /* 0x0000e000ff027b82 */ /* 0x000e220000000a00 */
[----:B------:R-:W1:Y:S01]  /*0090*/  LDCU.64 UR4, c[0x0][0x358] ;  /* 0x00006b00ff0477ac */ /* 0x000e620008000a00 */
[----:B0-----:R-:W-:-:S06]  /*00a0*/  IMAD.WIDE R2, R7, 0x8, R2 ;  /* 0x0000000807027825 */ /* 0x001fcc00078e0202 */
[----:B-1----:R-:W2:Y:S02]  /*00b0*/  LDG.E.64 R2, desc[UR4][R2.64] ;  /* 0x0000000402027981 */ /* 0x002ea4000c1e1b00 */
[----:B--2---:R-:W-:-:S14]  /*00c0*/  DSETP.NEU.AND P0, PT, R2, RZ, PT ;  /* 0x000000ff0200722a */ /* 0x004fdc0003f0d000 */
[----:B------:R-:W0:Y:S02]  /*00d0*/  @!P0 LDC.64 R4, c[0x0][0x388] ;  /* 0x0000e200ff048b82 */ /* 0x000e240000000a00 */
[----:B0-----:R-:W-:-:S05]  /*00e0*/  @!P0 IMAD.WIDE R4, R7, 0x8, R4 ;  /* 0x0000000807048825 */ /* 0x001fca00078e0204 */
[----:B------:R0:W-:Y:S01]  /*00f0*/  @!P0 STG.E.64 desc[UR4][R4.64], RZ ;  /* 0x000000ff04008986 */ /* 0x0001e2000c101b04 */
[----:B------:R-:W-:Y:S05]  /*0100*/  @!P0 EXIT ;  /* 0x000000000000894d */ /* 0x000fea0003800000 */
[----:B0-----:R-:W0:Y:S01]  /*0110*/  LDC.64 R4, c[0x0][0x388] ;  /* 0x0000e200ff047b82 */ /* 0x001e220000000a00 */
[----:B------:R-:W-:-:S04]  /*0120*/  MOV R2, 0x3ff00000 ;  /* 0x3ff0000000027802 */ /* 0x000fc80000000f00 */
[----:B------:R-:W-:Y:S02]  /*0130*/  LOP3.LUT R3, R2, 0x80000000, R3, 0xb8, !PT ;  /* 0x8000000002037812 */ /* 0x000fe400078eb803 */
[----:B------:R-:W-:Y:S01]  /*0140*/  MOV R2, RZ ;  /* 0x000000ff00027202 */ /* 0x000fe20000000f00 */
[----:B0-----:R-:W-:-:S05]  /*0150*/  IMAD.WIDE R4, R7, 0x8, R4 ;  /* 0x0000000807047825 */ /* 0x001fca00078e0204 */
[----:B------:R-:W-:Y:S01]  /*0160*/  STG.E.64 desc[UR4][R4.64], R2 ;  /* 0x0000000204007986 */ /* 0x000fe2000c101b04 */
[----:B------:R-:W-:Y:S05]  /*0170*/  EXIT ;  /* 0x000000000000794d */ /* 0x000fea0003800000 */
.L_x_0:
[----:B------:R-:W-:-:S00]  /*0180*/  BRA `(.L_x_0) ;  /* 0xfffffffc00fc7947 */ /* 0x000fc0000383ffff */
[----:B------:R-:W-:-:S00]  /*0190*/  NOP ;  /* 0x0000000000007918 */ /* 0x000fc00000000000 */
        /* <DEDUP_REMOVED lines=14> */
.L_x_411:


//--------------------- .text.matrix_atan         --------------------------
	.section	.text.matrix_atan,"ax",@progbits
	.align	128
        .global         matrix_atan
        .type           matrix_atan,@function
        .size           matrix_atan,(.L_x_412 - matrix_atan)
        .other          matrix_atan,@"STO_CUDA_ENTRY STV_DEFAULT"
matrix_atan:
.text.matrix_atan:
        /* <DEDUP_REMOVED lines=11> */
[----:B-1----:R-:W2:Y:S01]  /*00b0*/  LDG.E.64 R2, desc[UR4][R2.64] ;  /* 0x0000000402027981 */ /* 0x002ea2000c1e1b00 */
[----:B------:R-:W-:Y:S01]  /*00c0*/  BSSY.RECONVERGENT B0, `(.L_x_1) ;  /* 0x000000e000007945 */ /* 0x000fe20003800200 */
[----:B--2---:R-:W-:Y:S02]  /*00d0*/  DSETP.GT.AND P0, PT, |R2|, 1, PT ;  /* 0x3ff000000200742a */ /* 0x004fe40003f04200 */
[----:B------:R-:W-:-:S10]  /*00e0*/  DADD R8, -RZ, |R2| ;  /* 0x00000000ff087229 */ /* 0x000fd40000000502 */
[----:B------:R-:W-:Y:S02]  /*00f0*/  IMAD.MOV.U32 R4, RZ, RZ, R8 ;  /* 0x000000ffff047224 */ /* 0x000fe400078e0008 */
[----:B------:R-:W-:Y:S01]  /*0100*/  IMAD.MOV.U32 R5, RZ, RZ, R9 ;  /* 0x000000ffff057224 */ /* 0x000fe200078e0009 */
[----:B------:R-:W-:Y:S06]  /*0110*/  @!P0 BRA `(.L_x_2) ;  /* 0x0000000000208947 */ /* 0x000fec0003800000 */
[----:B------:R-:W0:Y:S01]  /*0120*/  MUFU.RCP64H R5, R9 ;  /* 0x0000000900057308 */ /* 0x000e220000001800 */
[----:B------:R-:W-:Y:S01]  /*0130*/  MOV R4, RZ ;  /* 0x000000ff00047202 */ /* 0x000fe20000000f00 */
[----:B------:R-:W-:-:S05]  /*0140*/  DSETP.NEU.AND P1, PT, |R2|, +INF , PT ;  /* 0x7ff000000200742a */ /* 0x000fca0003f2d200 */
[----:B0-----:R-:W-:-:S08]  /*0150*/  DFMA R6, -|R2|, R4, 1 ;  /* 0x3ff000000206742b */ /* 0x001fd00000000304 */
[----:B------:R-:W-:-:S08]  /*0160*/  DFMA R6, R6, R6, R6 ;  /* 0x000000060606722b */ /* 0x000fd00000000006 */
[----:B------:R-:W-:-:S10]  /*0170*/  DFMA R6, R4, R6, R4 ;  /* 0x000000060406722b */ /* 0x000fd40000000004 */
[----:B------:R-:W-:Y:S02]  /*0180*/  FSEL R4, R6, RZ, P1 ;  /* 0x000000ff06047208 */ /* 0x000fe40000800000 */
[----:B------:R-:W-:-:S07]  /*0190*/  FSEL R5, R7, RZ, P1 ;  /* 0x000000ff07057208 */ /* 0x000fce0000800000 */
.L_x_2:
[----:B------:R-:W-:Y:S05]  /*01a0*/  BSYNC.RECONVERGENT B0 ;  /* 0x0000000000007941 */ /* 0x000fea0003800200 */
.L_x_1:
[----:B------:R-:W-:Y:S01]  /*01b0*/  DMUL R6, R4, R4 ;  /* 0x0000000404067228 */ /* 0x000fe20000000000 */
[----:B------:R-:W-:Y:S01]  /*01c0*/  IMAD.MOV.U32 R8, RZ, RZ, -0x2449a4b7 ;  /* 0xdbb65b49ff087424 */ /* 0x000fe200078e00ff */
[----:B------:R-:W-:Y:S01]  /*01d0*/  MOV R9, 0x3f2d3b63 ;  /* 0x3f2d3b6300097802 */ /* 0x000fe20000000f00 */
[----:B------:R-:W-:Y:S01]  /*01e0*/  UMOV UR6, 0x2a25ff7e ;  /* 0x2a25ff7e00067882 */ /* 0x000fe20000000000 */
[----:B------:R-:W-:-:S04]  /*01f0*/  UMOV UR7, 0x3ef53e1d ;  /* 0x3ef53e1d00077882 */ /* 0x000fc80000000000 */
[----:B------:R-:W-:Y:S01]  /*0200*/  DFMA R8, R6, -UR6, R8 ;  /* 0x8000000606087c2b */ /* 0x000fe20008000008 */
[----:B------:R-:W-:Y:S01]  /*0210*/  UMOV UR6, 0x8dde082e ;  /* 0x8dde082e00067882 */ /* 0x000fe20000000000 */
[----:B------:R-:W-:-:S06]  /*0220*/  UMOV UR7, 0x3f531278 ;  /* 0x3f53127800077882 */ /* 0x000fcc0000000000 */
[----:B------:R-:W-:Y:S01]  /*0230*/  DFMA R8, R6, R8, -UR6 ;  /* 0x8000000606087e2b */ /* 0x000fe20008000008 */
[----:B------:R-:W-:Y:S01]  /*0240*/  UMOV UR6, 0xc8249315 ;  /* 0xc824931500067882 */ /* 0x000fe20000000000 */
[----:B------:R-:W-:-:S06]  /*0250*/  UMOV UR7, 0x3f6f9690 ;  /* 0x3f6f969000077882 */ /* 0x000fcc0000000000 */
[----:B------:R-:W-:Y:S01]  /*0260*/  DFMA R8, R6, R8, UR6 ;  /* 0x0000000606087e2b */ /* 0x000fe20008000008 */
        /* <DEDUP_REMOVED lines=47> */
[----:B------:R-:W-:Y:S01]  /*0560*/  DMUL R8, R6, R8 ;  /* 0x0000000806087228 */ /* 0x000fe20000000000 */
[----:B------:R-:W0:Y:S07]  /*0570*/  LDC.64 R6, c[0x0][0x388] ;  /* 0x0000e200ff067b82 */ /* 0x000e2e0000000a00 */
[----:B------:R-:W-:-:S08]  /*0580*/  DFMA R8, R8, R4, R4 ;  /* 0x000000040808722b */ /* 0x000fd00000000004 */
[----:B------:R-:W-:-:S10]  /*0590*/  DADD R4, -R8, UR6 ;  /* 0x0000000608047e29 */ /* 0x000fd40008000100 */
[----:B------:R-:W-:Y:S02]  /*05a0*/  FSEL R2, R5, R9, P0 ;  /* 0x0000000905027208 */ /* 0x000fe40000000000 */
[----:B------:R-:W-:Y:S02]  /*05b0*/  FSEL R4, R4, R8, P0 ;  /* 0x0000000804047208 */ /* 0x000fe40000000000 */
[----:B------:R-:W-:Y:S01]  /*05c0*/  LOP3.LUT R5, R2, 0x80000000, R3, 0xb8, !PT ;  /* 0x8000000002057812 */ /* 0x000fe200078eb803 */
[----:B0-----:R-:W-:-:S05]  /*05d0*/  IMAD.WIDE R2, R0, 0x8, R6 ;  /* 0x0000000800027825 */ /* 0x001fca00078e0206 */
[----:B------:R-:W-:Y:S01]  /*05e0*/  STG.E.64 desc[UR4][R2.64], R4 ;  /* 0x0000000402007986 */ /* 0x000fe2000c101b04 */
[----:B------:R-:W-:Y:S05]  /*05f0*/  EXIT ;  /* 0x000000000000794d */ /* 0x000fea0003800000 */
.L_x_3:
        /* <DEDUP_REMOVED lines=16> */
.L_x_412:


//--------------------- .text.matrix_acos         --------------------------
	.section	.text.matrix_acos,"ax",@progbits
	.align	128
        .global         matrix_acos
        .type           matrix_acos,@function
        .size           matrix_acos,(.L_x_413 - matrix_acos)
        .other          matrix_acos,@"STO_CUDA_ENTRY STV_DEFAULT"
matrix_acos:
.text.matrix_acos:
        /* <DEDUP_REMOVED lines=13> */
[----:B--2---:R-:W-:-:S10]  /*00d0*/  DADD R4, -RZ, |R2| ;  /* 0x00000000ff047229 */ /* 0x004fd40000000502 */
[----:B------:R-:W-:-:S13]  /*00e0*/  ISETP.GT.AND P0, PT, R5, 0x3fe26665, PT ;  /* 0x3fe266650500780c */ /* 0x000fda0003f04270 */
[----:B------:R-:W-:Y:S05]  /*00f0*/  @P0 BRA `(.L_x_5) ;  /* 0x0000000000d40947 */ /* 0x000fea0003800000 */
[----:B------:R-:W-:Y:S01]  /*0100*/  DMUL R4, R2, R2 ;  /* 0x0000000202047228 */ /* 0x000fe20000000000 */
[----:B------:R-:W-:Y:S01]  /*0110*/  IMAD.MOV.U32 R6, RZ, RZ, 0x180754af ;  /* 0x180754afff067424 */ /* 0x000fe200078e00ff */
[----:B------:R-:W-:Y:S01]  /*0120*/  UMOV UR6, 0xdc1895e9 ;  /* 0xdc1895e900067882 */ /* 0x000fe20000000000 */
[----:B------:R-:W-:Y:S01]  /*0130*/  IMAD.MOV.U32 R7, RZ, RZ, 0x3fb3823b ;  /* 0x3fb3823bff077424 */ /* 0x000fe200078e00ff */
[----:B------:R-:W-:Y:S01]  /*0140*/  UMOV UR7, 0x3fb0066b ;  /* 0x3fb0066b00077882 */ /* 0x000fe20000000000 */
[----:B------:R-:W-:-:S04]  /*0150*/  ISETP.GT.AND P0, PT, R3, -0x1, PT ;  /* 0xffffffff0300780c */ /* 0x000fc80003f04270 */
[----:B------:R-:W-:Y:S01]  /*0160*/  DFMA R6, R4, UR6, -R6 ;  /* 0x0000000604067c2b */ /* 0x000fe20008000806 */
        /* <DEDUP_REMOVED lines=35> */
[----:B------:R-:W-:Y:S01]  /*03a0*/  DMUL R6, R4, R6 ;  /* 0x0000000604067228 */ /* 0x000fe20000000000 */
[----:B------:R-:W-:Y:S02]  /*03b0*/  @P0 IMAD.MOV.U32 R4, RZ, RZ, 0x33145c07 ;  /* 0x33145c07ff040424 */ /* 0x000fe400078e00ff */
[----:B------:R-:W-:-:S05]  /*03c0*/  @P0 IMAD.MOV.U32 R5, RZ, RZ, 0x3c91a626 ;  /* 0x3c91a626ff050424 */ /* 0x000fca00078e00ff */
[----:B------:R-:W-:Y:S01]  /*03d0*/  DFMA R6, |R2|, R6, |R2| ;  /* 0x000000060206722b */ /* 0x000fe20000000602 */
[----:B------:R-:W-:Y:S01]  /*03e0*/  @!P0 IMAD.MOV.U32 R2, RZ, RZ, 0x33145c07 ;  /* 0x33145c07ff028424 */ /* 0x000fe200078e00ff */
[----:B------:R-:W-:-:S06]  /*03f0*/  @!P0 MOV R3, 0x3c91a626 ;  /* 0x3c91a62600038802 */ /* 0x000fcc0000000f00 */
[C---:B------:R-:W-:Y:S02]  /*0400*/  @!P0 DADD R2, R6.reuse, R2 ;  /* 0x0000000006028229 */ /* 0x040fe40000000002 */
[----:B------:R-:W-:-:S06]  /*0410*/  @P0 DADD R6, R6, -R4 ;  /* 0x0000000006060229 */ /* 0x000fcc0000000804 */
[----:B------:R-:W-:Y:S02]  /*0420*/  @!P0 DADD R2, R2, UR6 ;  /* 0x0000000602028e29 */ /* 0x000fe40008000000 */
[----:B------:R-:W-:Y:S01]  /*0430*/  @P0 DADD R2, -R6, UR6 ;  /* 0x0000000606020e29 */ /* 0x000fe20008000100 */
[----:B------:R-:W-:Y:S10]  /*0440*/  BRA `(.L_x_6) ;  /* 0x0000000400207947 */ /* 0x000ff40003800000 */
.L_x_5:
[----:B------:R-:W-:Y:S01]  /*0450*/  DADD R4, -|R2|, 1 ;  /* 0x3ff0000002047429 */ /* 0x000fe20000000300 */
[----:B------:R-:W-:Y:S01]  /*0460*/  MOV R6, 0x66faac4b ;  /* 0x66faac4b00067802 */ /* 0x000fe20000000f00 */
[----:B------:R-:W-:Y:S01]  /*0470*/  IMAD.MOV.U32 R7, RZ, RZ, 0x3ebac2fe ;  /* 0x3ebac2feff077424 */ /* 0x000fe200078e00ff */
[----:B------:R-:W-:Y:S01]  /*0480*/  UMOV UR6, 0x71155f70 ;  /* 0x71155f7000067882 */ /* 0x000fe20000000000 */
[----:B------:R-:W-:-:S04]  /*0490*/  UMOV UR7, 0x3ec715b3 ;  /* 0x3ec715b300077882 */ /* 0x000fc80000000000 */
[----:B------:R-:W-:Y:S01]  /*04a0*/  DFMA R6, R4, UR6, -R6 ;  /* 0x0000000604067c2b */ /* 0x000fe20008000806 */
[----:B------:R-:W-:Y:S01]  /*04b0*/  UMOV UR6, 0x8efcd9b8 ;  /* 0x8efcd9b800067882 */ /* 0x000fe20000000000 */
[----:B------:R-:W-:Y:S01]  /*04c0*/  UMOV UR7, 0x3ed9a9b8 ;  /* 0x3ed9a9b800077882 */ /* 0x000fe20000000000 */
[----:B------:R-:W-:-:S05]  /*04d0*/  ISETP.GE.AND P0, PT, R5, 0x1, PT ;  /* 0x000000010500780c */ /* 0x000fca0003f06270 */
[----:B------:R-:W-:Y:S01]  /*04e0*/  DFMA R6, R4, R6, UR6 ;  /* 0x0000000604067e2b */ /* 0x000fe20008000006 */
[----:B------:R-:W-:Y:S01]  /*04f0*/  UMOV UR6, 0xa8a0c4c3 ;  /* 0xa8a0c4c300067882 */ /* 0x000fe20000000000 */
[----:B------:R-:W-:-:S06]  /*0500*/  UMOV UR7, 0x3edd0f40 ;  /* 0x3edd0f4000077882 */ /* 0x000fcc0000000000 */
[----:B------:R-:W-:Y:S01]  /*0510*/  DFMA R8, R4, R6, UR6 ;  /* 0x0000000604087e2b */ /* 0x000fe20008000006 */
[----:B------:R-:W-:Y:S01]  /*0520*/  UMOV UR6, 0xfa9e0e1f ;  /* 0xfa9e0e1f00067882 */ /* 0x000fe20000000000 */
[----:B------:R-:W-:Y:S01]  /*0530*/  UMOV UR7, 0x3ef46d4c ;  /* 0x3ef46d4c00077882 */ /* 0x000fe20000000000 */
[----:B------:R-:W-:Y:S01]  /*0540*/  VIADD R7, R5, 0xfff00000 ;  /* 0xfff0000005077836 */ /* 0x000fe20000000000 */
[----:B------:R-:W-:-:S04]  /*0550*/  MOV R6, R4 ;  /* 0x0000000400067202 */ /* 0x000fc80000000f00 */
[----:B------:R-:W-:Y:S01]  /*0560*/  DFMA R10, R4, R8, UR6 ;  /* 0x00000006040a7e2b */ /* 0x000fe20008000008 */
[----:B------:R-:W-:Y:S01]  /*0570*/  UMOV UR6, 0x8d1e2422 ;  /* 0x8d1e242200067882 */ /* 0x000fe20000000000 */
[----:B------:R-:W-:Y:S01]  /*0580*/  UMOV UR7, 0x3f079c16 ;  /* 0x3f079c1600077882 */ /* 0x000fe20000000000 */
[----:B------:R-:W0:Y:S01]  /*0590*/  MUFU.RSQ64H R9, R7 ;  /* 0x0000000700097308 */ /* 0x000e220000001c00 */
[----:B------:R-:W-:-:S04]  /*05a0*/  IMAD.MOV.U32 R8, RZ, RZ, RZ ;  /* 0x000000ffff087224 */ /* 0x000fc800078e00ff */
[----:B------:R-:W-:Y:S01]  /*05b0*/  DFMA R10, R4, R10, UR6 ;  /* 0x00000006040a7e2b */ /* 0x000fe2000800000a */
[----:B------:R-:W-:Y:S01]  /*05c0*/  UMOV UR6, 0xc3bca540 ;  /* 0xc3bca54000067882 */ /* 0x000fe20000000000 */
[----:B------:R-:W-:-:S06]  /*05d0*/  UMOV UR7, 0x3f1c9a88 ;  /* 0x3f1c9a8800077882 */ /* 0x000fcc0000000000 */
[----:B------:R-:W-:Y:S01]  /*05e0*/  DFMA R10, R4, R10, UR6 ;  /* 0x00000006040a7e2b */ /* 0x000fe2000800000a */
[----:B------:R-:W-:Y:S01]  /*05f0*/  UMOV UR6, 0x4bd476df ;  /* 0x4bd476df00067882 */ /* 0x000fe20000000000 */
[----:B------:R-:W-:Y:S01]  /*0600*/  UMOV UR7, 0x3f31c4e6 ;  /* 0x3f31c4e600077882 */ /* 0x000fe20000000000 */
[----:B0-----:R-:W-:-:S05]  /*0610*/  DMUL R12, R6, R8 ;  /* 0x00000008060c7228 */ /* 0x001fca0000000000 */
[----:B------:R-:W-:Y:S01]  /*0620*/  DFMA R16, R4, R10, UR6 ;  /* 0x0000000604107e2b */ /* 0x000fe2000800000a */
[----:B------:R-:W-:Y:S01]  /*0630*/  UMOV UR6, 0x60009c8f ;  /* 0x60009c8f00067882 */ /* 0x000fe20000000000 */
[----:B------:R-:W-:Y:S01]  /*0640*/  UMOV UR7, 0x3f46e8ba ;  /* 0x3f46e8ba00077882 */ /* 0x000fe20000000000 */
[----:B------:R-:W-:Y:S01]  /*0650*/  VIADD R11, R9, 0xfff00000 ;  /* 0xfff00000090b7836 */ /* 0x000fe20000000000 */
[----:B------:R-:W-:Y:S01]  /*0660*/  DFMA R14, R12, -R12, R6 ;  /* 0x8000000c0c0e722b */ /* 0x000fe20000000006 */
[----:B------:R-:W-:-:S03]  /*0670*/  MOV R10, RZ ;  /* 0x000000ff000a7202 */ /* 0x000fc60000000f00 */
[----:B------:R-:W-:Y:S01]  /*0680*/  DFMA R16, R4, R16, UR6 ;  /* 0x0000000604107e2b */ /* 0x000fe20008000010 */
[----:B------:R-:W-:Y:S01]  /*0690*/  UMOV UR6, 0xc62b05a2 ;  /* 0xc62b05a200067882 */ /* 0x000fe20000000000 */
[----:B------:R-:W-:Y:S02]  /*06a0*/  UMOV UR7, 0x3f5f1c71 ;  /* 0x3f5f1c7100077882 */ /* 0x000fe40000000000 */
[----:B------:R-:W-:-:S04]  /*06b0*/  DFMA R14, R10, R14, R12 ;  /* 0x0000000e0a0e722b */ /* 0x000fc8000000000c */
[----:B------:R-:W-:Y:S01]  /*06c0*/  DFMA R16, R4, R16, UR6 ;  /* 0x0000000604107e2b */ /* 0x000fe20008000010 */
[----:B------:R-:W-:Y:S01]  /*06d0*/  UMOV UR6, 0xb6dc9f2c ;  /* 0xb6dc9f2c00067882 */ /* 0x000fe20000000000 */
[----:B------:R-:W-:Y:S02]  /*06e0*/  UMOV UR7, 0x3f76db6d ;  /* 0x3f76db6d00077882 */ /* 0x000fe40000000000 */
[-C--:B------:R-:W-:Y:S02]  /*06f0*/  DFMA R8, R8, -R14.reuse, 1 ;  /* 0x3ff000000808742b */ /* 0x080fe4000000080e */
[----:B------:R-:W-:Y:S02]  /*0700*/  DFMA R6, R14, -R14, R6 ;  /* 0x8000000e0e06722b */ /* 0x000fe40000000006 */
[----:B------:R-:W-:Y:S01]  /*0710*/  DFMA R16, R4, R16, UR6 ;  /* 0x0000000604107e2b */ /* 0x000fe20008000010 */
[----:B------:R-:W-:Y:S01]  /*0720*/  UMOV UR6, 0x3333329c ;  /* 0x3333329c00067882 */ /* 0x000fe20000000000 */
[----:B------:R-:W-:-:S02]  /*0730*/  UMOV UR7, 0x3f933333 ;  /* 0x3f93333300077882 */ /* 0x000fc40000000000 */
[----:B------:R-:W-:-:S04]  /*0740*/  DFMA R8, R10, R8, R10 ;  /* 0x000000080a08722b */ /* 0x000fc8000000000a */
[----:B------:R-:W-:Y:S01]  /*0750*/  DFMA R16, R4, R16, UR6 ;  /* 0x0000000604107e2b */ /* 0x000fe20008000010 */
[----:B------:R-:W-:Y:S01]  /*0760*/  UMOV UR6, 0x55555555 ;  /* 0x5555555500067882 */ /* 0x000fe20000000000 */
[----:B------:R-:W-:Y:S02]  /*0770*/  UMOV UR7, 0x3fb55555 ;  /* 0x3fb5555500077882 */ /* 0x000fe40000000000 */
[----:B------:R-:W-:Y:S02]  /*0780*/  DFMA R6, R8, R6, R14 ;  /* 0x000000060806722b */ /* 0x000fe4000000000e */
[----:B------:R-:W-:Y:S02]  /*0790*/  DMUL R8, RZ, |R2| ;  /* 0x40000002ff087228 */ /* 0x000fe40000000000 */
[----:B------:R-:W-:Y:S01]  /*07a0*/  DFMA R16, R4, R16, UR6 ;  /* 0x0000000604107e2b */ /* 0x000fe20008000010 */
[----:B------:R-:W-:Y:S01]  /*07b0*/  UMOV UR6, 0x33145c07 ;  /* 0x33145c0700067882 */ /* 0x000fe20000000000 */
[----:B------:R-:W-:-:S04]  /*07c0*/  UMOV UR7, 0x3ca1a626 ;  /* 0x3ca1a62600077882 */ /* 0x000fc80000000000 */
[----:B------:R-:W-:Y:S02]  /*07d0*/  VIADD R7, R7, 0x100000 ;  /* 0x0010000007077836 */ /* 0x000fe40000000000 */
[----:B------:R-:W-:-:S08]  /*07e0*/  DMUL R16, R4, R16 ;  /* 0x0000001004107228 */ /* 0x000fd00000000000 */
[----:B------:R-:W-:-:S10]  /*07f0*/  DFMA R16, R6, R16, R6 ;  /* 0x000000100610722b */ /* 0x000fd40000000006 */
[----:B------:R-:W-:Y:S02]  /*0800*/  FSEL R8, R8, R16, !P0 ;  /* 0x0000001008087208 */ /* 0x000fe40004000000 */
[----:B------:R-:W-:Y:S02]  /*0810*/  FSEL R9, R9, R17, !P0 ;  /* 0x0000001109097208 */ /* 0x000fe40004000000 */
[----:B------:R-:W-:-:S04]  /*0820*/  ISETP.GE.AND P0, PT, R5, RZ, PT ;  /* 0x000000ff0500720c */ /* 0x000fc80003f06270 */
[----:B------:R-:W-:-:S10]  /*0830*/  DMUL R6, R8, +INF ;  /* 0x7ff0000008067828 */ /* 0x000fd40000000000 */
[----:B------:R-:W-:Y:S02]  /*0840*/  FSEL R6, R6, R8, !P0 ;  /* 0x0000000806067208 */ /* 0x000fe40004000000 */
[----:B------:R-:W-:Y:S02]  /*0850*/  FSEL R7, R7, R9, !P0 ;  /* 0x0000000907077208 */ /* 0x000fe40004000000 */
[----:B------:R-:W-:-:S04]  /*0860*/  ISETP.GE.AND P0, PT, R3, RZ, PT ;  /* 0x000000ff0300720c */ /* 0x000fc80003f06270 */
[----:B------:R-:W-:Y:S01]  /*0870*/  DADD R4, R6, -UR6 ;  /* 0x8000000606047e29 */ /* 0x000fe20008000000 */
[----:B------:R-:W-:Y:S01]  /*0880*/  UMOV UR6, 0x54442d18 ;  /* 0x54442d1800067882 */ /* 0x000fe20000000000 */
[----:B------:R-:W-:-:S06]  /*0890*/  UMOV UR7, 0x400921fb ;  /* 0x400921fb00077882 */ /* 0x000fcc0000000000 */
[----:B------:R-:W-:-:S10]  /*08a0*/  DADD R4, -R4, UR6 ;  /* 0x0000000604047e29 */ /* 0x000fd40008000100 */
[----:B------:R-:W-:Y:S02]  /*08b0*/  FSEL R2, R4, R6, !P0 ;  /* 0x0000000604027208 */ /* 0x000fe40004000000 */
[----:B------:R-:W-:-:S07]  /*08c0*/  FSEL R3, R5, R7, !P0 ;  /* 0x0000000705037208 */ /* 0x000fce0004000000 */
.L_x_6:
[----:B------:R-:W-:Y:S05]  /*08d0*/  BSYNC.RECONVERGENT B0 ;  /* 0x0000000000007941 */ /* 0x000fea0003800200 */
.L_x_4:
[----:B------:R-:W0:Y:S02]  /*08e0*/  LDC.64 R4, c[0x0][0x388] ;  /* 0x0000e200ff047b82 */ /* 0x000e240000000a00 */
[----:B0-----:R-:W-:-:S05]  /*08f0*/  IMAD.WIDE R4, R0, 0x8, R4 ;  /* 0x0000000800047825 */ /* 0x001fca00078e0204 */
[----:B------:R-:W-:Y:S01]  /*0900*/  STG.E.64 desc[UR4][R4.64], R2 ;  /* 0x0000000204007986 */ /* 0x000fe2000c101b04 */
[----:B------:R-:W-:Y:S05]  /*0910*/  EXIT ;  /* 0x000000000000794d */ /* 0x000fea0003800000 */
.L_x_7:
        /* <DEDUP_REMOVED lines=14> */
.L_x_413:


//--------------------- .text.matrix_asin         --------------------------
	.section	.text.matrix_asin,"ax",@progbits
	.align	128
        .global         matrix_asin
        .type           matrix_asin,@function
        .size           matrix_asin,(.L_x_414 - matrix_asin)
        .other          matrix_asin,@"STO_CUDA_ENTRY STV_DEFAULT"
matrix_asin:
.text.matrix_asin:
        /* <DEDUP_REMOVED lines=13> */
[----:B--2---:R-:W-:-:S13]  /*00d0*/  FSETP.GEU.AND P0, PT, |R3|, 1.7687499523162841797, PT ;  /* 0x3fe266660300780b */ /* 0x004fda0003f0e200 */
[----:B------:R-:W-:Y:S05]  /*00e0*/  @P0 BRA `(.L_x_9) ;  /* 0x0000000000a80947 */ /* 0x000fea0003800000 */
[----:B------:R-:W-:Y:S01]  /*00f0*/  DMUL R4, R2, R2 ;  /* 0x0000000202047228 */ /* 0x000fe20000000000 */
[----:B------:R-:W-:Y:S01]  /*0100*/  IMAD.MOV.U32 R6, RZ, RZ, 0x180754af ;  /* 0x180754afff067424 */ /* 0x000fe200078e00ff */
[----:B------:R-:W-:Y:S01]  /*0110*/  UMOV UR6, 0xdc1895e9 ;  /* 0xdc1895e900067882 */ /* 0x000fe20000000000 */
[----:B------:R-:W-:Y:S01]  /*0120*/  IMAD.MOV.U32 R7, RZ, RZ, 0x3fb3823b ;  /* 0x3fb3823bff077424 */ /* 0x000fe200078e00ff */
[----:B------:R-:W-:-:S05]  /*0130*/  UMOV UR7, 0x3fb0066b ;  /* 0x3fb0066b00077882 */ /* 0x000fca0000000000 */
        /* <DEDUP_REMOVED lines=33> */
[----:B------:R-:W-:-:S08]  /*0350*/  DFMA R6, R4, R6, UR6 ;  /* 0x0000000604067e2b */ /* 0x000fd00008000006 */
[----:B------:R-:W-:-:S08]  /*0360*/  DMUL R6, R4, R6 ;  /* 0x0000000604067228 */ /* 0x000fd00000000000 */
[----:B------:R-:W-:Y:S01]  /*0370*/  DFMA R2, R2, R6, R2 ;  /* 0x000000060202722b */ /* 0x000fe20000000002 */
[----:B------:R-:W-:Y:S10]  /*0380*/  BRA `(.L_x_10) ;  /* 0x0000000400187947 */ /* 0x000ff40003800000 */
.L_x_9:
[----:B------:R-:W-:Y:S01]  /*0390*/  MOV R4, 0x0 ;  /* 0x0000000000047802 */ /* 0x000fe20000000f00 */
[----:B------:R-:W-:Y:S01]  /*03a0*/  IMAD.MOV.U32 R5, RZ, RZ, 0x3fe00000 ;  /* 0x3fe00000ff057424 */ /* 0x000fe200078e00ff */
[----:B------:R-:W-:Y:S01]  /*03b0*/  MOV R7, 0x3fb3823b ;  /* 0x3fb3823b00077802 */ /* 0x000fe20000000f00 */
[----:B------:R-:W-:Y:S01]  /*03c0*/  IMAD.MOV.U32 R6, RZ, RZ, 0x180754af ;  /* 0x180754afff067424 */ /* 0x000fe200078e00ff */
[----:B------:R-:W-:Y:S01]  /*03d0*/  UMOV UR6, 0xdc1895e9 ;  /* 0xdc1895e900067882 */ /* 0x000fe20000000000 */
[----:B------:R-:W-:Y:S01]  /*03e0*/  UMOV UR7, 0x3fb0066b ;  /* 0x3fb0066b00077882 */ /* 0x000fe20000000000 */
[----:B------:R-:W-:Y:S01]  /*03f0*/  UMOV UR8, 0x54442d18 ;  /* 0x54442d1800087882 */ /* 0x000fe20000000000 */
[----:B------:R-:W-:Y:S01]  /*0400*/  DFMA R4, |R2|, -R4, 0.5 ;  /* 0x3fe000000204742b */ /* 0x000fe20000000a04 */
[----:B------:R-:W-:-:S07]  /*0410*/  UMOV UR9, 0x3fe921fb ;  /* 0x3fe921fb00097882 */ /* 0x000fce0000000000 */
[C---:B------:R-:W-:Y:S01]  /*0420*/  DFMA R6, R4.reuse, UR6, -R6 ;  /* 0x0000000604067c2b */ /* 0x040fe20008000806 */
[----:B------:R-:W-:Y:S01]  /*0430*/  UMOV UR6, 0xcc2f79ae ;  /* 0xcc2f79ae00067882 */ /* 0x000fe20000000000 */
[----:B------:R-:W-:Y:S01]  /*0440*/  UMOV UR7, 0x3fb11e52 ;  /* 0x3fb11e5200077882 */ /* 0x000fe20000000000 */
[----:B------:R-:W-:Y:S01]  /*0450*/  ISETP.GE.AND P1, PT, R5, RZ, PT ;  /* 0x000000ff0500720c */ /* 0x000fe20003f26270 */
[----:B------:R-:W-:-:S04]  /*0460*/  DSETP.NE.AND P0, PT, R4, RZ, PT ;  /* 0x000000ff0400722a */ /* 0x000fc80003f05000 */
[----:B------:R-:W-:Y:S01]  /*0470*/  DFMA R6, R4, R6, UR6 ;  /* 0x0000000604067e2b */ /* 0x000fe20008000006 */
[----:B------:R-:W-:Y:S01]  /*0480*/  UMOV UR6, 0x3526861b ;  /* 0x3526861b00067882 */ /* 0x000fe20000000000 */
[----:B------:R-:W-:-:S06]  /*0490*/  UMOV UR7, 0x3f924eaf ;  /* 0x3f924eaf00077882 */ /* 0x000fcc0000000000 */
[----:B------:R-:W-:Y:S01]  /*04a0*/  DFMA R8, R4, R6, -UR6 ;  /* 0x8000000604087e2b */ /* 0x000fe20008000006 */
[----:B------:R-:W-:Y:S01]  /*04b0*/  UMOV UR6, 0xa31e6cb7 ;  /* 0xa31e6cb700067882 */ /* 0x000fe20000000000 */
[----:B------:R-:W0:Y:S01]  /*04c0*/  MUFU.RSQ64H R7, R5 ;  /* 0x0000000500077308 */ /* 0x000e220000001c00 */
[----:B------:R-:W-:Y:S01]  /*04d0*/  UMOV UR7, 0x3f91df02 ;  /* 0x3f91df0200077882 */ /* 0x000fe20000000000 */
[----:B------:R-:W-:-:S04]  /*04e0*/  IMAD.MOV.U32 R6, RZ, RZ, RZ ;  /* 0x000000ffff067224 */ /* 0x000fc800078e00ff */
[----:B------:R-:W-:Y:S01]  /*04f0*/  DFMA R8, R4, R8, UR6 ;  /* 0x0000000604087e2b */ /* 0x000fe20008000008 */
[----:B------:R-:W-:Y:S01]  /*0500*/  UMOV UR6, 0xb0eec6cc ;  /* 0xb0eec6cc00067882 */ /* 0x000fe20000000000 */
[----:B------:R-:W-:-:S06]  /*0510*/  UMOV UR7, 0x3f847d18 ;  /* 0x3f847d1800077882 */ /* 0x000fcc0000000000 */
[C---:B------:R-:W-:Y:S01]  /*0520*/  DFMA R8, R4.reuse, R8, UR6 ;  /* 0x0000000604087e2b */ /* 0x040fe20008000008 */
[----:B------:R-:W-:Y:S01]  /*0530*/  UMOV UR6, 0x61ba53b0 ;  /* 0x61ba53b000067882 */ /* 0x000fe20000000000 */
[----:B------:R-:W-:Y:S01]  /*0540*/  UMOV UR7, 0x3f8d0af9 ;  /* 0x3f8d0af900077882 */ /* 0x000fe20000000000 */
[----:B0-----:R-:W-:-:S05]  /*0550*/  DMUL R10, R4, R6 ;  /* 0x00000006040a7228 */ /* 0x001fca0000000000 */
[----:B------:R-:W-:Y:S01]  /*0560*/  DFMA R14, R4, R8, UR6 ;  /* 0x00000006040e7e2b */ /* 0x000fe20008000008 */
[----:B------:R-:W-:Y:S01]  /*0570*/  UMOV UR6, 0x34cf1c48 ;  /* 0x34cf1c4800067882 */ /* 0x000fe20000000000 */
[----:B------:R-:W-:Y:S01]  /*0580*/  IADD3 R9, PT, PT, R7, -0x100000, RZ ;  /* 0xfff0000007097810 */ /* 0x000fe20007ffe0ff */
[----:B------:R-:W-:Y:S01]  /*0590*/  DFMA R12, R10, -R10, R4 ;  /* 0x8000000a0a0c722b */ /* 0x000fe20000000004 */
[----:B------:R-:W-:Y:S01]  /*05a0*/  UMOV UR7, 0x3f91bf77 ;  /* 0x3f91bf7700077882 */ /* 0x000fe20000000000 */
[----:B------:R-:W-:-:S03]  /*05b0*/  IMAD.MOV.U32 R8, RZ, RZ, RZ ;  /* 0x000000ffff087224 */ /* 0x000fc600078e00ff */
[----:B------:R-:W-:Y:S01]  /*05c0*/  DFMA R14, R4, R14, UR6 ;  /* 0x00000006040e7e2b */ /* 0x000fe2000800000e */
[----:B------:R-:W-:Y:S01]  /*05d0*/  UMOV UR6, 0x83144ef7 ;  /* 0x83144ef700067882 */ /* 0x000fe20000000000 */
[----:B------:R-:W-:Y:S01]  /*05e0*/  UMOV UR7, 0x3f96e914 ;  /* 0x3f96e91400077882 */ /* 0x000fe20000000000 */
[----:B------:R-:W-:-:S05]  /*05f0*/  DFMA R12, R8, R12, R10 ;  /* 0x0000000c080c722b */ /* 0x000fca000000000a */
[----:B------:R-:W-:Y:S01]  /*0600*/  DFMA R14, R4, R14, UR6 ;  /* 0x00000006040e7e2b */ /* 0x000fe2000800000e */
[----:B------:R-:W-:Y:S01]  /*0610*/  UMOV UR6, 0xa4f9f81 ;  /* 0x0a4f9f8100067882 */ /* 0x000fe20000000000 */
[----:B------:R-:W-:Y:S01]  /*0620*/  UMOV UR7, 0x3f9f1c6e ;  /* 0x3f9f1c6e00077882 */ /* 0x000fe20000000000 */
[-C--:B------:R-:W-:Y:S02]  /*0630*/  DFMA R6, R6, -R12.reuse, 1 ;  /* 0x3ff000000606742b */ /* 0x080fe4000000080c */
[----:B------:R-:W-:-:S03]  /*0640*/  DFMA R10, R12, -R12, R4 ;  /* 0x8000000c0c0a722b */ /* 0x000fc60000000004 */
[----:B------:R-:W-:Y:S01]  /*0650*/  DFMA R14, R4, R14, UR6 ;  /* 0x00000006040e7e2b */ /* 0x000fe2000800000e */
[----:B------:R-:W-:Y:S01]  /*0660*/  UMOV UR6, 0xc27fa92b ;  /* 0xc27fa92b00067882 */ /* 0x000fe20000000000 */
[----:B------:R-:W-:Y:S01]  /*0670*/  UMOV UR7, 0x3fa6db6d ;  /* 0x3fa6db6d00077882 */ /* 0x000fe20000000000 */
[----:B------:R-:W-:-:S05]  /*0680*/  DFMA R6, R8, R6, R8 ;  /* 0x000000060806722b */ /* 0x000fca0000000008 */
[----:B------:R-:W-:Y:S01]  /*0690*/  DFMA R14, R4, R14, UR6 ;  /* 0x00000006040e7e2b */ /* 0x000fe2000800000e */
[----:B------:R-:W-:Y:S01]  /*06a0*/  UMOV UR6, 0x3320f91b ;  /* 0x3320f91b00067882 */ /* 0x000fe20000000000 */
[----:B------:R-:W-:Y:S01]  /*06b0*/  UMOV UR7, 0x3fb33333 ;  /* 0x3fb3333300077882 */ /* 0x000fe20000000000 */
[----:B------:R-:W-:-:S05]  /*06c0*/  DFMA R6, R6, R10, R12 ;  /* 0x0000000a0606722b */ /* 0x000fca000000000c */
[----:B------:R-:W-:Y:S01]  /*06d0*/  DFMA R14, R4, R14, UR6 ;  /* 0x00000006040e7e2b */ /* 0x000fe2000800000e */
[----:B------:R-:W-:Y:S01]  /*06e0*/  UMOV UR6, 0x55555f4d ;  /* 0x55555f4d00067882 */ /* 0x000fe20000000000 */
[----:B------:R-:W-:-:S03]  /*06f0*/  UMOV UR7, 0x3fc55555 ;  /* 0x3fc5555500077882 */ /* 0x000fc60000000000 */
[----:B------:R-:W-:Y:S02]  /*0700*/  FSEL R9, R6, RZ, P1 ;  /* 0x000000ff06097208 */ /* 0x000fe40000800000 */
[----:B------:R-:W-:Y:S01]  /*0710*/  FSEL R7, R7, -QNAN , P1 ;  /* 0xfff8000007077808 */ /* 0x000fe20000800000 */
[----:B------:R-:W-:Y:S01]  /*0720*/  DFMA R14, R4, R14, UR6 ;  /* 0x00000006040e7e2b */ /* 0x000fe2000800000e */
[----:B------:R-:W-:Y:S01]  /*0730*/  FSEL R6, R9, R4, P0 ;  /* 0x0000000409067208 */ /* 0x000fe20000000000 */
[----:B------:R-:W-:Y:S01]  /*0740*/  UMOV UR6, 0x33145c07 ;  /* 0x33145c0700067882 */ /* 0x000fe20000000000 */
[----:B------:R-:W-:Y:S01]  /*0750*/  FSEL R7, R7, R5, P0 ;  /* 0x0000000507077208 */ /* 0x000fe20000000000 */
[----:B------:R-:W-:-:S04]  /*0760*/  UMOV UR7, 0x3c91a626 ;  /* 0x3c91a62600077882 */ /* 0x000fc80000000000 */
[----:B------:R-:W-:Y:S02]  /*0770*/  DMUL R14, R4, R14 ;  /* 0x0000000e040e7228 */ /* 0x000fe40000000000 */
[----:B------:R-:W-:-:S08]  /*0780*/  DMUL R6, R6, -2 ;  /* 0xc000000006067828 */ /* 0x000fd00000000000 */
[----:B------:R-:W-:Y:S02]  /*0790*/  DADD R4, R6, UR8 ;  /* 0x0000000806047e29 */ /* 0x000fe40008000000 */
[----:B------:R-:W-:-:S08]  /*07a0*/  DFMA R14, R14, R6, UR6 ;  /* 0x000000060e0e7e2b */ /* 0x000fd00008000006 */
[----:B------:R-:W-:-:S08]  /*07b0*/  DADD R4, R14, R4 ;  /* 0x000000000e047229 */ /* 0x000fd00000000004 */
[----:B------:R-:W-:-:S10]  /*07c0*/  DADD R4, R4, UR8 ;  /* 0x0000000804047e29 */ /* 0x000fd40008000000 */
[----:B------:R-:W-:Y:S02]  /*07d0*/  LOP3.LUT R3, R5, 0x80000000, R3, 0xb8, !PT ;  /* 0x8000000005037812 */ /* 0x000fe400078eb803 */
[----:B------:R-:W-:-:S07]  /*07e0*/  MOV R2, R4 ;  /* 0x0000000400027202 */ /* 0x000fce0000000f00 */
.L_x_10:
[----:B------:R-:W-:Y:S05]  /*07f0*/  BSYNC.RECONVERGENT B0 ;  /* 0x0000000000007941 */ /* 0x000fea0003800200 */
.L_x_8:
[----:B------:R-:W0:Y:S02]  /*0800*/  LDC.64 R4, c[0x0][0x388] ;  /* 0x0000e200ff047b82 */ /* 0x000e240000000a00 */
[----:B0-----:R-:W-:-:S05]  /*0810*/  IMAD.WIDE R4, R0, 0x8, R4 ;  /* 0x0000000800047825 */ /* 0x001fca00078e0204 */
[----:B------:R-:W-:Y:S01]  /*0820*/  STG.E.64 desc[UR4][R4.64], R2 ;  /* 0x0000000204007986 */ /* 0x000fe2000c101b04 */
[----:B------:R-:W-:Y:S05]  /*0830*/  EXIT ;  /* 0x000000000000794d */ /* 0x000fea0003800000 */
.L_x_11:
        /* <DEDUP_REMOVED lines=12> */
.L_x_414:


//--------------------- .text.matrix_tan          --------------------------
	.section	.text.matrix_tan,"ax",@progbits
	.align	128
        .global         matrix_tan
        .type           matrix_tan,@function
        .size           matrix_tan,(.L_x_401 - matrix_tan)
        .other          matrix_tan,@"STO_CUDA_ENTRY STV_DEFAULT"
matrix_tan:
.text.matrix_tan:
[----:B------:R-:W0:Y:S01]  /*0000*/  LDC R1, c[0x0][0x37c] ;  /* 0x0000df00ff017b82 */ /* 0x000e220000000800 */
[----:B------:R-:W1:Y:S07]  /*0010*/  S2R R3, SR_TID.X ;  /* 0x0000000000037919 */ /* 0x000e6e0000002100 */
[----:B------:R-:W1:Y:S01]  /*0020*/  S2UR UR4, SR_CTAID.X ;  /* 0x00000000000479c3 */ /* 0x000e620000002500 */
[----:B------:R-:W2:Y:S01]  /*0030*/  LDCU UR5, c[0x0][0x390] ;  /* 0x00007200ff0577ac */ /* 0x000ea20008000800 */
[----:B0-----:R-:W-:-:S06]  /*0040*/  VIADD R1, R1, 0xffffffd8 ;  /* 0xffffffd801017836 */ /* 0x001fcc0000000000 */
[----:B------:R-:W1:Y:S02]  /*0050*/  LDC R12, c[0x0][0x360] ;  /* 0x0000d800ff0c7b82 */ /* 0x000e640000000800 */
[----:B-1----:R-:W-:-:S05]  /*0060*/  IMAD R12, R12, UR4, R3 ;  /* 0x000000040c0c7c24 */ /* 0x002fca000f8e0203 */
[----:B--2---:R-:W-:-:S13]  /*0070*/  ISETP.GE.U32.AND P0, PT, R12, UR5, PT ;  /* 0x000000050c007c0c */ /* 0x004fda000bf06070 */
[----:B------:R-:W-:Y:S05]  /*0080*/  @P0 EXIT ;  /* 0x000000000000094d */ /* 0x000fea0003800000 */
[----:B------:R-:W0:Y:S01]  /*0090*/  LDC.64 R16, c[0x0][0x380] ;  /* 0x0000e000ff107b82 */ /* 0x000e220000000a00 */
[----:B------:R-:W1:Y:S01]  /*00a0*/  LDCU.64 UR4, c[0x0][0x358] ;  /* 0x00006b00ff0477ac */ /* 0x000e620008000a00 */
[----:B0-----:R-:W-:-:S06]  /*00b0*/  IMAD.WIDE R16, R12, 0x8, R16 ;  /* 0x000000080c107825 */ /* 0x001fcc00078e0210 */
[----:B-1----:R-:W2:Y:S01]  /*00c0*/  LDG.E.64 R16, desc[UR4][R16.64] ;  /* 0x0000000410107981 */ /* 0x002ea2000c1e1b00 */
[----:B------:R-:W-:Y:S01]  /*00d0*/  BSSY.RECONVERGENT B1, `(.L_x_12) ;  /* 0x000001b000017945 */ /* 0x000fe20003800200 */
[----:B--2---:R-:W-:-:S14]  /*00e0*/  DSETP.NEU.AND P1, PT, |R16|, +INF , PT ;  /* 0x7ff000001000742a */ /* 0x004fdc0003f2d200 */
[----:B------:R-:W-:Y:S01]  /*00f0*/  @!P1 DMUL R2, RZ, R16 ;  /* 0x00000010ff029228 */ /* 0x000fe20000000000 */
[----:B------:R-:W-:Y:S01]  /*0100*/  @!P1 PLOP3.LUT P0, PT, PT, PT, PT, 0x80, 0x8 ;  /* 0x000000000008981c */ /* 0x000fe20003f0f070 */
[----:B------:R-:W-:-:S12]  /*0110*/  @!P1 BRA `(.L_x_13) ;  /* 0x0000000000589947 */ /* 0x000fd80003800000 */
[----:B------:R-:W-:Y:S01]  /*0120*/  UMOV UR6, 0x6dc9c883 ;  /* 0x6dc9c88300067882 */ /* 0x000fe20000000000 */
[----:B------:R-:W-:Y:S01]  /*0130*/  UMOV UR7, 0x3fe45f30 ;  /* 0x3fe45f3000077882 */ /* 0x000fe20000000000 */
[C---:B------:R-:W-:Y:S01]  /*0140*/  DSETP.GE.AND P0, PT, |R16|.reuse, 2.14748364800000000000e+09, PT ;  /* 0x41e000001000742a */ /* 0x040fe20003f06200 */
[----:B------:R-:W-:Y:S01]  /*0150*/  BSSY.RECONVERGENT B0, `(.L_x_14) ;  /* 0x0000010000007945 */ /* 0x000fe20003800200 */
[----:B------:R-:W-:Y:S01]  /*0160*/  DMUL R4, R16, UR6 ;  /* 0x0000000610047c28 */ /* 0x000fe20008000000 */
[----:B------:R-:W-:Y:S01]  /*0170*/  UMOV UR6, 0x54442d18 ;  /* 0x54442d1800067882 */ /* 0x000fe20000000000 */
[----:B------:R-:W-:-:S08]  /*0180*/  UMOV UR7, 0x3ff921fb ;  /* 0x3ff921fb00077882 */ /* 0x000fd00000000000 */
[----:B------:R-:W0:Y:S08]  /*0190*/  F2I.F64 R4, R4 ;  /* 0x0000000400047311 */ /* 0x000e300000301100 */
[----:B0-----:R-:W0:Y:S02]  /*01a0*/  I2F.F64 R2, R4 ;  /* 0x0000000400027312 */ /* 0x001e240000201c00 */
[----:B0-----:R-:W-:Y:S01]  /*01b0*/  DFMA R6, R2, -UR6, R16 ;  /* 0x8000000602067c2b */ /* 0x001fe20008000010 */
[----:B------:R-:W-:Y:S01]  /*01c0*/  UMOV UR6, 0x33145c00 ;  /* 0x33145c0000067882 */ /* 0x000fe20000000000 */
[----:B------:R-:W-:-:S06]  /*01d0*/  UMOV UR7, 0x3c91a626 ;  /* 0x3c91a62600077882 */ /* 0x000fcc0000000000 */
[----:B------:R-:W-:Y:S01]  /*01e0*/  DFMA R6, R2, -UR6, R6 ;  /* 0x8000000602067c2b */ /* 0x000fe20008000006 */
[----:B------:R-:W-:Y:S01]  /*01f0*/  UMOV UR6, 0x252049c0 ;  /* 0x252049c000067882 */ /* 0x000fe20000000000 */
[----:B------:R-:W-:-:S06]  /*0200*/  UMOV UR7, 0x397b839a ;  /* 0x397b839a00077882 */ /* 0x000fcc0000000000 */
[----:B------:R-:W-:Y:S01]  /*0210*/  DFMA R2, R2, -UR6, R6 ;  /* 0x8000000602027c2b */ /* 0x000fe20008000006 */
[----:B------:R-:W-:Y:S10]  /*0220*/  @!P0 BRA `(.L_x_15) ;  /* 0x0000000000088947 */ /* 0x000ff40003800000 */
[----:B------:R-:W-:-:S07]  /*0230*/  MOV R10, 0x250 ;  /* 0x00000250000a7802 */ /* 0x000fce0000000f00 */
[----:B------:R-:W-:Y:S05]  /*0240*/  CALL.REL.NOINC `($matrix_tan$__internal_trig_reduction_slowpathd) ;  /* 0x0000000400107944 */ /* 0x000fea0003c00000 */
.L_x_15:
[----:B------:R-:W-:Y:S05]  /*0250*/  BSYNC.RECONVERGENT B0 ;  /* 0x0000000000007941 */ /* 0x000fea0003800200 */
.L_x_14:
[----:B------:R-:W-:-:S04]  /*0260*/  LOP3.LUT R4, R4, 0x1, RZ, 0xc0, !PT ;  /* 0x0000000104047812 */ /* 0x000fc800078ec0ff */
[----:B------:R-:W-:-:S13]  /*0270*/  ISETP.NE.U32.AND P0, PT, R4, 0x1, PT ;  /* 0x000000010400780c */ /* 0x000fda0003f05070 */
.L_x_13:
[----:B------:R-:W-:Y:S05]  /*0280*/  BSYNC.RECONVERGENT B1 ;  /* 0x0000000000017941 */ /* 0x000fea0003800200 */
.L_x_12:
[----:B------:R-:W-:Y:S01]  /*0290*/  DMUL R4, R2, R2 ;  /* 0x0000000202047228 */ /* 0x000fe20000000000 */
[----:B------:R-:W-:Y:S01]  /*02a0*/  IMAD.MOV.U32 R6, RZ, RZ, 0x5b27ebb1 ;  /* 0x5b27ebb1ff067424 */ /* 0x000fe200078e00ff */
[----:B------:R-:W-:Y:S01]  /*02b0*/  UMOV UR6, 0x2799bcb9 ;  /* 0x2799bcb900067882 */ /* 0x000fe20000000000 */
[----:B------:R-:W-:Y:S01]  /*02c0*/  IMAD.MOV.U32 R7, RZ, RZ, 0x3ef9757c ;  /* 0x3ef9757cff077424 */ /* 0x000fe200078e00ff */
[----:B------:R-:W-:Y:S01]  /*02d0*/  UMOV UR7, 0x3ee48dac ;  /* 0x3ee48dac00077882 */ /* 0x000fe20000000000 */
[----:B------:R-:W0:Y:S01]  /*02e0*/  LDC.64 R8, c[0x0][0x388] ;  /* 0x0000e200ff087b82 */ /* 0x000e220000000a00 */
[----:B------:R-:W-:Y:S03]  /*02f0*/  BSSY.RECONVERGENT B0, `(.L_x_16) ;  /* 0x0000037000007945 */ /* 0x000fe60003800200 */
        /* <DEDUP_REMOVED lines=8> */
[----:B------:R-:W-:Y:S01]  /*0380*/  UMOV UR7, 0x3f119f53 ;  /* 0x3f119f5300077882 */ /* 0x000fe20000000000 */
[----:B0-----:R-:W-:-:S05]  /*0390*/  IMAD.WIDE R12, R12, 0x8, R8 ;  /* 0x000000080c0c7825 */ /* 0x001fca00078e0208 */
        /* <DEDUP_REMOVED lines=33> */
[----:B------:R-:W-:Y:S10]  /*05b0*/  @P0 BRA `(.L_x_17) ;  /* 0x0000000000280947 */ /* 0x000ff40003800000 */
[----:B------:R-:W0:Y:S01]  /*05c0*/  MUFU.RCP64H R9, R5 ;  /* 0x0000000500097308 */ /* 0x000e220000001800 */
[----:B------:R-:W-:-:S06]  /*05d0*/  IMAD.MOV.U32 R8, RZ, RZ, RZ ;  /* 0x000000ffff087224 */ /* 0x000fcc00078e00ff */
[----:B0-----:R-:W-:-:S08]  /*05e0*/  DFMA R6, -R4, R8, 1 ;  /* 0x3ff000000406742b */ /* 0x001fd00000000108 */
[----:B------:R-:W-:Y:S02]  /*05f0*/  DFMA R10, R6, R6, R6 ;  /* 0x00000006060a722b */ /* 0x000fe40000000006 */
[----:B------:R-:W-:-:S06]  /*0600*/  DADD R6, R4, -R2 ;  /* 0x0000000004067229 */ /* 0x000fcc0000000802 */
[----:B------:R-:W-:Y:S02]  /*0610*/  DFMA R10, R8, R10, R8 ;  /* 0x0000000a080a722b */ /* 0x000fe40000000008 */
[----:B------:R-:W-:-:S06]  /*0620*/  DFMA R6, R14, R2, -R6 ;  /* 0x000000020e06722b */ /* 0x000fcc0000000806 */
[----:B------:R-:W-:-:S08]  /*0630*/  DFMA R2, R4, -R10, 1 ;  /* 0x3ff000000402742b */ /* 0x000fd0000000080a */
[----:B------:R-:W-:-:S08]  /*0640*/  DFMA R2, R6, -R10, R2 ;  /* 0x8000000a0602722b */ /* 0x000fd00000000002 */
[----:B------:R-:W-:-:S11]  /*0650*/  DFMA R4, -R10, R2, -R10 ;  /* 0x000000020a04722b */ /* 0x000fd6000000090a */
.L_x_17:
[----:B------:R-:W-:Y:S05]  /*0660*/  BSYNC.RECONVERGENT B0 ;  /* 0x0000000000007941 */ /* 0x000fea0003800200 */
.L_x_16:
[----:B------:R-:W-:Y:S01]  /*0670*/  STG.E.64 desc[UR4][R12.64], R4 ;  /* 0x000000040c007986 */ /* 0x000fe2000c101b04 */
[----:B------:R-:W-:Y:S05]  /*0680*/  EXIT ;  /* 0x000000000000794d */ /* 0x000fea0003800000 */
        .type           $matrix_tan$__internal_trig_reduction_slowpathd,@function
        .size           $matrix_tan$__internal_trig_reduction_slowpathd,(.L_x_401 - $matrix_tan$__internal_trig_reduction_slowpathd)
$matrix_tan$__internal_trig_reduction_slowpathd:
[--C-:B------:R-:W-:Y:S01]  /*0690*/  SHF.R.U32.HI R6, RZ, 0x14, R17.reuse ;  /* 0x00000014ff067819 */ /* 0x100fe20000011611 */
[----:B------:R-:W-:Y:S02]  /*06a0*/  IMAD.MOV.U32 R11, RZ, RZ, R16 ;  /* 0x000000ffff0b7224 */ /* 0x000fe400078e0010 */
[----:B------:R-:W-:Y:S01]  /*06b0*/  IMAD.MOV.U32 R14, RZ, RZ, R17 ;  /* 0x000000ffff0e7224 */ /* 0x000fe200078e0011 */
[----:B------:R-:W-:Y:S01]  /*06c0*/  LOP3.LUT R0, R6, 0x7ff, RZ, 0xc0, !PT ;  /* 0x000007ff06007812 */ /* 0x000fe200078ec0ff */
[----:B------:R-:W-:-:S03]  /*06d0*/  IMAD.MOV.U32 R4, RZ, RZ, RZ ;  /* 0x000000ffff047224 */ /* 0x000fc600078e00ff */
[----:B------:R-:W-:-:S13]  /*06e0*/  ISETP.NE.AND P0, PT, R0, 0x7ff, PT ;  /* 0x000007ff0000780c */ /* 0x000fda0003f05270 */
[----:B------:R-:W-:Y:S05]  /*06f0*/  @!P0 BRA `(.L_x_18) ;  /* 0x0000000800488947 */ /* 0x000fea0003800000 */
[----:B------:R-:W-:Y:S01]  /*0700*/  VIADD R0, R0, 0xfffffc00 ;  /* 0xfffffc0000007836 */ /* 0x000fe20000000000 */
[----:B------:R-:W-:Y:S01]  /*0710*/  BSSY.RECONVERGENT B2, `(.L_x_19) ;  /* 0x000002f000027945 */ /* 0x000fe20003800200 */
[----:B------:R-:W-:-:S03]  /*0720*/  CS2R R18, SRZ ;  /* 0x0000000000127805 */ /* 0x000fc6000001ff00 */
[----:B------:R-:W-:Y:S02]  /*0730*/  SHF.R.U32.HI R7, RZ, 0x6, R0 ;  /* 0x00000006ff077819 */ /* 0x000fe40000011600 */
[----:B------:R-:W-:Y:S02]  /*0740*/  ISETP.GE.U32.AND P0, PT, R0, 0x80, PT ;  /* 0x000000800000780c */ /* 0x000fe40003f06070 */
[C---:B------:R-:W-:Y:S02]  /*0750*/  IADD3 R0, PT, PT, -R7.reuse, 0x13, RZ ;  /* 0x0000001307007810 */ /* 0x040fe40007ffe1ff */
[----:B------:R-:W-:Y:S02]  /*0760*/  IADD3 R21, PT, PT, -R7, 0xf, RZ ;  /* 0x0000000f07157810 */ /* 0x000fe40007ffe1ff */
[----:B------:R-:W-:-:S04]  /*0770*/  SEL R0, R0, 0x12, P0 ;  /* 0x0000001200007807 */ /* 0x000fc80000000000 */
[----:B------:R-:W-:-:S13]  /*0780*/  ISETP.GE.AND P0, PT, R21, R0, PT ;  /* 0x000000001500720c */ /* 0x000fda0003f06270 */
[----:B------:R-:W-:Y:S05]  /*0790*/  @P0 BRA `(.L_x_20) ;  /* 0x0000000000980947 */ /* 0x000fea0003800000 */
[----:B------:R-:W0:Y:S01]  /*07a0*/  LDC.64 R8, c[0x0][0x358] ;  /* 0x0000d600ff087b82 */ /* 0x000e220000000a00 */
[C---:B------:R-:W-:Y:S01]  /*07b0*/  SHF.L.U64.HI R13, R11.reuse, 0xb, R14 ;  /* 0x0000000b0b0d7819 */ /* 0x040fe2000001020e */
[----:B------:R-:W-:Y:S01]  /*07c0*/  BSSY.RECONVERGENT B3, `(.L_x_21) ;  /* 0x0000022000037945 */ /* 0x000fe20003800200 */
[----:B------:R-:W-:Y:S01]  /*07d0*/  IMAD.SHL.U32 R11, R11, 0x800, RZ ;  /* 0x000008000b0b7824 */ /* 0x000fe200078e00ff */
[----:B------:R-:W-:Y:S01]  /*07e0*/  IADD3 R15, PT, PT, RZ, -R7, -R0 ;  /* 0x80000007ff0f7210 */ /* 0x000fe20007ffe800 */
[----:B------:R-:W-:Y:S01]  /*07f0*/  IMAD.MOV.U32 R14, RZ, RZ, RZ ;  /* 0x000000ffff0e7224 */ /* 0x000fe200078e00ff */
[----:B------:R-:W-:Y:S02]  /*0800*/  CS2R R18, SRZ ;  /* 0x0000000000127805 */ /* 0x000fe4000001ff00 */
[----:B------:R-:W-:Y:S01]  /*0810*/  LOP3.LUT R13, R13, 0x80000000, RZ, 0xfc, !PT ;  /* 0x800000000d0d7812 */ /* 0x000fe200078efcff */
[----:B------:R-:W1:Y:S06]  /*0820*/  LDC.64 R2, c[0x4][RZ] ;  /* 0x01000000ff027b82 */ /* 0x000e6c0000000a00 */
.L_x_22:
[----:B0-----:R-:W-:Y:S01]  /*0830*/  R2UR UR6, R8 ;  /* 0x00000000080672ca */ /* 0x001fe200000e0000 */
[----:B-1----:R-:W-:Y:S01]  /*0840*/  IMAD.WIDE R4, R21, 0x8, R2 ;  /* 0x0000000815047825 */ /* 0x002fe200078e0202 */
[----:B------:R-:W-:-:S13]  /*0850*/  R2UR UR7, R9 ;  /* 0x00000000090772ca */ /* 0x000fda00000e0000 */
[----:B------:R-:W2:Y:S01]  /*0860*/  LDG.E.64.CONSTANT R4, desc[UR6][R4.64] ;  /* 0x0000000604047981 */ /* 0x000ea2000c1e9b00 */
[----:B------:R-:W-:Y:S02]  /*0870*/  VIADD R15, R15, 0x1 ;  /* 0x000000010f0f7836 */ /* 0x000fe40000000000 */
[----:B------:R-:W-:Y:S02]  /*0880*/  VIADD R21, R21, 0x1 ;  /* 0x0000000115157836 */ /* 0x000fe40000000000 */
[----:B--2---:R-:W-:-:S04]  /*0890*/  IMAD.WIDE.U32 R18, P2, R4, R11, R18 ;  /* 0x0000000b04127225 */ /* 0x004fc80007840012 */
[----:B------:R-:W-:Y:S02]  /*08a0*/  IMAD R23, R4, R13, RZ ;  /* 0x0000000d04177224 */ /* 0x000fe400078e02ff */
[CC--:B------:R-:W-:Y:S02]  /*08b0*/  IMAD R16, R5.reuse, R11.reuse, RZ ;  /* 0x0000000b05107224 */ /* 0x0c0fe400078e02ff */
[----:B------:R-:W-:Y:S01]  /*08c0*/  IMAD.HI.U32 R25, R5, R11, RZ ;  /* 0x0000000b05197227 */ /* 0x000fe200078e00ff */
[----:B------:R-:W-:-:S03]  /*08d0*/  IADD3 R19, P0, PT, R23, R19, RZ ;  /* 0x0000001317137210 */ /* 0x000fc60007f1e0ff */
[----:B------:R-:W-:Y:S01]  /*08e0*/  IMAD R23, R14, 0x8, R1 ;  /* 0x000000080e177824 */ /* 0x000fe200078e0201 */
[----:B------:R-:W-:Y:S01]  /*08f0*/  IADD3 R19, P1, PT, R16, R19, RZ ;  /* 0x0000001310137210 */ /* 0x000fe20007f3e0ff */
[----:B------:R-:W-:-:S04]  /*0900*/  IMAD.HI.U32 R16, R4, R13, RZ ;  /* 0x0000000d04107227 */ /* 0x000fc800078e00ff */
[----:B------:R-:W-:Y:S01]  /*0910*/  IMAD.X R4, RZ, RZ, R16, P2 ;  /* 0x000000ffff047224 */ /* 0x000fe200010e0610 */
[----:B------:R0:W-:Y:S01]  /*0920*/  STL.64 [R23], R18 ;  /* 0x0000001217007387 */ /* 0x0001e20000100a00 */
[----:B------:R-:W-:-:S03]  /*0930*/  IMAD.HI.U32 R16, R5, R13, RZ ;  /* 0x0000000d05107227 */ /* 0x000fc600078e00ff */
[----:B------:R-:W-:Y:S01]  /*0940*/  IADD3.X R4, P0, PT, R25, R4, RZ, P0, !PT ;  /* 0x0000000419047210 */ /* 0x000fe2000071e4ff */
[----:B------:R-:W-:Y:S02]  /*0950*/  IMAD R5, R5, R13, RZ ;  /* 0x0000000d05057224 */ /* 0x000fe400078e02ff */
[----:B------:R-:W-:-:S03]  /*0960*/  VIADD R14, R14, 0x1 ;  /* 0x000000010e0e7836 */ /* 0x000fc60000000000 */
[----:B------:R-:W-:Y:S01]  /*0970*/  IADD3.X R5, P1, PT, R5, R4, RZ, P1, !PT ;  /* 0x0000000405057210 */ /* 0x000fe20000f3e4ff */
[----:B------:R-:W-:Y:S01]  /*0980*/  IMAD.X R4, RZ, RZ, R16, P0 ;  /* 0x000000ffff047224 */ /* 0x000fe200000e0610 */
[----:B------:R-:W-:-:S03]  /*0990*/  ISETP.NE.AND P0, PT, R15, -0xf, PT ;  /* 0xfffffff10f00780c */ /* 0x000fc60003f05270 */
[----:B------:R-:W-:Y:S02]  /*09a0*/  IMAD.X R4, RZ, RZ, R4, P1 ;  /* 0x000000ffff047224 */ /* 0x000fe400008e0604 */
[----:B0-----:R-:W-:Y:S02]  /*09b0*/  IMAD.MOV.U32 R18, RZ, RZ, R5 ;  /* 0x000000ffff127224 */ /* 0x001fe400078e0005 */
[----:B------:R-:W-:-:S06]  /*09c0*/  IMAD.MOV.U32 R19, RZ, RZ, R4 ;  /* 0x000000ffff137224 */ /* 0x000fcc00078e0004 */
[----:B------:R-:W-:Y:S05]  /*09d0*/  @P0 BRA `(.L_x_22) ;  /* 0xfffffffc00940947 */ /* 0x000fea000383ffff */
[----:B------:R-:W-:Y:S05]  /*09e0*/  BSYNC.RECONVERGENT B3 ;  /* 0x0000000000037941 */ /* 0x000fea0003800200 */
.L_x_21:
[----:B------:R-:W-:-:S07]  /*09f0*/  IMAD.MOV.U32 R21, RZ, RZ, R0 ;  /* 0x000000ffff157224 */ /* 0x000fce00078e0000 */
.L_x_20:
[----:B------:R-:W-:Y:S05]  /*0a00*/  BSYNC.RECONVERGENT B2 ;  /* 0x0000000000027941 */ /* 0x000fea0003800200 */
.L_x_19:
[----:B------:R-:W-:Y:S01]  /*0a10*/  LOP3.LUT P0, R23, R6, 0x3f, RZ, 0xc0, !PT ;  /* 0x0000003f06177812 */ /* 0x000fe2000780c0ff */
[----:B------:R-:W-:-:S04]  /*0a20*/  IMAD.IADD R0, R7, 0x1, R21 ;  /* 0x0000000107007824 */ /* 0x000fc800078e0215 */
[----:B------:R-:W-:-:S05]  /*0a30*/  IMAD.U32 R21, R0, 0x8, R1 ;  /* 0x0000000800157824 */ /* 0x000fca00078e0001 */
[----:B------:R0:W-:Y:S04]  /*0a40*/  STL.64 [R21+-0x78], R18 ;  /* 0xffff881215007387 */ /* 0x0001e80000100a00 */
[----:B------:R-:W2:Y:S04]  /*0a50*/  @P0 LDL.64 R8, [R1+0x8] ;  /* 0x0000080001080983 */ /* 0x000ea80000100a00 */
[----:B------:R-:W3:Y:S04]  /*0a60*/  LDL.64 R2, [R1+0x10] ;  /* 0x0000100001027983 */ /* 0x000ee80000100a00 */
[----:B------:R-:W4:Y:S01]  /*0a70*/  LDL.64 R4, [R1+0x18] ;  /* 0x0000180001047983 */ /* 0x000f220000100a00 */
[----:B------:R-:W-:Y:S01]  /*0a80*/  @P0 LOP3.LUT R0, R6, 0x3f, RZ, 0xc, !PT ;  /* 0x0000003f06000812 */ /* 0x000fe200078e0cff */
[----:B------:R-:W-:Y:S01]  /*0a90*/  BSSY.RECONVERGENT B2, `(.L_x_23) ;  /* 0x0000034000027945 */ /* 0x000fe20003800200 */
[----:B--2---:R-:W-:-:S02]  /*0aa0*/  @P0 SHF.R.U64 R7, R8, 0x1, R9 ;  /* 0x0000000108070819 */ /* 0x004fc40000001209 */
[----:B------:R-:W-:Y:S02]  /*0ab0*/  @P0 SHF.R.U32.HI R9, RZ, 0x1, R9 ;  /* 0x00000001ff090819 */ /* 0x000fe40000011609 */
[CC--:B---3--:R-:W-:Y:S02]  /*0ac0*/  @P0 SHF.L.U32 R11, R2.reuse, R23.reuse, RZ ;  /* 0x00000017020b0219 */ /* 0x0c8fe400000006ff */
[----:B------:R-:W-:Y:S02]  /*0ad0*/  @P0 SHF.R.U64 R6, R7, R0, R9 ;  /* 0x0000000007060219 */ /* 0x000fe40000001209 */
[--C-:B------:R-:W-:Y:S02]  /*0ae0*/  @P0 SHF.R.U32.HI R15, RZ, 0x1, R3.reuse ;  /* 0x00000001ff0f0819 */ /* 0x100fe40000011603 */
[C-C-:B------:R-:W-:Y:S02]  /*0af0*/  @P0 SHF.R.U64 R13, R2.reuse, 0x1, R3.reuse ;  /* 0x00000001020d0819 */ /* 0x140fe40000001203 */
[----:B------:R-:W-:-:S02]  /*0b00*/  @P0 SHF.L.U64.HI R8, R2, R23, R3 ;  /* 0x0000001702080219 */ /* 0x000fc40000010203 */
[----:B------:R-:W-:Y:S02]  /*0b10*/  @P0 SHF.R.U32.HI R7, RZ, R0, R9 ;  /* 0x00000000ff070219 */ /* 0x000fe40000011609 */
[----:B------:R-:W-:Y:S02]  /*0b20*/  @P0 LOP3.LUT R2, R11, R6, RZ, 0xfc, !PT ;  /* 0x000000060b020212 */ /* 0x000fe400078efcff */
[----:B----4-:R-:W-:Y:S02]  /*0b30*/  @P0 SHF.L.U32 R9, R4, R23, RZ ;  /* 0x0000001704090219 */ /* 0x010fe400000006ff */
[----:B------:R-:W-:Y:S02]  /*0b40*/  @P0 SHF.R.U64 R14, R13, R0, R15 ;  /* 0x000000000d0e0219 */ /* 0x000fe4000000120f */
[----:B------:R-:W-:Y:S01]  /*0b50*/  @P0 LOP3.LUT R3, R8, R7, RZ, 0xfc, !PT ;  /* 0x0000000708030212 */ /* 0x000fe200078efcff */
[----:B------:R-:W-:Y:S01]  /*0b60*/  IMAD.SHL.U32 R8, R2, 0x4, RZ ;  /* 0x0000000402087824 */ /* 0x000fe200078e00ff */
[----:B------:R-:W-:-:S02]  /*0b70*/  @P0 SHF.L.U64.HI R23, R4, R23, R5 ;  /* 0x0000001704170219 */ /* 0x000fc40000010205 */
[----:B------:R-:W-:Y:S02]  /*0b80*/  @P0 LOP3.LUT R4, R9, R14, RZ, 0xfc, !PT ;  /* 0x0000000e09040212 */ /* 0x000fe400078efcff */
[----:B------:R-:W-:Y:S02]  /*0b90*/  @P0 SHF.R.U32.HI R0, RZ, R0, R15 ;  /* 0x00000000ff000219 */ /* 0x000fe4000001160f */
[----:B------:R-:W-:Y:S02]  /*0ba0*/  SHF.L.U64.HI R9, R2, 0x2, R3 ;  /* 0x0000000202097819 */ /* 0x000fe40000010203 */
[----:B------:R-:W-:Y:S02]  /*0bb0*/  @P0 LOP3.LUT R5, R23, R0, RZ, 0xfc, !PT ;  /* 0x0000000017050212 */ /* 0x000fe400078efcff */
[----:B------:R-:W-:Y:S02]  /*0bc0*/  SHF.L.W.U32.HI R3, R3, 0x2, R4 ;  /* 0x0000000203037819 */ /* 0x000fe40000010e04 */
[----:B------:R-:W-:-:S02]  /*0bd0*/  IADD3 RZ, P0, PT, RZ, -R8, RZ ;  /* 0x80000008ffff7210 */ /* 0x000fc40007f1e0ff */
[----:B------:R-:W-:Y:S02]  /*0be0*/  LOP3.LUT R0, RZ, R9, RZ, 0x33, !PT ;  /* 0x00000009ff007212 */ /* 0x000fe400078e33ff */
[----:B------:R-:W-:Y:S02]  /*0bf0*/  SHF.L.W.U32.HI R4, R4, 0x2, R5 ;  /* 0x0000000204047819 */ /* 0x000fe40000010e05 */
[----:B------:R-:W-:Y:S02]  /*0c00*/  LOP3.LUT R2, RZ, R3, RZ, 0x33, !PT ;  /* 0x00000003ff027212 */ /* 0x000fe400078e33ff */
[----:B------:R-:W-:Y:S02]  /*0c10*/  IADD3.X R6, P0, PT, RZ, R0, RZ, P0, !PT ;  /* 0x00000000ff067210 */ /* 0x000fe4000071e4ff */
[----:B------:R-:W-:Y:S02]  /*0c20*/  LOP3.LUT R7, RZ, R4, RZ, 0x33, !PT ;  /* 0x00000004ff077212 */ /* 0x000fe400078e33ff */
[----:B------:R-:W-:-:S02]  /*0c30*/  IADD3.X R0, P1, PT, RZ, R2, RZ, P0, !PT ;  /* 0x00000002ff007210 */ /* 0x000fc4000073e4ff */
[----:B------:R-:W-:-:S03]  /*0c40*/  ISETP.GT.U32.AND P2, PT, R3, -0x1, PT ;  /* 0xffffffff0300780c */ /* 0x000fc60003f44070 */
[----:B------:R-:W-:Y:S01]  /*0c50*/  IMAD.X R7, RZ, RZ, R7, P1 ;  /* 0x000000ffff077224 */ /* 0x000fe200008e0607 */
[----:B------:R-:W-:-:S04]  /*0c60*/  ISETP.GT.AND.EX P0, PT, R4, -0x1, PT, P2 ;  /* 0xffffffff0400780c */ /* 0x000fc80003f04320 */
[----:B------:R-:W-:Y:S02]  /*0c70*/  SEL R2, R4, R7, P0 ;  /* 0x0000000704027207 */ /* 0x000fe40000000000 */
[----:B------:R-:W-:Y:S02]  /*0c80*/  SEL R13, R3, R0, P0 ;  /* 0x00000000030d7207 */ /* 0x000fe40000000000 */
[----:B------:R-:W-:Y:S02]  /*0c90*/  ISETP.NE.U32.AND P1, PT, R2, RZ, PT ;  /* 0x000000ff0200720c */ /* 0x000fe40003f25070 */
[----:B------:R-:W-:Y:S02]  /*0ca0*/  SEL R9, R9, R6, P0 ;  /* 0x0000000609097207 */ /* 0x000fe40000000000 */
[----:B------:R-:W-:Y:S01]  /*0cb0*/  SEL R3, R13, R2, !P1 ;  /* 0x000000020d037207 */ /* 0x000fe20004800000 */
[----:B------:R-:W-:-:S05]  /*0cc0*/  @!P0 IMAD.MOV R8, RZ, RZ, -R8 ;  /* 0x000000ffff088224 */ /* 0x000fca00078e0a08 */
[----:B------:R-:W1:Y:S02]  /*0cd0*/  FLO.U32 R3, R3 ;  /* 0x0000000300037300 */ /* 0x000e6400000e0000 */
[C---:B-1----:R-:W-:Y:S02]  /*0ce0*/  IADD3 R7, PT, PT, -R3.reuse, 0x1f, RZ ;  /* 0x0000001f03077810 */ /* 0x042fe40007ffe1ff */
[----:B------:R-:W-:-:S03]  /*0cf0*/  IADD3 R0, PT, PT, -R3, 0x3f, RZ ;  /* 0x0000003f03007810 */ /* 0x000fc60007ffe1ff */
[----:B------:R-:W-:-:S05]  /*0d00*/  @P1 IMAD.MOV R0, RZ, RZ, R7 ;  /* 0x000000ffff001224 */ /* 0x000fca00078e0207 */
[----:B------:R-:W-:-:S13]  /*0d10*/  ISETP.NE.AND P1, PT, R0, RZ, PT ;  /* 0x000000ff0000720c */ /* 0x000fda0003f25270 */
[----:B0-----:R-:W-:Y:S05]  /*0d20*/  @!P1 BRA `(.L_x_24) ;  /* 0x0000000000289947 */ /* 0x001fea0003800000 */
[--C-:B------:R-:W-:Y:S02]  /*0d30*/  SHF.R.U64 R7, R8, 0x1, R9.reuse ;  /* 0x0000000108077819 */ /* 0x100fe40000001209 */
[C---:B------:R-:W-:Y:S02]  /*0d40*/  LOP3.LUT R3, R0.reuse, 0x3f, RZ, 0xc0, !PT ;  /* 0x0000003f00037812 */ /* 0x040fe400078ec0ff */
[----:B------:R-:W-:Y:S02]  /*0d50*/  SHF.R.U32.HI R9, RZ, 0x1, R9 ;  /* 0x00000001ff097819 */ /* 0x000fe40000011609 */
[----:B------:R-:W-:Y:S02]  /*0d60*/  LOP3.LUT R6, R0, 0x3f, RZ, 0xc, !PT ;  /* 0x0000003f00067812 */ /* 0x000fe400078e0cff */
[CC--:B------:R-:W-:Y:S02]  /*0d70*/  SHF.L.U64.HI R11, R13.reuse, R3.reuse, R2 ;  /* 0x000000030d0b7219 */ /* 0x0c0fe40000010202 */
[----:B------:R-:W-:-:S02]  /*0d80*/  SHF.L.U32 R3, R13, R3, RZ ;  /* 0x000000030d037219 */ /* 0x000fc400000006ff */
[-CC-:B------:R-:W-:Y:S02]  /*0d90*/  SHF.R.U64 R2, R7, R6.reuse, R9.reuse ;  /* 0x0000000607027219 */ /* 0x180fe40000001209 */
[----:B------:R-:W-:Y:S02]  /*0da0*/  SHF.R.U32.HI R6, RZ, R6, R9 ;  /* 0x00000006ff067219 */ /* 0x000fe40000011609 */
[----:B------:R-:W-:Y:S02]  /*0db0*/  LOP3.LUT R13, R3, R2, RZ, 0xfc, !PT ;  /* 0x00000002030d7212 */ /* 0x000fe400078efcff */
[----:B------:R-:W-:-:S07]  /*0dc0*/  LOP3.LUT R2, R11, R6, RZ, 0xfc, !PT ;  /* 0x000000060b027212 */ /* 0x000fce00078efcff */
.L_x_24:
[----:B------:R-:W-:Y:S05]  /*0dd0*/  BSYNC.RECONVERGENT B2 ;  /* 0x0000000000027941 */ /* 0x000fea0003800200 */
.L_x_23:
[----:B------:R-:W-:Y:S01]  /*0de0*/  IMAD.WIDE.U32 R8, R13, 0x2168c235, RZ ;  /* 0x2168c2350d087825 */ /* 0x000fe200078e00ff */
[----:B------:R-:W-:-:S03]  /*0df0*/  SHF.R.U32.HI R5, RZ, 0x1e, R5 ;  /* 0x0000001eff057819 */ /* 0x000fc60000011605 */
[----:B------:R-:W-:Y:S01]  /*0e00*/  IMAD.MOV.U32 R6, RZ, RZ, R9 ;  /* 0x000000ffff067224 */ /* 0x000fe200078e0009 */
[----:B------:R-:W-:Y:S01]  /*0e10*/  IADD3 RZ, P1, PT, R8, R8, RZ ;  /* 0x0000000808ff7210 */ /* 0x000fe20007f3e0ff */
[----:B------:R-:W-:Y:S01]  /*0e20*/  IMAD.MOV.U32 R7, RZ, RZ, RZ ;  /* 0x000000ffff077224 */ /* 0x000fe200078e00ff */
[----:B------:R-:W-:Y:S01]  /*0e30*/  LEA.HI R4, R4, R5, RZ, 0x1 ;  /* 0x0000000504047211 */ /* 0x000fe200078f08ff */
[----:B------:R-:W-:-:S04]  /*0e40*/  IMAD.HI.U32 R3, R2, -0x36f0255e, RZ ;  /* 0xc90fdaa202037827 */ /* 0x000fc800078e00ff */
[----:B------:R-:W-:-:S04]  /*0e50*/  IMAD.WIDE.U32 R6, R13, -0x36f0255e, R6 ;  /* 0xc90fdaa20d067825 */ /* 0x000fc800078e0006 */
[C---:B------:R-:W-:Y:S02]  /*0e60*/  IMAD R9, R2.reuse, -0x36f0255e, RZ ;  /* 0xc90fdaa202097824 */ /* 0x040fe400078e02ff */
[----:B------:R-:W-:-:S04]  /*0e70*/  IMAD.WIDE.U32 R6, P2, R2, 0x2168c235, R6 ;  /* 0x2168c23502067825 */ /* 0x000fc80007840006 */
[----:B------:R-:W-:Y:S01]  /*0e80*/  IMAD.X R2, RZ, RZ, R3, P2 ;  /* 0x000000ffff027224 */ /* 0x000fe200010e0603 */
[----:B------:R-:W-:Y:S02]  /*0e90*/  IADD3 R3, P2, PT, R9, R7, RZ ;  /* 0x0000000709037210 */ /* 0x000fe40007f5e0ff */
[----:B------:R-:W-:Y:S02]  /*0ea0*/  IADD3.X RZ, P1, PT, R6, R6, RZ, P1, !PT ;  /* 0x0000000606ff7210 */ /* 0x000fe40000f3e4ff */
[C---:B------:R-:W-:Y:S01]  /*0eb0*/  ISETP.GT.U32.AND P3, PT, R3.reuse, RZ, PT ;  /* 0x000000ff0300720c */ /* 0x040fe20003f64070 */
[----:B------:R-:W-:Y:S01]  /*0ec0*/  IMAD.X R2, RZ, RZ, R2, P2 ;  /* 0x000000ffff027224 */ /* 0x000fe200010e0602 */
[----:B------:R-:W-:-:S04]  /*0ed0*/  IADD3.X R6, P2, PT, R3, R3, RZ, P1, !PT ;  /* 0x0000000303067210 */ /* 0x000fc80000f5e4ff */
[C---:B------:R-:W-:Y:S01]  /*0ee0*/  ISETP.GT.AND.EX P1, PT, R2.reuse, RZ, PT, P3 ;  /* 0x000000ff0200720c */ /* 0x040fe20003f24330 */
[----:B------:R-:W-:-:S03]  /*0ef0*/  IMAD.X R7, R2, 0x1, R2, P2 ;  /* 0x0000000102077824 */ /* 0x000fc600010e0602 */
[----:B------:R-:W-:Y:S02]  /*0f00*/  SEL R6, R6, R3, P1 ;  /* 0x0000000306067207 */ /* 0x000fe40000800000 */
[----:B------:R-:W-:Y:S02]  /*0f10*/  SEL R3, R7, R2, P1 ;  /* 0x0000000207037207 */ /* 0x000fe40000800000 */
[----:B------:R-:W-:Y:S02]  /*0f20*/  IADD3 R2, P2, PT, R6, 0x1, RZ ;  /* 0x0000000106027810 */ /* 0x000fe40007f5e0ff */
[----:B------:R-:W-:Y:S02]  /*0f30*/  SEL R7, RZ, 0xffffffff, !P1 ;  /* 0xffffffffff077807 */ /* 0x000fe40004800000 */
[----:B------:R-:W-:Y:S01]  /*0f40*/  LOP3.LUT P1, R17, R17, 0x80000000, RZ, 0xc0, !PT ;  /* 0x8000000011117812 */ /* 0x000fe2000782c0ff */
[----:B------:R-:W-:Y:S02]  /*0f50*/  IMAD.X R3, RZ, RZ, R3, P2 ;  /* 0x000000ffff037224 */ /* 0x000fe400010e0603 */
[----:B------:R-:W-:Y:S01]  /*0f60*/  IMAD.IADD R0, R7, 0x1, -R0 ;  /* 0x0000000107007824 */ /* 0x000fe200078e0a00 */
[----:B------:R-:W-:-:S02]  /*0f70*/  @!P0 LOP3.LUT R17, R17, 0x80000000, RZ, 0x3c, !PT ;  /* 0x8000000011118812 */ /* 0x000fc400078e3cff */
[----:B------:R-:W-:Y:S01]  /*0f80*/  SHF.R.U64 R2, R2, 0xa, R3 ;  /* 0x0000000a02027819 */ /* 0x000fe20000001203 */
[----:B------:R-:W-:-:S03]  /*0f90*/  IMAD.SHL.U32 R0, R0, 0x100000, RZ ;  /* 0x0010000000007824 */ /* 0x000fc600078e00ff */
[----:B------:R-:W-:-:S03]  /*0fa0*/  IADD3 R2, P2, PT, R2, 0x1, RZ ;  /* 0x0000000102027810 */ /* 0x000fc60007f5e0ff */
[----:B------:R-:W-:Y:S01]  /*0fb0*/  @P1 IMAD.MOV R4, RZ, RZ, -R4 ;  /* 0x000000ffff041224 */ /* 0x000fe200078e0a04 */
[----:B------:R-:W-:-:S04]  /*0fc0*/  LEA.HI.X R3, R3, RZ, RZ, 0x16, P2 ;  /* 0x000000ff03037211 */ /* 0x000fc800010fb4ff */
[--C-:B------:R-:W-:Y:S02]  /*0fd0*/  SHF.R.U64 R2, R2, 0x1, R3.reuse ;  /* 0x0000000102027819 */ /* 0x100fe40000001203 */
[----:B------:R-:W-:Y:S02]  /*0fe0*/  SHF.R.U32.HI R3, RZ, 0x1, R3 ;  /* 0x00000001ff037819 */ /* 0x000fe40000011603 */
[----:B------:R-:W-:-:S04]  /*0ff0*/  IADD3 R11, P2, P3, RZ, RZ, R2 ;  /* 0x000000ffff0b7210 */ /* 0x000fc80007b5e002 */
[----:B------:R-:W-:-:S04]  /*1000*/  IADD3.X R0, PT, PT, R0, 0x3fe00000, R3, P2, P3 ;  /* 0x3fe0000000007810 */ /* 0x000fc800017e6403 */
[----:B------:R-:W-:-:S07]  /*1010*/  LOP3.LUT R14, R0, R17, RZ, 0xfc, !PT ;  /* 0x00000011000e7212 */ /* 0x000fce00078efcff */
.L_x_18:
[----:B------:R-:W-:Y:S02]  /*1020*/  IMAD.MOV.U32 R2, RZ, RZ, R11 ;  /* 0x000000ffff027224 */ /* 0x000fe400078e000b */
[----:B------:R-:W-:Y:S02]  /*1030*/  IMAD.MOV.U32 R11, RZ, RZ, 0x0 ;  /* 0x00000000ff0b7424 */ /* 0x000fe400078e00ff */
[----:B------:R-:W-:Y:S02]  /*1040*/  IMAD.MOV.U32 R3, RZ, RZ, R14 ;  /* 0x000000ffff037224 */ /* 0x000fe400078e000e */
[----:B------:R-:W-:Y:S05]  /*1050*/  RET.REL.NODEC R10 `(matrix_tan) ;  /* 0xffffffec0ae87950 */ /* 0x000fea0003c3ffff */
.L_x_25:
        /* <DEDUP_REMOVED lines=10> */
.L_x_401:


//--------------------- .text.matrix_cos          --------------------------
	.section	.text.matrix_cos,"ax",@progbits
	.align	128
        .global         matrix_cos
        .type           matrix_cos,@function
        .size           matrix_cos,(.L_x_402 - matrix_cos)
        .other          matrix_cos,@"STO_CUDA_ENTRY STV_DEFAULT"
matrix_cos:
.text.matrix_cos:
        /* <DEDUP_REMOVED lines=16> */
[----:B------:R-:W-:Y:S01]  /*0100*/  @!P0 IMAD.MOV.U32 R0, RZ, RZ, 0x1 ;  /* 0x00000001ff008424 */ /* 0x000fe200078e00ff */
[----:B------:R-:W-:Y:S09]  /*0110*/  @!P0 BRA `(.L_x_27) ;  /* 0x0000000000548947 */ /* 0x000ff20003800000 */
[----:B------:R-:W-:Y:S01]  /*0120*/  UMOV UR6, 0x6dc9c883 ;  /* 0x6dc9c88300067882 */ /* 0x000fe20000000000 */
[----:B------:R-:W-:Y:S01]  /*0130*/  UMOV UR7, 0x3fe45f30 ;  /* 0x3fe45f3000077882 */ /* 0x000fe20000000000 */
[C---:B------:R-:W-:Y:S01]  /*0140*/  DSETP.GE.AND P0, PT, |R16|.reuse, 2.14748364800000000000e+09, PT ;  /* 0x41e000001000742a */ /* 0x040fe20003f06200 */
[----:B------:R-:W-:Y:S01]  /*0150*/  BSSY.RECONVERGENT B0, `(.L_x_28) ;  /* 0x0000010000007945 */ /* 0x000fe20003800200 */
[----:B------:R-:W-:Y:S01]  /*0160*/  DMUL R4, R16, UR6 ;  /* 0x0000000610047c28 */ /* 0x000fe20008000000 */
[----:B------:R-:W-:Y:S01]  /*0170*/  UMOV UR6, 0x54442d18 ;  /* 0x54442d1800067882 */ /* 0x000fe20000000000 */
[----:B------:R-:W-:-:S04]  /*0180*/  UMOV UR7, 0x3ff921fb ;  /* 0x3ff921fb00077882 */ /* 0x000fc80000000000 */
        /* <DEDUP_REMOVED lines=11> */
[----:B------:R-:W-:Y:S05]  /*0240*/  CALL.REL.NOINC `($matrix_cos$__internal_trig_reduction_slowpathd) ;  /* 0x0000000000907944 */ /* 0x000fea0003c00000 */
.L_x_29:
[----:B------:R-:W-:Y:S05]  /*0250*/  BSYNC.RECONVERGENT B0 ;  /* 0x0000000000007941 */ /* 0x000fea0003800200 */
.L_x_28:
[----:B------:R-:W-:-:S07]  /*0260*/  VIADD R0, R0, 0x1 ;  /* 0x0000000100007836 */ /* 0x000fce0000000000 */
.L_x_27:
[----:B------:R-:W-:Y:S05]  /*0270*/  BSYNC.RECONVERGENT B1 ;  /* 0x0000000000017941 */ /* 0x000fea0003800200 */
.L_x_26:
[----:B------:R-:W0:Y:S01]  /*0280*/  LDCU.64 UR6, c[0x4][0x8] ;  /* 0x01000100ff0677ac */ /* 0x000e220008000a00 */
[----:B------:R-:W-:-:S05]  /*0290*/  IMAD.SHL.U32 R4, R0, 0x40, RZ ;  /* 0x0000004000047824 */ /* 0x000fca00078e00ff */
[----:B------:R-:W-:-:S04]  /*02a0*/  LOP3.LUT R4, R4, 0x40, RZ, 0xc0, !PT ;  /* 0x0000004004047812 */ /* 0x000fc800078ec0ff */
[----:B0-----:R-:W-:-:S05]  /*02b0*/  IADD3 R20, P0, PT, R4, UR6, RZ ;  /* 0x0000000604147c10 */ /* 0x001fca000ff1e0ff */
[----:B------:R-:W-:-:S05]  /*02c0*/  IMAD.X R21, RZ, RZ, UR7, P0 ;  /* 0x00000007ff157e24 */ /* 0x000fca00080e06ff */
[----:B------:R-:W2:Y:S04]  /*02d0*/  LDG.E.128.CONSTANT R16, desc[UR4][R20.64] ;  /* 0x0000000414107981 */ /* 0x000ea8000c1e9d00 */
[----:B------:R-:W3:Y:S04]  /*02e0*/  LDG.E.128.CONSTANT R12, desc[UR4][R20.64+0x10] ;  /* 0x00001004140c7981 */ /* 0x000ee8000c1e9d00 */
[----:B------:R-:W4:Y:S01]  /*02f0*/  LDG.E.128.CONSTANT R4, desc[UR4][R20.64+0x20] ;  /* 0x0000200414047981 */ /* 0x000f22000c1e9d00 */
[----:B------:R-:W-:Y:S01]  /*0300*/  LOP3.LUT R8, R0, 0x1, RZ, 0xc0, !PT ;  /* 0x0000000100087812 */ /* 0x000fe200078ec0ff */
[----:B------:R-:W-:-:S02]  /*0310*/  IMAD.MOV.U32 R22, RZ, RZ, 0x20fd8164 ;  /* 0x20fd8164ff167424 */ /* 0x000fc400078e00ff */
[----:B------:R-:W-:Y:S01]  /*0320*/  IMAD.MOV.U32 R11, RZ, RZ, 0x3da8ff83 ;  /* 0x3da8ff83ff0b7424 */ /* 0x000fe200078e00ff */
[----:B------:R-:W-:Y:S01]  /*0330*/  ISETP.NE.U32.AND P0, PT, R8, 0x1, PT ;  /* 0x000000010800780c */ /* 0x000fe20003f05070 */
[----:B------:R-:W-:-:S03]  /*0340*/  DMUL R8, R2, R2 ;  /* 0x0000000202087228 */ /* 0x000fc60000000000 */
[----:B------:R-:W-:Y:S02]  /*0350*/  FSEL R22, R22, -8.06006814911005101289e+34, !P0 ;  /* 0xf9785eba16167808 */ /* 0x000fe40004000000 */
[----:B------:R-:W-:-:S06]  /*0360*/  FSEL R23, -R11, 0.11223486810922622681, !P0 ;  /* 0x3de5db650b177808 */ /* 0x000fcc0004000100 */
[----:B--2---:R-:W-:-:S08]  /*0370*/  DFMA R16, R8, R22, R16 ;  /* 0x000000160810722b */ /* 0x004fd00000000010 */
[----:B------:R-:W-:-:S08]  /*0380*/  DFMA R16, R8, R16, R18 ;  /* 0x000000100810722b */ /* 0x000fd00000000012 */
[----:B---3--:R-:W-:-:S08]  /*0390*/  DFMA R12, R8, R16, R12 ;  /* 0x00000010080c722b */ /* 0x008fd0000000000c */
[----:B------:R-:W-:-:S08]  /*03a0*/  DFMA R12, R8, R12, R14 ;  /* 0x0000000c080c722b */ /* 0x000fd0000000000e */
[----:B----4-:R-:W-:-:S08]  /*03b0*/  DFMA R4, R8, R12, R4 ;  /* 0x0000000c0804722b */ /* 0x010fd00000000004 */
[----:B------:R-:W-:Y:S01]  /*03c0*/  DFMA R4, R8, R4, R6 ;  /* 0x000000040804722b */ /* 0x000fe20000000006 */
[----:B------:R-:W0:Y:S07]  /*03d0*/  LDC.64 R6, c[0x0][0x388] ;  /* 0x0000e200ff067b82 */ /* 0x000e2e0000000a00 */
[----:B------:R-:W-:Y:S02]  /*03e0*/  DFMA R2, R4, R2, R2 ;  /* 0x000000020402722b */ /* 0x000fe40000000002 */
[----:B------:R-:W-:-:S10]  /*03f0*/  DFMA R4, R8, R4, 1 ;  /* 0x3ff000000804742b */ /* 0x000fd40000000004 */
[----:B------:R-:W-:Y:S02]  /*0400*/  FSEL R4, R4, R2, !P0 ;  /* 0x0000000204047208 */ /* 0x000fe40004000000 */
[----:B------:R-:W-:Y:S02]  /*0410*/  FSEL R5, R5, R3, !P0 ;  /* 0x0000000305057208 */ /* 0x000fe40004000000 */
[----:B------:R-:W-:Y:S01]  /*0420*/  LOP3.LUT P0, RZ, R0, 0x2, RZ, 0xc0, !PT ;  /* 0x0000000200ff7812 */ /* 0x000fe2000780c0ff */
[----:B0-----:R-:W-:-:S03]  /*0430*/  IMAD.WIDE R10, R10, 0x8, R6 ;  /* 0x000000080a0a7825 */ /* 0x001fc600078e0206 */
[----:B------:R-:W-:-:S10]  /*0440*/  DADD R2, RZ, -R4 ;  /* 0x00000000ff027229 */ /* 0x000fd40000000804 */
[----:B------:R-:W-:Y:S02]  /*0450*/  FSEL R2, R4, R2, !P0 ;  /* 0x0000000204027208 */ /* 0x000fe40004000000 */
[----:B------:R-:W-:-:S05]  /*0460*/  FSEL R3, R5, R3, !P0 ;  /* 0x0000000305037208 */ /* 0x000fca0004000000 */
[----:B------:R-:W-:Y:S01]  /*0470*/  STG.E.64 desc[UR4][R10.64], R2 ;  /* 0x000000020a007986 */ /* 0x000fe2000c101b04 */
[----:B------:R-:W-:Y:S05]  /*0480*/  EXIT ;  /* 0x000000000000794d */ /* 0x000fea0003800000 */
        .type           $matrix_cos$__internal_trig_reduction_slowpathd,@function
        .size           $matrix_cos$__internal_trig_reduction_slowpathd,(.L_x_402 - $matrix_cos$__internal_trig_reduction_slowpathd)
$matrix_cos$__internal_trig_reduction_slowpathd:
        /* <DEDUP_REMOVED lines=26> */
.L_x_34:
        /* <DEDUP_REMOVED lines=28> */
.L_x_33:
[----:B------:R-:W-:-:S07]  /*07f0*/  IMAD.MOV.U32 R21, RZ, RZ, R0 ;  /* 0x000000ffff157224 */ /* 0x000fce00078e0000 */
.L_x_32:
[----:B------:R-:W-:Y:S05]  /*0800*/  BSYNC.RECONVERGENT B2 ;  /* 0x0000000000027941 */ /* 0x000fea0003800200 */
.L_x_31:
        /* <DEDUP_REMOVED lines=60> */
.L_x_36:
[----:B------:R-:W-:Y:S05]  /*0bd0*/  BSYNC.RECONVERGENT B2 ;  /* 0x0000000000027941 */ /* 0x000fea0003800200 */
.L_x_35:
        /* <DEDUP_REMOVED lines=36> */
.L_x_30:
[----:B------:R-:W-:Y:S02]  /*0e20*/  IMAD.MOV.U32 R13, RZ, RZ, 0x0 ;  /* 0x00000000ff0d7424 */ /* 0x000fe400078e00ff */
[----:B------:R-:W-:Y:S02]  /*0e30*/  IMAD.MOV.U32 R0, RZ, RZ, R4 ;  /* 0x000000ffff007224 */ /* 0x000fe400078e0004 */
[----:B------:R-:W-:Y:S02]  /*0e40*/  IMAD.MOV.U32 R2, RZ, RZ, R11 ;  /* 0x000000ffff027224 */ /* 0x000fe400078e000b */
[----:B------:R-:W-:Y:S01]  /*0e50*/  IMAD.MOV.U32 R3, RZ, RZ, R14 ;  /* 0x000000ffff037224 */ /* 0x000fe200078e000e */
[----:B------:R-:W-:Y:S06]  /*0e60*/  RET.REL.NODEC R12 `(matrix_cos) ;  /* 0xfffffff00c647950 */ /* 0x000fec0003c3ffff */
.L_x_37:
        /* <DEDUP_REMOVED lines=9> */
.L_x_402:


//--------------------- .text.matrix_sin          --------------------------
	.section	.text.matrix_sin,"ax",@progbits
	.align	128
        .global         matrix_sin
        .type           matrix_sin,@function
        .size           matrix_sin,(.L_x_403 - matrix_sin)
        .other          matrix_sin,@"STO_CUDA_ENTRY STV_DEFAULT"
matrix_sin:
.text.matrix_sin:
        /* <DEDUP_REMOVED lines=16> */
[----:B------:R-:W-:Y:S01]  /*0100*/  @!P0 IMAD.MOV.U32 R0, RZ, RZ, RZ ;  /* 0x000000ffff008224 */ /* 0x000fe200078e00ff */
[----:B------:R-:W-:Y:S09]  /*0110*/  @!P0 BRA `(.L_x_39) ;  /* 0x0000000000488947 */ /* 0x000ff20003800000 */
[----:B------:R-:W-:Y:S01]  /*0120*/  UMOV UR6, 0x6dc9c883 ;  /* 0x6dc9c88300067882 */ /* 0x000fe20000000000 */
[----:B------:R-:W-:Y:S01]  /*0130*/  UMOV UR7, 0x3fe45f30 ;  /* 0x3fe45f3000077882 */ /* 0x000fe20000000000 */
[C---:B------:R-:W-:Y:S02]  /*0140*/  DSETP.GE.AND P0, PT, |R16|.reuse, 2.14748364800000000000e+09, PT ;  /* 0x41e000001000742a */ /* 0x040fe40003f06200 */
        /* <DEDUP_REMOVED lines=14> */
[----:B------:R-:W-:Y:S05]  /*0230*/  CALL.REL.NOINC `($matrix_sin$__internal_trig_reduction_slowpathd) ;  /* 0x0000000000887944 */ /* 0x000fea0003c00000 */
.L_x_39:
[----:B------:R-:W-:Y:S05]  /*0240*/  BSYNC.RECONVERGENT B0 ;  /* 0x0000000000007941 */ /* 0x000fea0003800200 */
.L_x_38:
        /* <DEDUP_REMOVED lines=33> */
        .type           $matrix_sin$__internal_trig_reduction_slowpathd,@function
        .size           $matrix_sin$__internal_trig_reduction_slowpathd,(.L_x_403 - $matrix_sin$__internal_trig_reduction_slowpathd)
$matrix_sin$__internal_trig_reduction_slowpathd:
        /* <DEDUP_REMOVED lines=26> */
.L_x_44:
        /* <DEDUP_REMOVED lines=28> */
.L_x_43:
[----:B------:R-:W-:-:S07]  /*07c0*/  IMAD.MOV.U32 R21, RZ, RZ, R0 ;  /* 0x000000ffff157224 */ /* 0x000fce00078e0000 */
.L_x_42:
[----:B------:R-:W-:Y:S05]  /*07d0*/  BSYNC.RECONVERGENT B1 ;  /* 0x0000000000017941 */ /* 0x000fea0003800200 */
.L_x_41:
        /* <DEDUP_REMOVED lines=60> */
.L_x_46:
[----:B------:R-:W-:Y:S05]  /*0ba0*/  BSYNC.RECONVERGENT B1 ;  /* 0x0000000000017941 */ /* 0x000fea0003800200 */
.L_x_45:
        /* <DEDUP_REMOVED lines=36> */
.L_x_40:
[----:B------:R-:W-:Y:S02]  /*0df0*/  IMAD.MOV.U32 R13, RZ, RZ, 0x0 ;  /* 0x00000000ff0d7424 */ /* 0x000fe400078e00ff */
[----:B------:R-:W-:Y:S02]  /*0e00*/  IMAD.MOV.U32 R0, RZ, RZ, R4 ;  /* 0x000000ffff007224 */ /* 0x000fe400078e0004 */
[----:B------:R-:W-:Y:S02]  /*0e10*/  IMAD.MOV.U32 R2, RZ, RZ, R11 ;  /* 0x000000ffff027224 */ /* 0x000fe400078e000b */
[----:B------:R-:W-:Y:S01]  /*0e20*/  IMAD.MOV.U32 R3, RZ, RZ, R14 ;  /* 0x000000ffff037224 */ /* 0x000fe200078e000e */
[----:B------:R-:W-:Y:S06]  /*0e30*/  RET.REL.NODEC R12 `(matrix_sin) ;  /* 0xfffffff00c707950 */ /* 0x000fec0003c3ffff */
.L_x_47:
        /* <DEDUP_REMOVED lines=12> */
.L_x_403:


//--------------------- .text.matrix_ceil         --------------------------
	.section	.text.matrix_ceil,"ax",@progbits
	.align	128
        .global         matrix_ceil
        .type           matrix_ceil,@function
        .size           matrix_ceil,(.L_x_418 - matrix_ceil)
        .other          matrix_ceil,@"STO_CUDA_ENTRY STV_DEFAULT"
matrix_ceil:
.text.matrix_ceil:
        /* <DEDUP_REMOVED lines=9> */
[----:B------:R-:W1:Y:S07]  /*0090*/  LDCU.64 UR4, c[0x0][0x358] ;  /* 0x00006b00ff0477ac */ /* 0x000e6e0008000a00 */
[----:B------:R-:W2:Y:S01]  /*00a0*/  LDC.64 R6, c[0x0][0x388] ;  /* 0x0000e200ff067b82 */ /* 0x000ea20000000a00 */
[----:B0-----:R-:W-:-:S06]  /*00b0*/  IMAD.WIDE R2, R9, 0x8, R2 ;  /* 0x0000000809027825 */ /* 0x001fcc00078e0202 */
[----:B-1----:R-:W3:Y:S01]  /*00c0*/  LDG.E.64 R2, desc[UR4][R2.64] ;  /* 0x0000000402027981 */ /* 0x002ee2000c1e1b00 */
[----:B--2---:R-:W-:Y:S01]  /*00d0*/  IMAD.WIDE R6, R9, 0x8, R6 ;  /* 0x0000000809067825 */ /* 0x004fe200078e0206 */
[----:B---3--:R-:W0:Y:S04]  /*00e0*/  FRND.F64.CEIL R4, R2 ;  /* 0x0000000200047313 */ /* 0x008e280000309800 */
[----:B0-----:R-:W-:Y:S01]  /*00f0*/  STG.E.64 desc[UR4][R6.64], R4 ;  /* 0x0000000406007986 */ /* 0x001fe2000c101b04 */
[----:B------:R-:W-:Y:S05]  /*0100*/  EXIT ;  /* 0x000000000000794d */ /* 0x000fea0003800000 */
.L_x_48:
        /* <DEDUP_REMOVED lines=15> */
.L_x_418:


//--------------------- .text.matrix_floor        --------------------------
	.section	.text.matrix_floor,"ax",@progbits
	.align	128
        .global         matrix_floor
        .type           matrix_floor,@function
        .size           matrix_floor,(.L_x_419 - matrix_floor)
        .other          matrix_floor,@"STO_CUDA_ENTRY STV_DEFAULT"
matrix_floor:
.text.matrix_floor:
        /* <DEDUP_REMOVED lines=14> */
[----:B---3--:R-:W0:Y:S04]  /*00e0*/  FRND.F64.FLOOR R4, R2 ;  /* 0x0000000200047313 */ /* 0x008e280000305800 */
[----:B0-----:R-:W-:Y:S01]  /*00f0*/  STG.E.64 desc[UR4][R6.64], R4 ;  /* 0x0000000406007986 */ /* 0x001fe2000c101b04 */
[----:B------:R-:W-:Y:S05]  /*0100*/  EXIT ;  /* 0x000000000000794d */ /* 0x000fea0003800000 */
.L_x_49:
        /* <DEDUP_REMOVED lines=15> */
.L_x_419:


//--------------------- .text.matrix_log          --------------------------
	.section	.text.matrix_log,"ax",@progbits
	.align	128
        .global         matrix_log
        .type           matrix_log,@function
        .size           matrix_log,(.L_x_420 - matrix_log)
        .other          matrix_log,@"STO_CUDA_ENTRY STV_DEFAULT"
matrix_log:
.text.matrix_log:
        /* <DEDUP_REMOVED lines=13> */
[----:B--2---:R-:W-:Y:S01]  /*00d0*/  ISETP.GT.AND P0, PT, R5, 0xfffff, PT ;  /* 0x000fffff0500780c */ /* 0x004fe20003f04270 */
[----:B------:R-:W-:Y:S01]  /*00e0*/  IMAD.MOV.U32 R6, RZ, RZ, R4 ;  /* 0x000000ffff067224 */ /* 0x000fe200078e0004 */
[----:B------:R-:W-:Y:S01]  /*00f0*/  MOV R3, R5 ;  /* 0x0000000500037202 */ /* 0x000fe20000000f00 */
[----:B------:R-:W-:-:S10]  /*0100*/  IMAD.MOV.U32 R7, RZ, RZ, R5 ;  /* 0x000000ffff077224 */ /* 0x000fd400078e0005 */
[----:B------:R-:W-:-:S10]  /*0110*/  @!P0 DMUL R6, R6, 1.80143985094819840000e+16 ;  /* 0x4350000006068828 */ /* 0x000fd40000000000 */
[----:B------:R-:W-:Y:S02]  /*0120*/  @!P0 IMAD.MOV.U32 R3, RZ, RZ, R7 ;  /* 0x000000ffff038224 */ /* 0x000fe400078e0007 */
[----:B------:R-:W-:Y:S02]  /*0130*/  @!P0 IMAD.MOV.U32 R4, RZ, RZ, R6 ;  /* 0x000000ffff048224 */ /* 0x000fe400078e0006 */
[----:B------:R-:W-:-:S05]  /*0140*/  VIADD R2, R3, 0xffffffff ;  /* 0xffffffff03027836 */ /* 0x000fca0000000000 */
[----:B------:R-:W-:Y:S02]  /*0150*/  ISETP.GT.U32.AND P1, PT, R2, 0x7feffffe, PT ;  /* 0x7feffffe0200780c */ /* 0x000fe40003f24070 */
[----:B------:R-:W-:Y:S01]  /*0160*/  MOV R2, 0xfffffc01 ;  /* 0xfffffc0100027802 */ /* 0x000fe20000000f00 */
[----:B------:R-:W-:-:S10]  /*0170*/  @!P0 IMAD.MOV.U32 R2, RZ, RZ, -0x435 ;  /* 0xfffffbcbff028424 */ /* 0x000fd400078e00ff */
[----:B------:R-:W-:Y:S05]  /*0180*/  @P1 BRA `(.L_x_51) ;  /* 0x0000000400001947 */ /* 0x000fea0003800000 */
[----:B------:R-:W-:Y:S01]  /*0190*/  LOP3.LUT R5, R3, 0xfffff, RZ, 0xc0, !PT ;  /* 0x000fffff03057812 */ /* 0x000fe200078ec0ff */
[----:B------:R-:W-:Y:S01]  /*01a0*/  IMAD.MOV.U32 R6, RZ, RZ, RZ ;  /* 0x000000ffff067224 */ /* 0x000fe200078e00ff */
[----:B------:R-:W-:Y:S01]  /*01b0*/  MOV R14, 0x8b7a8b04 ;  /* 0x8b7a8b04000e7802 */ /* 0x000fe20000000f00 */
[----:B------:R-:W-:Y:S01]  /*01c0*/  IMAD.MOV.U32 R15, RZ, RZ, 0x3ed0ee25 ;  /* 0x3ed0ee25ff0f7424 */ /* 0x000fe200078e00ff */
[----:B------:R-:W-:Y:S01]  /*01d0*/  LOP3.LUT R5, R5, 0x3ff00000, RZ, 0xfc, !PT ;  /* 0x3ff0000005057812 */ /* 0x000fe200078efcff */
[----:B------:R-:W-:Y:S01]  /*01e0*/  UMOV UR6, 0x3ae80f1e ;  /* 0x3ae80f1e00067882 */ /* 0x000fe20000000000 */
[----:B------:R-:W-:Y:S01]  /*01f0*/  UMOV UR7, 0x3eb1380b ;  /* 0x3eb1380b00077882 */ /* 0x000fe20000000000 */
[----:B------:R-:W-:Y:S01]  /*0200*/  LEA.HI R16, R3, R2, RZ, 0xc ;  /* 0x0000000203107211 */ /* 0x000fe200078f60ff */
[----:B------:R-:W-:Y:S01]  /*0210*/  UMOV UR8, 0x80000000 ;  /* 0x8000000000087882 */ /* 0x000fe20000000000 */
[----:B------:R-:W-:Y:S01]  /*0220*/  ISETP.GE.U32.AND P0, PT, R5, 0x3ff6a09f, PT ;  /* 0x3ff6a09f0500780c */ /* 0x000fe20003f06070 */
[----:B------:R-:W-:Y:S01]  /*0230*/  UMOV UR9, 0x43300000 ;  /* 0x4330000000097882 */ /* 0x000fe20000000000 */
[----:B------:R-:W-:-:S11]  /*0240*/  MOV R17, 0x43300000 ;  /* 0x4330000000117802 */ /* 0x000fd60000000f00 */
[----:B------:R-:W-:Y:S01]  /*0250*/  @P0 IADD3 R7, PT, PT, R5, -0x100000, RZ ;  /* 0xfff0000005070810 */ /* 0x000fe20007ffe0ff */
[----:B------:R-:W-:-:S04]  /*0260*/  @P0 VIADD R16, R16, 0x1 ;  /* 0x0000000110100836 */ /* 0x000fc80000000000 */
[----:B------:R-:W-:Y:S01]  /*0270*/  @P0 IMAD.MOV.U32 R5, RZ, RZ, R7 ;  /* 0x000000ffff050224 */ /* 0x000fe200078e0007 */
[----:B------:R-:W-:-:S05]  /*0280*/  LOP3.LUT R16, R16, 0x80000000, RZ, 0x3c, !PT ;  /* 0x8000000010107812 */ /* 0x000fca00078e3cff */
[C---:B------:R-:W-:Y:S02]  /*0290*/  DADD R12, R4.reuse, 1 ;  /* 0x3ff00000040c7429 */ /* 0x040fe40000000000 */
[----:B------:R-:W-:-:S04]  /*02a0*/  DADD R4, R4, -1 ;  /* 0xbff0000004047429 */ /* 0x000fc80000000000 */
[----:B------:R-:W0:Y:S02]  /*02b0*/  MUFU.RCP64H R7, R13 ;  /* 0x0000000d00077308 */ /* 0x000e240000001800 */
[----:B0-----:R-:W-:-:S08]  /*02c0*/  DFMA R8, -R12, R6, 1 ;  /* 0x3ff000000c08742b */ /* 0x001fd00000000106 */
[----:B------:R-:W-:-:S08]  /*02d0*/  DFMA R8, R8, R8, R8 ;  /* 0x000000080808722b */ /* 0x000fd00000000008 */
[----:B------:R-:W-:-:S08]  /*02e0*/  DFMA R6, R6, R8, R6 ;  /* 0x000000080606722b */ /* 0x000fd00000000006 */
[----:B------:R-:W-:-:S08]  /*02f0*/  DMUL R8, R4, R6 ;  /* 0x0000000604087228 */ /* 0x000fd00000000000 */
[----:B------:R-:W-:-:S08]  /*0300*/  DFMA R8, R4, R6, R8 ;  /* 0x000000060408722b */ /* 0x000fd00000000008 */
[----:B------:R-:W-:Y:S02]  /*0310*/  DMUL R10, R8, R8 ;  /* 0x00000008080a7228 */ /* 0x000fe40000000000 */
[----:B------:R-:W-:-:S06]  /*0320*/  DADD R2, R4, -R8 ;  /* 0x0000000004027229 */ /* 0x000fcc0000000808 */
[----:B------:R-:W-:Y:S01]  /*0330*/  DFMA R12, R10, UR6, R14 ;  /* 0x000000060a0c7c2b */ /* 0x000fe2000800000e */
[----:B------:R-:W-:Y:S01]  /*0340*/  UMOV UR6, 0x9f02676f ;  /* 0x9f02676f00067882 */ /* 0x000fe20000000000 */
[----:B------:R-:W-:Y:S01]  /*0350*/  UMOV UR7, 0x3ef3b266 ;  /* 0x3ef3b26600077882 */ /* 0x000fe20000000000 */
[----:B------:R-:W-:Y:S02]  /*0360*/  DADD R14, R2, R2 ;  /* 0x00000000020e7229 */ /* 0x000fe40000000002 */
[----:B------:R-:W-:Y:S01]  /*0370*/  DADD R2, R16, -UR8 ;  /* 0x8000000810027e29 */ /* 0x000fe20008000000 */
[----:B------:R-:W-:Y:S01]  /*0380*/  UMOV UR8, 0xfefa39ef ;  /* 0xfefa39ef00087882 */ /* 0x000fe20000000000 */
[----:B------:R-:W-:Y:S01]  /*0390*/  UMOV UR9, 0x3fe62e42 ;  /* 0x3fe62e4200097882 */ /* 0x000fe20000000000 */
[----:B------:R-:W-:Y:S01]  /*03a0*/  DFMA R12, R10, R12, UR6 ;  /* 0x000000060a0c7e2b */ /* 0x000fe2000800000c */
[----:B------:R-:W-:Y:S01]  /*03b0*/  UMOV UR6, 0xa9ab0956 ;  /* 0xa9ab095600067882 */ /* 0x000fe20000000000 */
[----:B------:R-:W-:Y:S01]  /*03c0*/  UMOV UR7, 0x3f1745cb ;  /* 0x3f1745cb00077882 */ /* 0x000fe20000000000 */
[----:B------:R-:W-:-:S02]  /*03d0*/  DFMA R14, R4, -R8, R14 ;  /* 0x80000008040e722b */ /* 0x000fc4000000000e */
[----:B------:R-:W-:-:S03]  /*03e0*/  DFMA R4, R2, UR8, R8 ;  /* 0x0000000802047c2b */ /* 0x000fc60008000008 */
[----:B------:R-:W-:Y:S01]  /*03f0*/  DFMA R12, R10, R12, UR6 ;  /* 0x000000060a0c7e2b */ /* 0x000fe2000800000c */
[----:B------:R-:W-:Y:S01]  /*0400*/  UMOV UR6, 0x2d1b5154 ;  /* 0x2d1b515400067882 */ /* 0x000fe20000000000 */
[----:B------:R-:W-:Y:S01]  /*0410*/  UMOV UR7, 0x3f3c71c7 ;  /* 0x3f3c71c700077882 */ /* 0x000fe20000000000 */
[----:B------:R-:W-:-:S05]  /*0420*/  DMUL R14, R6, R14 ;  /* 0x0000000e060e7228 */ /* 0x000fca0000000000 */
        /* <DEDUP_REMOVED lines=11> */
[----:B------:R-:W-:Y:S02]  /*04e0*/  UMOV UR7, 0x3fe62e42 ;  /* 0x3fe62e4200077882 */ /* 0x000fe40000000000 */
[----:B------:R-:W-:Y:S01]  /*04f0*/  DFMA R16, R2, -UR6, R4 ;  /* 0x8000000602107c2b */ /* 0x000fe20008000004 */
[----:B------:R-:W-:Y:S01]  /*0500*/  UMOV UR6, 0x3b39803f ;  /* 0x3b39803f00067882 */ /* 0x000fe20000000000 */
[----:B------:R-:W-:Y:S02]  /*0510*/  UMOV UR7, 0x3c7abc9e ;  /* 0x3c7abc9e00077882 */ /* 0x000fe40000000000 */
[----:B------:R-:W-:-:S04]  /*0520*/  DMUL R12, R10, R12 ;  /* 0x0000000c0a0c7228 */ /* 0x000fc80000000000 */
[----:B------:R-:W-:-:S04]  /*0530*/  DADD R16, -R8, R16 ;  /* 0x0000000008107229 */ /* 0x000fc80000000110 */
[----:B------:R-:W-:-:S08]  /*0540*/  DFMA R12, R8, R12, R14 ;  /* 0x0000000c080c722b */ /* 0x000fd0000000000e */
[----:B------:R-:W-:-:S08]  /*0550*/  DADD R12, R12, -R16 ;  /* 0x000000000c0c7229 */ /* 0x000fd00000000810 */
[----:B------:R-:W-:-:S08]  /*0560*/  DFMA R12, R2, UR6, R12 ;  /* 0x00000006020c7c2b */ /* 0x000fd0000800000c */
[----:B------:R-:W-:Y:S01]  /*0570*/  DADD R4, R4, R12 ;  /* 0x0000000004047229 */ /* 0x000fe2000000000c */
[----:B------:R-:W-:Y:S10]  /*0580*/  BRA `(.L_x_52) ;  /* 0x0000000000187947 */ /* 0x000ff40003800000 */
.L_x_51:
[----:B------:R-:W-:Y:S01]  /*0590*/  IMAD.MOV.U32 R2, RZ, RZ, 0x0 ;  /* 0x00000000ff027424 */ /* 0x000fe200078e00ff */
[----:B------:R-:W-:Y:S02]  /*05a0*/  MOV R3, 0x7ff00000 ;  /* 0x7ff0000000037802 */ /* 0x000fe40000000f00 */
[----:B------:R-:W-:-:S04]  /*05b0*/  LOP3.LUT P0, RZ, R7, 0x7fffffff, RZ, 0xc0, !PT ;  /* 0x7fffffff07ff7812 */ /* 0x000fc8000780c0ff */
[----:B------:R-:W-:-:S10]  /*05c0*/  DFMA R2, R6, R2, +INF ;  /* 0x7ff000000602742b */ /* 0x000fd40000000002 */
[----:B------:R-:W-:Y:S02]  /*05d0*/  FSEL R4, R2, RZ, P0 ;  /* 0x000000ff02047208 */ /* 0x000fe40000000000 */
[----:B------:R-:W-:-:S07]  /*05e0*/  FSEL R5, R3, -QNAN , P0 ;  /* 0xfff0000003057808 */ /* 0x000fce0000000000 */
.L_x_52:
[----:B------:R-:W-:Y:S05]  /*05f0*/  BSYNC.RECONVERGENT B0 ;  /* 0x0000000000007941 */ /* 0x000fea0003800200 */
.L_x_50:
[----:B------:R-:W0:Y:S02]  /*0600*/  LDC.64 R2, c[0x0][0x388] ;  /* 0x0000e200ff027b82 */ /* 0x000e240000000a00 */
[----:B0-----:R-:W-:-:S05]  /*0610*/  IMAD.WIDE R2, R0, 0x8, R2 ;  /* 0x0000000800027825 */ /* 0x001fca00078e0202 */
[----:B------:R-:W-:Y:S01]  /*0620*/  STG.E.64 desc[UR4][R2.64], R4 ;  /* 0x0000000402007986 */ /* 0x000fe2000c101b04 */
[----:B------:R-:W-:Y:S05]  /*0630*/  EXIT ;  /* 0x000000000000794d */ /* 0x000fea0003800000 */
.L_x_53:
        /* <DEDUP_REMOVED lines=12> */
.L_x_420:


//--------------------- .text.matrix_abs          --------------------------
	.section	.text.matrix_abs,"ax",@progbits
	.align	128
        .global         matrix_abs
        .type           matrix_abs,@function
        .size           matrix_abs,(.L_x_421 - matrix_abs)
        .other          matrix_abs,@"STO_CUDA_ENTRY STV_DEFAULT"
matrix_abs:
.text.matrix_abs:
        /* <DEDUP_REMOVED lines=14> */
[----:B---3--:R-:W-:-:S07]  /*00e0*/  DADD R6, -RZ, |R2| ;  /* 0x00000000ff067229 */ /* 0x008fce0000000502 */
[----:B------:R-:W-:Y:S01]  /*00f0*/  STG.E.64 desc[UR4][R4.64], R6 ;  /* 0x0000000604007986 */ /* 0x000fe2000c101b04 */
[----:B------:R-:W-:Y:S05]  /*0100*/  EXIT ;  /* 0x000000000000794d */ /* 0x000fea0003800000 */
.L_x_54:
        /* <DEDUP_REMOVED lines=15> */
.L_x_421:


//--------------------- .text.matrix_round        --------------------------
	.section	.text.matrix_round,"ax",@progbits
	.align	128
        .global         matrix_round
        .type           matrix_round,@function
        .size           matrix_round,(.L_x_422 - matrix_round)
        .other          matrix_round,@"STO_CUDA_ENTRY STV_DEFAULT"
matrix_round:
.text.matrix_round:
        /* <DEDUP_REMOVED lines=10> */
[----:B------:R-:W-:Y:S01]  /*00a0*/  HFMA2 R5, -RZ, RZ, 1.96875, 0 ;  /* 0x3fe00000ff057431 */ /* 0x000fe200000001ff */
[----:B------:R-:W-:-:S05]  /*00b0*/  MOV R4, RZ ;  /* 0x000000ff00047202 */ /* 0x000fca0000000f00 */
[----:B------:R-:W2:Y:S01]  /*00c0*/  LDC.64 R8, c[0x0][0x388] ;  /* 0x0000e200ff087b82 */ /* 0x000ea20000000a00 */
[----:B0-----:R-:W-:-:S06]  /*00d0*/  IMAD.WIDE R2, R11, 0x8, R2 ;  /* 0x000000080b027825 */ /* 0x001fcc00078e0202 */
[----:B-1----:R-:W3:Y:S01]  /*00e0*/  LDG.E.64 R2, desc[UR4][R2.64] ;  /* 0x0000000402027981 */ /* 0x002ee2000c1e1b00 */
[----:B--2---:R-:W-:Y:S01]  /*00f0*/  IMAD.WIDE R8, R11, 0x8, R8 ;  /* 0x000000080b087825 */ /* 0x004fe200078e0208 */
[----:B---3--:R-:W-:-:S06]  /*0100*/  LOP3.LUT R5, R5, 0x80000000, R3, 0xb8, !PT ;  /* 0x8000000005057812 */ /* 0x008fcc00078eb803 */
[----:B------:R-:W-:-:S10]  /*0110*/  DADD.RZ R4, R2, R4 ;  /* 0x0000000002047229 */ /* 0x000fd4000000c004 */
[----:B------:R-:W0:Y:S08]  /*0120*/  F2I.S64.F64.TRUNC R4, R4 ;  /* 0x0000000400047311 */ /* 0x000e30000030d900 */
[----:B0-----:R-:W0:Y:S02]  /*0130*/  I2F.F64.S64 R6, R4 ;  /* 0x0000000400067312 */ /* 0x001e240000301c00 */
[----:B0-----:R-:W-:Y:S01]  /*0140*/  STG.E.64 desc[UR4][R8.64], R6 ;  /* 0x0000000608007986 */ /* 0x001fe2000c101b04 */
[----:B------:R-:W-:Y:S05]  /*0150*/  EXIT ;  /* 0x000000000000794d */ /* 0x000fea0003800000 */
.L_x_55:
        /* <DEDUP_REMOVED lines=10> */
.L_x_422:


//--------------------- .text.matrix_sqrt         --------------------------
	.section	.text.matrix_sqrt,"ax",@progbits
	.align	128
        .global         matrix_sqrt
        .type           matrix_sqrt,@function
        .size           matrix_sqrt,(.L_x_404 - matrix_sqrt)
        .other          matrix_sqrt,@"STO_CUDA_ENTRY STV_DEFAULT"
matrix_sqrt:
.text.matrix_sqrt:
        /* <DEDUP_REMOVED lines=12> */
[----:B------:R-:W-:Y:S01]  /*00c0*/  IMAD.MOV.U32 R8, RZ, RZ, 0x0 ;  /* 0x00000000ff087424 */ /* 0x000fe200078e00ff */
[----:B------:R-:W-:Y:S01]  /*00d0*/  MOV R9, 0x3fd80000 ;  /* 0x3fd8000000097802 */ /* 0x000fe20000000f00 */
[----:B------:R-:W-:Y:S01]  /*00e0*/  BSSY.RECONVERGENT B0, `(.L_x_56) ;  /* 0x0000013000007945 */ /* 0x000fe20003800200 */
[----:B--2---:R-:W0:Y:S01]  /*00f0*/  MUFU.RSQ64H R7, R5 ;  /* 0x0000000500077308 */ /* 0x004e220000001c00 */
[----:B------:R-:W-:-:S05]  /*0100*/  VIADD R6, R5, 0xfcb00000 ;  /* 0xfcb0000005067836 */ /* 0x000fca0000000000 */
[----:B------:R-:W-:Y:S01]  /*0110*/  ISETP.GE.U32.AND P0, PT, R6, 0x7ca00000, PT ;  /* 0x7ca000000600780c */ /* 0x000fe20003f06070 */
[----:B0-----:R-:W-:-:S08]  /*0120*/  DMUL R2, R6, R6 ;  /* 0x0000000606027228 */ /* 0x001fd00000000000 */
[----:B------:R-:W-:-:S08]  /*0130*/  DFMA R2, R4, -R2, 1 ;  /* 0x3ff000000402742b */ /* 0x000fd00000000802 */
[----:B------:R-:W-:Y:S02]  /*0140*/  DFMA R8, R2, R8, 0.5 ;  /* 0x3fe000000208742b */ /* 0x000fe40000000008 */
[----:B------:R-:W-:-:S08]  /*0150*/  DMUL R2, R6, R2 ;  /* 0x0000000206027228 */ /* 0x000fd00000000000 */
[----:B------:R-:W-:-:S08]  /*0160*/  DFMA R8, R8, R2, R6 ;  /* 0x000000020808722b */ /* 0x000fd00000000006 */
[----:B------:R-:W-:Y:S02]  /*0170*/  DMUL R10, R4, R8 ;  /* 0x00000008040a7228 */ /* 0x000fe40000000000 */
[----:B------:R-:W-:Y:S02]  /*0180*/  VIADD R15, R9, 0xfff00000 ;  /* 0xfff00000090f7836 */ /* 0x000fe40000000000 */
[----:B------:R-:W-:-:S04]  /*0190*/  IMAD.MOV.U32 R14, RZ, RZ, R8 ;  /* 0x000000ffff0e7224 */ /* 0x000fc800078e0008 */
[----:B------:R-:W-:-:S08]  /*01a0*/  DFMA R12, R10, -R10, R4 ;  /* 0x8000000a0a0c722b */ /* 0x000fd00000000004 */
[----:B------:R-:W-:Y:S01]  /*01b0*/  DFMA R2, R12, R14, R10 ;  /* 0x0000000e0c02722b */ /* 0x000fe2000000000a */
[----:B------:R-:W-:Y:S10]  /*01c0*/  @!P0 BRA `(.L_x_57) ;  /* 0x0000000000108947 */ /* 0x000ff40003800000 */
[----:B------:R-:W-:-:S07]  /*01d0*/  MOV R2, 0x1f0 ;  /* 0x000001f000027802 */ /* 0x000fce0000000f00 */
[----:B------:R-:W-:Y:S05]  /*01e0*/  CALL.REL.NOINC `($__internal_0_$__cuda_sm20_dsqrt_rn_f64_mediumpath_v1) ;  /* 0x00000000001c7944 */ /* 0x000fea0003c00000 */
[----:B------:R-:W-:Y:S01]  /*01f0*/  MOV R2, R6 ;  /* 0x0000000600027202 */ /* 0x000fe20000000f00 */
[----:B------:R-:W-:-:S07]  /*0200*/  IMAD.MOV.U32 R3, RZ, RZ, R7 ;  /* 0x000000ffff037224 */ /* 0x000fce00078e0007 */
.L_x_57:
[----:B------:R-:W-:Y:S05]  /*0210*/  BSYNC.RECONVERGENT B0 ;  /* 0x0000000000007941 */ /* 0x000fea0003800200 */
.L_x_56:
[----:B------:R-:W0:Y:S02]  /*0220*/  LDC.64 R4, c[0x0][0x388] ;  /* 0x0000e200ff047b82 */ /* 0x000e240000000a00 */
[----:B0-----:R-:W-:-:S05]  /*0230*/  IMAD.WIDE R4, R0, 0x8, R4 ;  /* 0x0000000800047825 */ /* 0x001fca00078e0204 */
[----:B------:R-:W-:Y:S01]  /*0240*/  STG.E.64 desc[UR4][R4.64], R2 ;  /* 0x0000000204007986 */ /* 0x000fe2000c101b04 */
[----:B------:R-:W-:Y:S05]  /*0250*/  EXIT ;  /* 0x000000000000794d */ /* 0x000fea0003800000 */
        .weak           $__internal_0_$__cuda_sm20_dsqrt_rn_f64_mediumpath_v1
        .type           $__internal_0_$__cuda_sm20_dsqrt_rn_f64_mediumpath_v1,@function
        .size           $__internal_0_$__cuda_sm20_dsqrt_rn_f64_mediumpath_v1,(.L_x_404 - $__internal_0_$__cuda_sm20_dsqrt_rn_f64_mediumpath_v1)
$__internal_0_$__cuda_sm20_dsqrt_rn_f64_mediumpath_v1:
[----:B------:R-:W-:Y:S01]  /*0260*/  ISETP.GE.U32.AND P0, PT, R6, -0x3400000, PT ;  /* 0xfcc000000600780c */ /* 0x000fe20003f06070 */
[----:B------:R-:W-:Y:S01]  /*0270*/  BSSY.RECONVERGENT B1, `(.L_x_58) ;  /* 0x0000024000017945 */ /* 0x000fe20003800200 */
[----:B------:R-:W-:-:S11]  /*0280*/  IMAD.MOV.U32 R9, RZ, RZ, R15 ;  /* 0x000000ffff097224 */ /* 0x000fd600078e000f */
[----:B------:R-:W-:Y:S05]  /*0290*/  @!P0 BRA `(.L_x_59) ;  /* 0x0000000000208947 */ /* 0x000fea0003800000 */
[----:B------:R-:W-:-:S10]  /*02a0*/  DFMA.RM R8, R12, R8, R10 ;  /* 0x000000080c08722b */ /* 0x000fd4000000400a */
[----:B------:R-:W-:-:S04]  /*02b0*/  IADD3 R6, P0, PT, R8, 0x1, RZ ;  /* 0x0000000108067810 */ /* 0x000fc80007f1e0ff */
[----:B------:R-:W-:-:S06]  /*02c0*/  IADD3.X R7, PT, PT, RZ, R9, RZ, P0, !PT ;  /* 0x00000009ff077210 */ /* 0x000fcc00007fe4ff */
[----:B------:R-:W-:-:S08]  /*02d0*/  DFMA.RP R4, -R8, R6, R4 ;  /* 0x000000060804722b */ /* 0x000fd00000008104 */
[----:B------:R-:W-:-:S06]  /*02e0*/  DSETP.GT.AND P0, PT, R4, RZ, PT ;  /* 0x000000ff0400722a */ /* 0x000fcc0003f04000 */
[----:B------:R-:W-:Y:S02]  /*02f0*/  FSEL R6, R6, R8, P0 ;  /* 0x0000000806067208 */ /* 0x000fe40000000000 */
[----:B------:R-:W-:Y:S01]  /*0300*/  FSEL R7, R7, R9, P0 ;  /* 0x0000000907077208 */ /* 0x000fe20000000000 */
[----:B------:R-:W-:Y:S06]  /*0310*/  BRA `(.L_x_60) ;  /* 0x0000000000647947 */ /* 0x000fec0003800000 */
.L_x_59:
[----:B------:R-:W-:-:S14]  /*0320*/  DSETP.NE.AND P0, PT, R4, RZ, PT ;  /* 0x000000ff0400722a */ /* 0x000fdc0003f05000 */
[----:B------:R-:W-:Y:S05]  /*0330*/  @!P0 BRA `(.L_x_61) ;  /* 0x0000000000588947 */ /* 0x000fea0003800000 */
[----:B------:R-:W-:-:S13]  /*0340*/  ISETP.GE.AND P0, PT, R5, RZ, PT ;  /* 0x000000ff0500720c */ /* 0x000fda0003f06270 */
[----:B------:R-:W-:Y:S01]  /*0350*/  @!P0 IMAD.MOV.U32 R6, RZ, RZ, 0x0 ;  /* 0x00000000ff068424 */ /* 0x000fe200078e00ff */
[----:B------:R-:W-:Y:S01]  /*0360*/  @!P0 MOV R7, 0xfff80000 ;  /* 0xfff8000000078802 */ /* 0x000fe20000000f00 */
[----:B------:R-:W-:Y:S06]  /*0370*/  @!P0 BRA `(.L_x_60) ;  /* 0x00000000004c8947 */ /* 0x000fec0003800000 */
[----:B------:R-:W-:-:S13]  /*0380*/  ISETP.GT.AND P0, PT, R5, 0x7fefffff, PT ;  /* 0x7fefffff0500780c */ /* 0x000fda0003f04270 */
[----:B------:R-:W-:Y:S05]  /*0390*/  @P0 BRA `(.L_x_61) ;  /* 0x0000000000400947 */ /* 0x000fea0003800000 */
[----:B------:R-:W-:Y:S01]  /*03a0*/  DMUL R4, R4, 8.11296384146066816958e+31 ;  /* 0x4690000004047828 */ /* 0x000fe20000000000 */
[----:B------:R-:W-:Y:S01]  /*03b0*/  IMAD.MOV.U32 R6, RZ, RZ, RZ ;  /* 0x000000ffff067224 */ /* 0x000fe200078e00ff */
[----:B------:R-:W-:Y:S01]  /*03c0*/  MOV R10, 0x0 ;  /* 0x00000000000a7802 */ /* 0x000fe20000000f00 */
[----:B------:R-:W-:-:S03]  /*03d0*/  IMAD.MOV.U32 R11, RZ, RZ, 0x3fd80000 ;  /* 0x3fd80000ff0b7424 */ /* 0x000fc600078e00ff */
[----:B------:R-:W0:Y:S02]  /*03e0*/  MUFU.RSQ64H R7, R5 ;  /* 0x0000000500077308 */ /* 0x000e240000001c00 */
[----:B0-----:R-:W-:-:S08]  /*03f0*/  DMUL R8, R6, R6 ;  /* 0x0000000606087228 */ /* 0x001fd00000000000 */
[----:B------:R-:W-:-:S08]  /*0400*/  DFMA R8, R4, -R8, 1 ;  /* 0x3ff000000408742b */ /* 0x000fd00000000808 */
[----:B------:R-:W-:Y:S02]  /*0410*/  DFMA R10, R8, R10, 0.5 ;  /* 0x3fe00000080a742b */ /* 0x000fe4000000000a */
[----:B------:R-:W-:-:S08]  /*0420*/  DMUL R8, R6, R8 ;  /* 0x0000000806087228 */ /* 0x000fd00000000000 */
[----:B------:R-:W-:-:S08]  /*0430*/  DFMA R8, R10, R8, R6 ;  /* 0x000000080a08722b */ /* 0x000fd00000000006 */
[----:B------:R-:W-:Y:S02]  /*0440*/  DMUL R6, R4, R8 ;  /* 0x0000000804067228 */ /* 0x000fe40000000000 */
[----:B------:R-:W-:-:S06]  /*0450*/  IADD3 R9, PT, PT, R9, -0x100000, RZ ;  /* 0xfff0000009097810 */ /* 0x000fcc0007ffe0ff */
[----:B------:R-:W-:-:S08]  /*0460*/  DFMA R10, R6, -R6, R4 ;  /* 0x80000006060a722b */ /* 0x000fd00000000004 */
[----:B------:R-:W-:-:S10]  /*0470*/  DFMA R6, R8, R10, R6 ;  /* 0x0000000a0806722b */ /* 0x000fd40000000006 */
[----:B------:R-:W-:Y:S01]  /*0480*/  VIADD R7, R7, 0xfcb00000 ;  /* 0xfcb0000007077836 */ /* 0x000fe20000000000 */
[----:B------:R-:W-:Y:S06]  /*0490*/  BRA `(.L_x_60) ;  /* 0x0000000000047947 */ /* 0x000fec0003800000 */
.L_x_61:
[----:B------:R-:W-:-:S11]  /*04a0*/  DADD R6, R4, R4 ;  /* 0x0000000004067229 */ /* 0x000fd60000000004 */
.L_x_60:
[----:B------:R-:W-:Y:S05]  /*04b0*/  BSYNC.RECONVERGENT B1 ;  /* 0x0000000000017941 */ /* 0x000fea0003800200 */
.L_x_58:
[----:B------:R-:W-:-:S04]  /*04c0*/  MOV R3, 0x0 ;  /* 0x0000000000037802 */ /* 0x000fc80000000f00 */
[----:B------:R-:W-:Y:S05]  /*04d0*/  RET.REL.NODEC R2 `(matrix_sqrt) ;  /* 0xfffffff802c87950 */ /* 0x000fea0003c3ffff */
.L_x_62:
        /* <DEDUP_REMOVED lines=10> */
.L_x_404:


//--------------------- .text.matrix_exp          --------------------------
	.section	.text.matrix_exp,"ax",@progbits
	.align	128
        .global         matrix_exp
        .type           matrix_exp,@function
        .size           matrix_exp,(.L_x_424 - matrix_exp)
        .other          matrix_exp,@"STO_CUDA_ENTRY STV_DEFAULT"
matrix_exp:
.text.matrix_exp:
        /* <DEDUP_REMOVED lines=10> */
[----:B------:R-:W-:Y:S02]  /*00a0*/  IMAD.MOV.U32 R4, RZ, RZ, 0x652b82fe ;  /* 0x652b82feff047424 */ /* 0x000fe400078e00ff */
[----:B------:R-:W-:Y:S01]  /*00b0*/  IMAD.MOV.U32 R5, RZ, RZ, 0x3ff71547 ;  /* 0x3ff71547ff057424 */ /* 0x000fe200078e00ff */
[----:B------:R-:W-:Y:S01]  /*00c0*/  UMOV UR6, 0xfefa39ef ;  /* 0xfefa39ef00067882 */ /* 0x000fe20000000000 */
[----:B------:R-:W-:Y:S02]  /*00d0*/  UMOV UR7, 0x3fe62e42 ;  /* 0x3fe62e4200077882 */ /* 0x000fe40000000000 */
[----:B------:R-:W2:Y:S01]  /*00e0*/  LDC.64 R10, c[0x0][0x388] ;  /* 0x0000e200ff0a7b82 */ /* 0x000ea20000000a00 */
[----:B0-----:R-:W-:-:S06]  /*00f0*/  IMAD.WIDE R2, R0, 0x8, R2 ;  /* 0x0000000800027825 */ /* 0x001fcc00078e0202 */
[----:B-1----:R-:W3:Y:S01]  /*0100*/  LDG.E.64 R2, desc[UR4][R2.64] ;  /* 0x0000000402027981 */ /* 0x002ee2000c1e1b00 */
[----:B------:R-:W-:Y:S01]  /*0110*/  BSSY.RECONVERGENT B0, `(.L_x_63) ;  /* 0x0000037000007945 */ /* 0x000fe20003800200 */
[----:B--2---:R-:W-:Y:S01]  /*0120*/  IMAD.WIDE R10, R0, 0x8, R10 ;  /* 0x00000008000a7825 */ /* 0x004fe200078e020a */
[----:B---3--:R-:W-:Y:S01]  /*0130*/  DFMA R4, R2, R4, 6.75539944105574400000e+15 ;  /* 0x433800000204742b */ /* 0x008fe20000000004 */
[----:B------:R-:W-:-:S07]  /*0140*/  FSETP.GEU.AND P0, PT, |R3|, 4.1917929649353027344, PT ;  /* 0x4086232b0300780b */ /* 0x000fce0003f0e200 */
[----:B------:R-:W-:-:S08]  /*0150*/  DADD R6, R4, -6.75539944105574400000e+15 ;  /* 0xc338000004067429 */ /* 0x000fd00000000000 */
[----:B------:R-:W-:Y:S01]  /*0160*/  DFMA R8, R6, -UR6, R2 ;  /* 0x8000000606087c2b */ /* 0x000fe20008000002 */
[----:B------:R-:W-:Y:S01]  /*0170*/  UMOV UR6, 0x3b39803f ;  /* 0x3b39803f00067882 */ /* 0x000fe20000000000 */
[----:B------:R-:W-:-:S06]  /*0180*/  UMOV UR7, 0x3c7abc9e ;  /* 0x3c7abc9e00077882 */ /* 0x000fcc0000000000 */
[----:B------:R-:W-:Y:S01]  /*0190*/  DFMA R6, R6, -UR6, R8 ;  /* 0x8000000606067c2b */ /* 0x000fe20008000008 */
[----:B------:R-:W-:Y:S01]  /*01a0*/  UMOV UR6, 0x69ce2bdf ;  /* 0x69ce2bdf00067882 */ /* 0x000fe20000000000 */
[----:B------:R-:W-:Y:S01]  /*01b0*/  IMAD.MOV.U32 R8, RZ, RZ, -0x35dec16 ;  /* 0xfca213eaff087424 */ /* 0x000fe200078e00ff */
[----:B------:R-:W-:Y:S01]  /*01c0*/  MOV R9, 0x3e928af3 ;  /* 0x3e928af300097802 */ /* 0x000fe20000000f00 */
[----:B------:R-:W-:-:S05]  /*01d0*/  UMOV UR7, 0x3e5ade15 ;  /* 0x3e5ade1500077882 */ /* 0x000fca0000000000 */
[----:B------:R-:W-:Y:S01]  /*01e0*/  DFMA R8, R6, UR6, R8 ;  /* 0x0000000606087c2b */ /* 0x000fe20008000008 */
        /* <DEDUP_REMOVED lines=24> */
[----:B------:R-:W-:-:S08]  /*0370*/  DFMA R8, R6, R8, 1 ;  /* 0x3ff000000608742b */ /* 0x000fd00000000008 */
[----:B------:R-:W-:-:S10]  /*0380*/  DFMA R8, R6, R8, 1 ;  /* 0x3ff000000608742b */ /* 0x000fd40000000008 */
[----:B------:R-:W-:Y:S02]  /*0390*/  IMAD R7, R4, 0x100000, R9 ;  /* 0x0010000004077824 */ /* 0x000fe400078e0209 */
[----:B------:R-:W-:Y:S01]  /*03a0*/  IMAD.MOV.U32 R6, RZ, RZ, R8 ;  /* 0x000000ffff067224 */ /* 0x000fe200078e0008 */
[----:B------:R-:W-:Y:S06]  /*03b0*/  @!P0 BRA `(.L_x_64) ;  /* 0x0000000000308947 */ /* 0x000fec0003800000 */
[----:B------:R-:W-:Y:S01]  /*03c0*/  FSETP.GEU.AND P1, PT, |R3|, 4.2275390625, PT ;  /* 0x408748000300780b */ /* 0x000fe20003f2e200 */
[C---:B------:R-:W-:Y:S02]  /*03d0*/  DADD R6, R2.reuse, +INF ;  /* 0x7ff0000002067429 */ /* 0x040fe40000000000 */
[----:B------:R-:W-:-:S08]  /*03e0*/  DSETP.GEU.AND P0, PT, R2, RZ, PT ;  /* 0x000000ff0200722a */ /* 0x000fd00003f0e000 */
[----:B------:R-:W-:Y:S02]  /*03f0*/  FSEL R6, R6, RZ, P0 ;  /* 0x000000ff06067208 */ /* 0x000fe40000000000 */
[----:B------:R-:W-:Y:S02]  /*0400*/  @!P1 LEA.HI R0, R4, R4, RZ, 0x1 ;  /* 0x0000000404009211 */ /* 0x000fe400078f08ff */
[----:B------:R-:W-:Y:S02]  /*0410*/  FSEL R7, R7, RZ, P0 ;  /* 0x000000ff07077208 */ /* 0x000fe40000000000 */
[----:B------:R-:W-:-:S04]  /*0420*/  @!P1 SHF.R.S32.HI R3, RZ, 0x1, R0 ;  /* 0x00000001ff039819 */ /* 0x000fc80000011400 */
[----:B------:R-:W-:Y:S01]  /*0430*/  @!P1 IADD3 R2, PT, PT, R4, -R3, RZ ;  /* 0x8000000304029210 */ /* 0x000fe20007ffe0ff */
[----:B------:R-:W-:-:S03]  /*0440*/  @!P1 IMAD R9, R3, 0x100000, R9 ;  /* 0x0010000003099824 */ /* 0x000fc600078e0209 */
[----:B------:R-:W-:Y:S02]  /*0450*/  @!P1 LEA R3, R2, 0x3ff00000, 0x14 ;  /* 0x3ff0000002039811 */ /* 0x000fe400078ea0ff */
[----:B------:R-:W-:-:S06]  /*0460*/  @!P1 MOV R2, RZ ;  /* 0x000000ff00029202 */ /* 0x000fcc0000000f00 */
[----:B------:R-:W-:-:S11]  /*0470*/  @!P1 DMUL R6, R8, R2 ;  /* 0x0000000208069228 */ /* 0x000fd60000000000 */
.L_x_64:
[----:B------:R-:W-:Y:S05]  /*0480*/  BSYNC.RECONVERGENT B0 ;  /* 0x0000000000007941 */ /* 0x000fea0003800200 */
.L_x_63:
[----:B------:R-:W-:Y:S01]  /*0490*/  STG.E.64 desc[UR4][R10.64], R6 ;  /* 0x000000060a007986 */ /* 0x000fe2000c101b04 */
[----:B------:R-:W-:Y:S05]  /*04a0*/  EXIT ;  /* 0x000000000000794d */ /* 0x000fea0003800000 */
.L_x_65:
        /* <DEDUP_REMOVED lines=13> */
.L_x_424:


//--------------------- .text.reduce_col_mean     --------------------------
	.section	.text.reduce_col_mean,"ax",@progbits
	.align	128
        .global         reduce_col_mean
        .type           reduce_col_mean,@function
        .size           reduce_col_mean,(.L_x_405 - reduce_col_mean)
        .other          reduce_col_mean,@"STO_CUDA_ENTRY STV_DEFAULT"
reduce_col_mean:
.text.reduce_col_mean:
        /* <DEDUP_REMOVED lines=8> */
[----:B------:R-:W0:Y:S01]  /*0080*/  LDCU UR8, c[0x0][0x390] ;  /* 0x00007200ff0877ac */ /* 0x000e220008000800 */
[----:B------:R-:W-:Y:S01]  /*0090*/  IMAD.MOV.U32 R2, RZ, RZ, 0x1 ;  /* 0x00000001ff027424 */ /* 0x000fe200078e00ff */
[----:B------:R-:W-:Y:S01]  /*00a0*/  BSSY.RECONVERGENT B0, `(.L_x_66) ;  /* 0x0000016000007945 */ /* 0x000fe20003800200 */
[----:B------:R-:W1:Y:S01]  /*00b0*/  LDCU.64 UR6, c[0x0][0x358] ;  /* 0x00006b00ff0677ac */ /* 0x000e620008000a00 */
[----:B0-----:R-:W0:Y:S01]  /*00c0*/  I2F.F64.U32 R6, UR8 ;  /* 0x0000000800067d12 */ /* 0x001e220008201800 */
[----:B------:R-:W-:-:S06]  /*00d0*/  UIMAD UR4, UR5, UR8, URZ ;  /* 0x00000008050472a4 */ /* 0x000fcc000f8e02ff */
[----:B------:R-:W-:Y:S01]  /*00e0*/  ISETP.GE.U32.AND P0, PT, R0, UR4, PT ;  /* 0x0000000400007c0c */ /* 0x000fe2000bf06070 */
[----:B0-----:R-:W0:Y:S02]  /*00f0*/  MUFU.RCP64H R3, R7 ;  /* 0x0000000700037308 */ /* 0x001e240000001800 */
[----:B0-----:R-:W-:-:S08]  /*0100*/  DFMA R4, -R6, R2, 1 ;  /* 0x3ff000000604742b */ /* 0x001fd00000000102 */
[----:B------:R-:W-:-:S08]  /*0110*/  DFMA R4, R4, R4, R4 ;  /* 0x000000040404722b */ /* 0x000fd00000000004 */
[----:B------:R-:W-:-:S08]  /*0120*/  DFMA R4, R2, R4, R2 ;  /* 0x000000040204722b */ /* 0x000fd00000000002 */
[----:B------:R-:W-:-:S08]  /*0130*/  DFMA R2, -R6, R4, 1 ;  /* 0x3ff000000602742b */ /* 0x000fd00000000104 */
[----:B------:R-:W-:Y:S01]  /*0140*/  DFMA R8, R4, R2, R4 ;  /* 0x000000020408722b */ /* 0x000fe20000000004 */
[----:B------:R-:W-:Y:S01]  /*0150*/  CS2R R4, SRZ ;  /* 0x0000000000047805 */ /* 0x000fe2000001ff00 */
[----:B-1----:R-:W-:Y:S09]  /*0160*/  @P0 BRA `(.L_x_67) ;  /* 0x0000000000240947 */ /* 0x002ff20003800000 */
[----:B------:R-:W0:Y:S01]  /*0170*/  LDC.64 R10, c[0x0][0x380] ;  /* 0x0000e000ff0a7b82 */ /* 0x000e220000000a00 */
[----:B------:R-:W-:Y:S01]  /*0180*/  IMAD.MOV.U32 R13, RZ, RZ, R0 ;  /* 0x000000ffff0d7224 */ /* 0x000fe200078e0000 */
[----:B------:R-:W-:-:S07]  /*0190*/  CS2R R4, SRZ ;  /* 0x0000000000047805 */ /* 0x000fce000001ff00 */
.L_x_68:
[----:B0-----:R-:W-:-:S06]  /*01a0*/  IMAD.WIDE.U32 R2, R13, 0x8, R10 ;  /* 0x000000080d027825 */ /* 0x001fcc00078e000a */
[----:B------:R-:W2:Y:S01]  /*01b0*/  LDG.E.64 R2, desc[UR6][R2.64] ;  /* 0x0000000602027981 */ /* 0x000ea2000c1e1b00 */
[----:B------:R-:W-:-:S05]  /*01c0*/  VIADD R13, R13, UR5 ;  /* 0x000000050d0d7c36 */ /* 0x000fca0008000000 */
[----:B------:R-:W-:Y:S01]  /*01d0*/  ISETP.GE.U32.AND P0, PT, R13, UR4, PT ;  /* 0x000000040d007c0c */ /* 0x000fe2000bf06070 */
[----:B--2---:R-:W-:-:S12]  /*01e0*/  DADD R4, R2, R4 ;  /* 0x0000000002047229 */ /* 0x004fd80000000004 */
[----:B------:R-:W-:Y:S05]  /*01f0*/  @!P0 BRA `(.L_x_68) ;  /* 0xfffffffc00e88947 */ /* 0x000fea000383ffff */
.L_x_67:
[----:B------:R-:W-:Y:S05]  /*0200*/  BSYNC.RECONVERGENT B0 ;  /* 0x0000000000007941 */ /* 0x000fea0003800200 */
.L_x_66:
[----:B------:R-:W-:Y:S01]  /*0210*/  DMUL R2, R8, R4 ;  /* 0x0000000408027228 */ /* 0x000fe20000000000 */
[----:B------:R-:W-:Y:S01]  /*0220*/  FSETP.GEU.AND P1, PT, |R5|, 6.5827683646048100446e-37, PT ;  /* 0x036000000500780b */ /* 0x000fe20003f2e200 */
[----:B------:R-:W-:Y:S06]  /*0230*/  BSSY.RECONVERGENT B0, `(.L_x_69) ;  /* 0x0000008000007945 */ /* 0x000fec0003800200 */
[----:B------:R-:W-:-:S08]  /*0240*/  DFMA R10, -R6, R2, R4 ;  /* 0x00000002060a722b */ /* 0x000fd00000000104 */
[----:B------:R-:W-:-:S10]  /*0250*/  DFMA R2, R8, R10, R2 ;  /* 0x0000000a0802722b */ /* 0x000fd40000000002 */
[----:B------:R-:W-:-:S05]  /*0260*/  FFMA R8, RZ, R7, R3 ;  /* 0x00000007ff087223 */ /* 0x000fca0000000003 */
[----:B------:R-:W-:-:S13]  /*0270*/  FSETP.GT.AND P0, PT, |R8|, 1.469367938527859385e-39, PT ;  /* 0x001000000800780b */ /* 0x000fda0003f04200 */
[----:B------:R-:W-:Y:S05]  /*0280*/  @P0 BRA P1, `(.L_x_70) ;  /* 0x0000000000080947 */ /* 0x000fea0000800000 */
[----:B------:R-:W-:-:S07]  /*0290*/  MOV R10, 0x2b0 ;  /* 0x000002b0000a7802 */ /* 0x000fce0000000f00 */
[----:B------:R-:W-:Y:S05]  /*02a0*/  CALL.REL.NOINC `($__internal_1_$__cuda_sm20_div_rn_f64_full) ;  /* 0x0000000000147944 */ /* 0x000fea0003c00000 */
.L_x_70:
[----:B------:R-:W-:Y:S05]  /*02b0*/  BSYNC.RECONVERGENT B0 ;  /* 0x0000000000007941 */ /* 0x000fea0003800200 */
.L_x_69:
[----:B------:R-:W0:Y:S02]  /*02c0*/  LDC.64 R4, c[0x0][0x388] ;  /* 0x0000e200ff047b82 */ /* 0x000e240000000a00 */
[----:B0-----:R-:W-:-:S05]  /*02d0*/  IMAD.WIDE.U32 R4, R0, 0x8, R4 ;  /* 0x0000000800047825 */ /* 0x001fca00078e0004 */
[----:B------:R-:W-:Y:S01]  /*02e0*/  STG.E.64 desc[UR6][R4.64], R2 ;  /* 0x0000000204007986 */ /* 0x000fe2000c101b06 */
[----:B------:R-:W-:Y:S05]  /*02f0*/  EXIT ;  /* 0x000000000000794d */ /* 0x000fea0003800000 */
        .weak           $__internal_1_$__cuda_sm20_div_rn_f64_full
        .type           $__internal_1_$__cuda_sm20_div_rn_f64_full,@function
        .size           $__internal_1_$__cuda_sm20_div_rn_f64_full,(.L_x_405 - $__internal_1_$__cuda_sm20_div_rn_f64_full)
$__internal_1_$__cuda_sm20_div_rn_f64_full:
[C---:B------:R-:W-:Y:S01]  /*0300*/  FSETP.GEU.AND P0, PT, |R7|.reuse, 1.469367938527859385e-39, PT ;  /* 0x001000000700780b */ /* 0x040fe20003f0e200 */
[----:B------:R-:W-:Y:S01]  /*0310*/  IMAD.MOV.U32 R16, RZ, RZ, 0x1 ;  /* 0x00000001ff107424 */ /* 0x000fe200078e00ff */
[----:B------:R-:W-:Y:S01]  /*0320*/  LOP3.LUT R2, R7, 0x800fffff, RZ, 0xc0, !PT ;  /* 0x800fffff07027812 */ /* 0x000fe200078ec0ff */
[----:B------:R-:W-:Y:S01]  /*0330*/  BSSY.RECONVERGENT B1, `(.L_x_71) ;  /* 0x0000055000017945 */ /* 0x000fe20003800200 */
[C---:B------:R-:W-:Y:S02]  /*0340*/  FSETP.GEU.AND P2, PT, |R5|.reuse, 1.469367938527859385e-39, PT ;  /* 0x001000000500780b */ /* 0x040fe40003f4e200 */
[----:B------:R-:W-:Y:S01]  /*0350*/  LOP3.LUT R3, R2, 0x3ff00000, RZ, 0xfc, !PT ;  /* 0x3ff0000002037812 */ /* 0x000fe200078efcff */
[----:B------:R-:W-:Y:S01]  /*0360*/  IMAD.MOV.U32 R2, RZ, RZ, R6 ;  /* 0x000000ffff027224 */ /* 0x000fe200078e0006 */
[----:B------:R-:W-:Y:S02]  /*0370*/  LOP3.LUT R11, R5, 0x7ff00000, RZ, 0xc0, !PT ;  /* 0x7ff00000050b7812 */ /* 0x000fe400078ec0ff */
[----:B------:R-:W-:-:S03]  /*0380*/  LOP3.LUT R14, R7, 0x7ff00000, RZ, 0xc0, !PT ;  /* 0x7ff00000070e7812 */ /* 0x000fc600078ec0ff */
[----:B------:R-:W-:Y:S01]  /*0390*/  @!P0 DMUL R2, R6, 8.98846567431157953865e+307 ;  /* 0x7fe0000006028828 */ /* 0x000fe20000000000 */
[----:B------:R-:W-:-:S03]  /*03a0*/  ISETP.GE.U32.AND P1, PT, R11, R14, PT ;  /* 0x0000000e0b00720c */ /* 0x000fc60003f26070 */
[----:B------:R-:W-:Y:S01]  /*03b0*/  @!P2 LOP3.LUT R12, R7, 0x7ff00000, RZ, 0xc0, !PT ;  /* 0x7ff00000070ca812 */ /* 0x000fe200078ec0ff */
[----:B------:R-:W-:Y:S01]  /*03c0*/  @!P2 IMAD.MOV.U32 R18, RZ, RZ, RZ ;  /* 0x000000ffff12a224 */ /* 0x000fe200078e00ff */
[----:B------:R-:W0:Y:S02]  /*03d0*/  MUFU.RCP64H R17, R3 ;  /* 0x0000000300117308 */ /* 0x000e240000001800 */
[----:B------:R-:W-:Y:S01]  /*03e0*/  @!P2 ISETP.GE.U32.AND P3, PT, R11, R12, PT ;  /* 0x0000000c0b00a20c */ /* 0x000fe20003f66070 */
[----:B------:R-:W-:-:S05]  /*03f0*/  IMAD.MOV.U32 R12, RZ, RZ, 0x1ca00000 ;  /* 0x1ca00000ff0c7424 */ /* 0x000fca00078e00ff */
[----:B------:R-:W-:-:S04]  /*0400*/  @!P2 SEL R13, R12, 0x63400000, !P3 ;  /* 0x634000000c0da807 */ /* 0x000fc80005800000 */
[----:B------:R-:W-:-:S04]  /*0410*/  @!P2 LOP3.LUT R13, R13, 0x80000000, R5, 0xf8, !PT ;  /* 0x800000000d0da812 */ /* 0x000fc800078ef805 */
[----:B------:R-:W-:Y:S01]  /*0420*/  @!P2 LOP3.LUT R19, R13, 0x100000, RZ, 0xfc, !PT ;  /* 0x001000000d13a812 */ /* 0x000fe200078efcff */
[----:B0-----:R-:W-:-:S08]  /*0430*/  DFMA R8, R16, -R2, 1 ;  /* 0x3ff000001008742b */ /* 0x001fd00000000802 */
[----:B------:R-:W-:-:S08]  /*0440*/  DFMA R8, R8, R8, R8 ;  /* 0x000000080808722b */ /* 0x000fd00000000008 */
[----:B------:R-:W-:Y:S01]  /*0450*/  DFMA R16, R16, R8, R16 ;  /* 0x000000081010722b */ /* 0x000fe20000000010 */
[----:B------:R-:W-:Y:S01]  /*0460*/  SEL R9, R12, 0x63400000, !P1 ;  /* 0x634000000c097807 */ /* 0x000fe20004800000 */
[----:B------:R-:W-:-:S03]  /*0470*/  IMAD.MOV.U32 R8, RZ, RZ, R4 ;  /* 0x000000ffff087224 */ /* 0x000fc600078e0004 */
[----:B------:R-:W-:-:S03]  /*0480*/  LOP3.LUT R9, R9, 0x800fffff, R5, 0xf8, !PT ;  /* 0x800fffff09097812 */ /* 0x000fc600078ef805 */
[----:B------:R-:W-:-:S03]  /*0490*/  DFMA R20, R16, -R2, 1 ;  /* 0x3ff000001014742b */ /* 0x000fc60000000802 */
[----:B------:R-:W-:-:S05]  /*04a0*/  @!P2 DFMA R8, R8, 2, -R18 ;  /* 0x400000000808a82b */ /* 0x000fca0000000812 */
[----:B------:R-:W-:Y:S01]  /*04b0*/  DFMA R16, R16, R20, R16 ;  /* 0x000000141010722b */ /* 0x000fe20000000010 */
[----:B------:R-:W-:Y:S02]  /*04c0*/  IMAD.MOV.U32 R21, RZ, RZ, R11 ;  /* 0x000000ffff157224 */ /* 0x000fe400078e000b */
[----:B------:R-:W-:Y:S01]  /*04d0*/  IMAD.MOV.U32 R20, RZ, RZ, R14 ;  /* 0x000000ffff147224 */ /* 0x000fe200078e000e */
[----:B------:R-:W-:Y:S02]  /*04e0*/  @!P0 LOP3.LUT R20, R3, 0x7ff00000, RZ, 0xc0, !PT ;  /* 0x7ff0000003148812 */ /* 0x000fe400078ec0ff */
[----:B------:R-:W-:Y:S02]  /*04f0*/  @!P2 LOP3.LUT R21, R9, 0x7ff00000, RZ, 0xc0, !PT ;  /* 0x7ff000000915a812 */ /* 0x000fe400078ec0ff */
[----:B------:R-:W-:Y:S01]  /*0500*/  DMUL R18, R16, R8 ;  /* 0x0000000810127228 */ /* 0x000fe20000000000 */
[----:B------:R-:W-:Y:S02]  /*0510*/  VIADD R22, R20, 0xffffffff ;  /* 0xffffffff14167836 */ /* 0x000fe40000000000 */
[----:B------:R-:W-:-:S05]  /*0520*/  VIADD R13, R21, 0xffffffff ;  /* 0xffffffff150d7836 */ /* 0x000fca0000000000 */
[----:B------:R-:W-:Y:S01]  /*0530*/  DFMA R14, R18, -R2, R8 ;  /* 0x80000002120e722b */ /* 0x000fe20000000008 */
[----:B------:R-:W-:-:S04]  /*0540*/  ISETP.GT.U32.AND P0, PT, R13, 0x7feffffe, PT ;  /* 0x7feffffe0d00780c */ /* 0x000fc80003f04070 */
[----:B------:R-:W-:-:S03]  /*0550*/  ISETP.GT.U32.OR P0, PT, R22, 0x7feffffe, P0 ;  /* 0x7feffffe1600780c */ /* 0x000fc60000704470 */
[----:B------:R-:W-:-:S10]  /*0560*/  DFMA R14, R16, R14, R18 ;  /* 0x0000000e100e722b */ /* 0x000fd40000000012 */
[----:B------:R-:W-:Y:S05]  /*0570*/  @P0 BRA `(.L_x_72) ;  /* 0x00000000006c0947 */ /* 0x000fea0003800000 */
[----:B------:R-:W-:-:S04]  /*0580*/  LOP3.LUT R16, R7, 0x7ff00000, RZ, 0xc0, !PT ;  /* 0x7ff0000007107812 */ /* 0x000fc800078ec0ff */
[CC--:B------:R-:W-:Y:S02]  /*0590*/  VIADDMNMX R4, R11.reuse, -R16.reuse, 0xb9600000, !PT ;  /* 0xb96000000b047446 */ /* 0x0c0fe40007800910 */
[----:B------:R-:W-:Y:S02]  /*05a0*/  ISETP.GE.U32.AND P0, PT, R11, R16, PT ;  /* 0x000000100b00720c */ /* 0x000fe40003f06070 */
[----:B------:R-:W-:Y:S02]  /*05b0*/  VIMNMX R4, PT, PT, R4, 0x46a00000, PT ;  /* 0x46a0000004047848 */ /* 0x000fe40003fe0100 */
[----:B------:R-:W-:-:S05]  /*05c0*/  SEL R11, R12, 0x63400000, !P0 ;  /* 0x634000000c0b7807 */ /* 0x000fca0004000000 */
[----:B------:R-:W-:Y:S02]  /*05d0*/  IMAD.IADD R11, R4, 0x1, -R11 ;  /* 0x00000001040b7824 */ /* 0x000fe400078e0a0b */
[----:B------:R-:W-:Y:S02]  /*05e0*/  IMAD.MOV.U32 R4, RZ, RZ, RZ ;  /* 0x000000ffff047224 */ /* 0x000fe400078e00ff */
[----:B------:R-:W-:-:S06]  /*05f0*/  VIADD R5, R11, 0x7fe00000 ;  /* 0x7fe000000b057836 */ /* 0x000fcc0000000000 */
[----:B------:R-:W-:-:S10]  /*0600*/  DMUL R12, R14, R4 ;  /* 0x000000040e0c7228 */ /* 0x000fd40000000000 */
[----:B------:R-:W-:-:S13]  /*0610*/  FSETP.GTU.AND P0, PT, |R13|, 1.469367938527859385e-39, PT ;  /* 0x001000000d00780b */ /* 0x000fda0003f0c200 */
[----:B------:R-:W-:Y:S05]  /*0620*/  @P0 BRA `(.L_x_73) ;  /* 0x0000000000940947 */ /* 0x000fea0003800000 */
[----:B------:R-:W-:Y:S01]  /*0630*/  DFMA R2, R14, -R2, R8 ;  /* 0x800000020e02722b */ /* 0x000fe20000000008 */
[----:B------:R-:W-:-:S09]  /*0640*/  IMAD.MOV.U32 R4, RZ, RZ, RZ ;  /* 0x000000ffff047224 */ /* 0x000fd200078e00ff */
[C---:B------:R-:W-:Y:S02]  /*0650*/  FSETP.NEU.AND P0, PT, R3.reuse, RZ, PT ;  /* 0x000000ff0300720b */ /* 0x040fe40003f0d000 */
[----:B------:R-:W-:-:S04]  /*0660*/  LOP3.LUT R7, R3, 0x80000000, R7, 0x48, !PT ;  /* 0x8000000003077812 */ /* 0x000fc800078e4807 */
[----:B------:R-:W-:-:S07]  /*0670*/  LOP3.LUT R5, R7, R5, RZ, 0xfc, !PT ;  /* 0x0000000507057212 */ /* 0x000fce00078efcff */
[----:B------:R-:W-:Y:S05]  /*0680*/  @!P0 BRA `(.L_x_73) ;  /* 0x00000000007c8947 */ /* 0x000fea0003800000 */
[----:B------:R-:W-:Y:S01]  /*0690*/  IMAD.MOV R3, RZ, RZ, -R11 ;  /* 0x000000ffff037224 */ /* 0x000fe200078e0a0b */
[----:B------:R-:W-:Y:S01]  /*06a0*/  DMUL.RP R4, R14, R4 ;  /* 0x000000040e047228 */ /* 0x000fe20000008000 */
[----:B------:R-:W-:-:S06]  /*06b0*/  IMAD.MOV.U32 R2, RZ, RZ, RZ ;  /* 0x000000ffff027224 */ /* 0x000fcc00078e00ff */
[----:B------:R-:W-:-:S03]  /*06c0*/  DFMA R2, R12, -R2, R14 ;  /* 0x800000020c02722b */ /* 0x000fc6000000000e */
[----:B------:R-:W-:-:S03]  /*06d0*/  LOP3.LUT R7, R5, R7, RZ, 0x3c, !PT ;  /* 0x0000000705077212 */ /* 0x000fc600078e3cff */
[----:B------:R-:W-:-:S04]  /*06e0*/  IADD3 R2, PT, PT, -R11, -0x43300000, RZ ;  /* 0xbcd000000b027810 */ /* 0x000fc80007ffe1ff */
[----:B------:R-:W-:-:S04]  /*06f0*/  FSETP.NEU.AND P0, PT, |R3|, R2, PT ;  /* 0x000000020300720b */ /* 0x000fc80003f0d200 */
[----:B------:R-:W-:Y:S02]  /*0700*/  FSEL R12, R4, R12, !P0 ;  /* 0x0000000c040c7208 */ /* 0x000fe40004000000 */
[----:B------:R-:W-:Y:S01]  /*0710*/  FSEL R13, R7, R13, !P0 ;  /* 0x0000000d070d7208 */ /* 0x000fe20004000000 */
[----:B------:R-:W-:Y:S06]  /*0720*/  BRA `(.L_x_73) ;  /* 0x0000000000547947 */ /* 0x000fec0003800000 */
.L_x_72:
[----:B------:R-:W-:-:S14]  /*0730*/  DSETP.NAN.AND P0, PT, R4, R4, PT ;  /* 0x000000040400722a */ /* 0x000fdc0003f08000 */
[----:B------:R-:W-:Y:S05]  /*0740*/  @P0 BRA `(.L_x_74) ;  /* 0x0000000000440947 */ /* 0x000fea0003800000 */
[----:B------:R-:W-:-:S14]  /*0750*/  DSETP.NAN.AND P0, PT, R6, R6, PT ;  /* 0x000000060600722a */ /* 0x000fdc0003f08000 */
[----:B------:R-:W-:Y:S05]  /*0760*/  @P0 BRA `(.L_x_75) ;  /* 0x0000000000300947 */ /* 0x000fea0003800000 */
[----:B------:R-:W-:Y:S01]  /*0770*/  ISETP.NE.AND P0, PT, R21, R20, PT ;  /* 0x000000141500720c */ /* 0x000fe20003f05270 */
[----:B------:R-:W-:Y:S02]  /*0780*/  IMAD.MOV.U32 R12, RZ, RZ, 0x0 ;  /* 0x00000000ff0c7424 */ /* 0x000fe400078e00ff */
[----:B------:R-:W-:-:S10]  /*0790*/  IMAD.MOV.U32 R13, RZ, RZ, -0x80000 ;  /* 0xfff80000ff0d7424 */ /* 0x000fd400078e00ff */
[----:B------:R-:W-:Y:S05]  /*07a0*/  @!P0 BRA `(.L_x_73) ;  /* 0x0000000000348947 */ /* 0x000fea0003800000 */
[----:B------:R-:W-:Y:S02]  /*07b0*/  ISETP.NE.AND P0, PT, R21, 0x7ff00000, PT ;  /* 0x7ff000001500780c */ /* 0x000fe40003f05270 */
[----:B------:R-:W-:Y:S02]  /*07c0*/  LOP3.LUT R13, R5, 0x80000000, R7, 0x48, !PT ;  /* 0x80000000050d7812 */ /* 0x000fe400078e4807 */
[----:B------:R-:W-:-:S13]  /*07d0*/  ISETP.EQ.OR P0, PT, R20, RZ, !P0 ;  /* 0x000000ff1400720c */ /* 0x000fda0004702670 */
[----:B------:R-:W-:Y:S01]  /*07e0*/  @P0 LOP3.LUT R2, R13, 0x7ff00000, RZ, 0xfc, !PT ;  /* 0x7ff000000d020812 */ /* 0x000fe200078efcff */
[----:B------:R-:W-:Y:S02]  /*07f0*/  @!P0 IMAD.MOV.U32 R12, RZ, RZ, RZ ;  /* 0x000000ffff0c8224 */ /* 0x000fe400078e00ff */
[----:B------:R-:W-:Y:S02]  /*0800*/  @P0 IMAD.MOV.U32 R12, RZ, RZ, RZ ;  /* 0x000000ffff0c0224 */ /* 0x000fe400078e00ff */
[----:B------:R-:W-:Y:S01]  /*0810*/  @P0 IMAD.MOV.U32 R13, RZ, RZ, R2 ;  /* 0x000000ffff0d0224 */ /* 0x000fe200078e0002 */
[----:B------:R-:W-:Y:S06]  /*0820*/  BRA `(.L_x_73) ;  /* 0x0000000000147947 */ /* 0x000fec0003800000 */
.L_x_75:
[----:B------:R-:W-:Y:S01]  /*0830*/  LOP3.LUT R13, R7, 0x80000, RZ, 0xfc, !PT ;  /* 0x00080000070d7812 */ /* 0x000fe200078efcff */
[----:B------:R-:W-:Y:S01]  /*0840*/  IMAD.MOV.U32 R12, RZ, RZ, R6 ;  /* 0x000000ffff0c7224 */ /* 0x000fe200078e0006 */
[----:B------:R-:W-:Y:S06]  /*0850*/  BRA `(.L_x_73) ;  /* 0x0000000000087947 */ /* 0x000fec0003800000 */
.L_x_74:
[----:B------:R-:W-:Y:S01]  /*0860*/  LOP3.LUT R13, R5, 0x80000, RZ, 0xfc, !PT ;  /* 0x00080000050d7812 */ /* 0x000fe200078efcff */
[----:B------:R-:W-:-:S07]  /*0870*/  IMAD.MOV.U32 R12, RZ, RZ, R4 ;  /* 0x000000ffff0c7224 */ /* 0x000fce00078e0004 */
.L_x_73:
[----:B------:R-:W-:Y:S05]  /*0880*/  BSYNC.RECONVERGENT B1 ;  /* 0x0000000000017941 */ /* 0x000fea0003800200 */
.L_x_71:
[----:B------:R-:W-:Y:S02]  /*0890*/  IMAD.MOV.U32 R11, RZ, RZ, 0x0 ;  /* 0x00000000ff0b7424 */ /* 0x000fe400078e00ff */
[----:B------:R-:W-:Y:S02]  /*08a0*/  IMAD.MOV.U32 R2, RZ, RZ, R12 ;  /* 0x000000ffff027224 */ /* 0x000fe400078e000c */
[----:B------:R-:W-:Y:S01]  /*08b0*/  IMAD.MOV.U32 R3, RZ, RZ, R13 ;  /* 0x000000ffff037224 */ /* 0x000fe200078e000d */
[----:B------:R-:W-:Y:S06]  /*08c0*/  RET.REL.NODEC R10 `(reduce_col_mean) ;  /* 0xfffffff40acc7950 */ /* 0x000fec0003c3ffff */
.L_x_76:
        /* <DEDUP_REMOVED lines=11> */
.L_x_405:


//--------------------- .text.reduce_row_mean     --------------------------
	.section	.text.reduce_row_mean,"ax",@progbits
	.align	128
        .global         reduce_row_mean
        .type           reduce_row_mean,@function
        .size           reduce_row_mean,(.L_x_406 - reduce_row_mean)
        .other          reduce_row_mean,@"STO_CUDA_ENTRY STV_DEFAULT"
reduce_row_mean:
.text.reduce_row_mean:
[----:B------:R-:W-:Y:S01]  /*0000*/  LDC R1, c[0x0][0x37c] ;  /* 0x0000df00ff017b82 */ /* 0x000fe20000000800 */
[----:B------:R-:W0:Y:S01]  /*0010*/  S2R R0, SR_CTAID.X ;  /* 0x0000000000007919 */ /* 0x000e220000002500 */
[----:B------:R-:W0:Y:S02]  /*0020*/  LDCU UR4, c[0x0][0x390] ;  /* 0x00007200ff0477ac */ /* 0x000e240008000800 */
[----:B0-----:R-:W-:-:S13]  /*0030*/  ISETP.GE.U32.AND P0, PT, R0, UR4, PT ;  /* 0x0000000400007c0c */ /* 0x001fda000bf06070 */
[----:B------:R-:W-:Y:S05]  /*0040*/  @P0 EXIT ;  /* 0x000000000000094d */ /* 0x000fea0003800000 */
[----:B------:R-:W0:Y:S01]  /*0050*/  S2R R4, SR_TID.X ;  /* 0x0000000000047919 */ /* 0x000e220000002100 */
[----:B------:R-:W0:Y:S01]  /*0060*/  LDCU UR8, c[0x0][0x394] ;  /* 0x00007280ff0877ac */ /* 0x000e220008000800 */
[----:B------:R-:W-:Y:S01]  /*0070*/  BSSY.RECONVERGENT B0, `(.L_x_77) ;  /* 0x0000010000007945 */ /* 0x000fe20003800200 */
[----:B------:R-:W-:Y:S01]  /*0080*/  CS2R R2, SRZ ;  /* 0x0000000000027805 */ /* 0x000fe2000001ff00 */
[----:B------:R-:W1:Y:S01]  /*0090*/  LDCU.64 UR6, c[0x0][0x358] ;  /* 0x00006b00ff0677ac */ /* 0x000e620008000a00 */
[----:B0-----:R-:W-:-:S13]  /*00a0*/  ISETP.GE.U32.AND P0, PT, R4, UR8, PT ;  /* 0x0000000804007c0c */ /* 0x001fda000bf06070 */
[----:B-1----:R-:W-:Y:S05]  /*00b0*/  @P0 BRA `(.L_x_78) ;  /* 0x00000000002c0947 */ /* 0x002fea0003800000 */
[----:B------:R-:W0:Y:S01]  /*00c0*/  LDC R10, c[0x0][0x360] ;  /* 0x0000d800ff0a7b82 */ /* 0x000e220000000800 */
[----:B------:R-:W-:Y:S01]  /*00d0*/  IMAD.MOV.U32 R5, RZ, RZ, R4 ;  /* 0x000000ffff057224 */ /* 0x000fe200078e0004 */
[----:B------:R-:W-:-:S06]  /*00e0*/  CS2R R2, SRZ ;  /* 0x0000000000027805 */ /* 0x000fcc000001ff00 */
[----:B------:R-:W1:Y:S02]  /*00f0*/  LDC.64 R8, c[0x0][0x380] ;  /* 0x0000e000ff087b82 */ /* 0x000e640000000a00 */
.L_x_79:
[----:B------:R-:W-:-:S04]  /*0100*/  IMAD R7, R0, UR8, R5 ;  /* 0x0000000800077c24 */ /* 0x000fc8000f8e0205 */
[----:B-1----:R-:W-:-:S06]  /*0110*/  IMAD.WIDE.U32 R6, R7, 0x8, R8 ;  /* 0x0000000807067825 */ /* 0x002fcc00078e0008 */
[----:B------:R-:W2:Y:S01]  /*0120*/  LDG.E.64 R6, desc[UR6][R6.64] ;  /* 0x0000000606067981 */ /* 0x000ea2000c1e1b00 */
[----:B0-----:R-:W-:-:S05]  /*0130*/  IMAD.IADD R5, R10, 0x1, R5 ;  /* 0x000000010a057824 */ /* 0x001fca00078e0205 */
[----:B------:R-:W-:Y:S01]  /*0140*/  ISETP.GE.U32.AND P0, PT, R5, UR8, PT ;  /* 0x0000000805007c0c */ /* 0x000fe2000bf06070 */
[----:B--2---:R-:W-:-:S12]  /*0150*/  DADD R2, R6, R2 ;  /* 0x0000000006027229 */ /* 0x004fd80000000002 */
[----:B------:R-:W-:Y:S05]  /*0160*/  @!P0 BRA `(.L_x_79) ;  /* 0xfffffffc00e48947 */ /* 0x000fea000383ffff */
.L_x_78:
[----:B------:R-:W-:Y:S05]  /*0170*/  BSYNC.RECONVERGENT B0 ;  /* 0x0000000000007941 */ /* 0x000fea0003800200 */
.L_x_77:
[----:B------:R-:W0:Y:S01]  /*0180*/  S2UR UR5, SR_CgaCtaId ;  /* 0x00000000000579c3 */ /* 0x000e220000008800 */
[----:B------:R-:W-:-:S07]  /*0190*/  UMOV UR4, 0x400 ;  /* 0x0000040000047882 */ /* 0x000fce0000000000 */
[----:B------:R-:W1:Y:S01]  /*01a0*/  LDC R8, c[0x0][0x360] ;  /* 0x0000d800ff087b82 */ /* 0x000e620000000800 */
[----:B0-----:R-:W-:-:S06]  /*01b0*/  ULEA UR4, UR5, UR4, 0x18 ;  /* 0x0000000405047291 */ /* 0x001fcc000f8ec0ff */
[----:B------:R-:W-:Y:S02]  /*01c0*/  LEA R5, R4, UR4, 0x3 ;  /* 0x0000000404057c11 */ /* 0x000fe4000f8e18ff */
[----:B-1----:R-:W-:-:S03]  /*01d0*/  ISETP.GE.U32.AND P0, PT, R8, 0x400, PT ;  /* 0x000004000800780c */ /* 0x002fc60003f06070 */
[----:B------:R0:W-:Y:S01]  /*01e0*/  STS.64 [R5], R2 ;  /* 0x0000000205007388 */ /* 0x0001e20000000a00 */
[----:B------:R-:W-:Y:S09]  /*01f0*/  BAR.SYNC.DEFER_BLOCKING 0x0 ;  /* 0x0000000000007b1d */ /* 0x000ff20000010000 */
[----:B0-----:R-:W-:Y:S05]  /*0200*/  @!P0 BRA `(.L_x_80) ;  /* 0x0000000000188947 */ /* 0x001fea0003800000 */
[----:B------:R-:W-:-:S13]  /*0210*/  ISETP.GT.U32.AND P0, PT, R4, 0x1ff, PT ;  /* 0x000001ff0400780c */ /* 0x000fda0003f04070 */
[----:B------:R-:W0:Y:S02]  /*0220*/  @!P0 LDS.64 R6, [R5+0x1000] ;  /* 0x0010000005068984 */ /* 0x000e240000000a00 */
[----:B0-----:R-:W-:-:S07]  /*0230*/  @!P0 DADD R2, R2, R6 ;  /* 0x0000000002028229 */ /* 0x001fce0000000006 */
[----:B------:R0:W-:Y:S01]  /*0240*/  @!P0 STS.64 [R5], R2 ;  /* 0x0000000205008388 */ /* 0x0001e20000000a00 */
[----:B------:R-:W-:Y:S06]  /*0250*/  BAR.SYNC.DEFER_BLOCKING 0x0 ;  /* 0x0000000000007b1d */ /* 0x000fec0000010000 */
[----:B------:R-:W-:Y:S05]  /*0260*/  BRA `(.L_x_81) ;  /* 0x0000000000087947 */ /* 0x000fea0003800000 */
.L_x_80:
[----:B------:R-:W-:-:S13]  /*0270*/  ISETP.GE.U32.AND P0, PT, R8, 0x200, PT ;  /* 0x000002000800780c */ /* 0x000fda0003f06070 */
[----:B------:R-:W-:Y:S05]  /*0280*/  @!P0 BRA `(.L_x_82) ;  /* 0x0000000000188947 */ /* 0x000fea0003800000 */
.L_x_81:
[----:B------:R-:W-:-:S13]  /*0290*/  ISETP.GT.U32.AND P0, PT, R4, 0xff, PT ;  /* 0x000000ff0400780c */ /* 0x000fda0003f04070 */
[----:B------:R-:W0:Y:S02]  /*02a0*/  @!P0 LDS.64 R6, [R5+0x800] ;  /* 0x0008000005068984 */ /* 0x000e240000000a00 */
[----:B0-----:R-:W-:-:S07]  /*02b0*/  @!P0 DADD R2, R2, R6 ;  /* 0x0000000002028229 */ /* 0x001fce0000000006 */
[----:B------:R0:W-:Y:S01]  /*02c0*/  @!P0 STS.64 [R5], R2 ;  /* 0x0000000205008388 */ /* 0x0001e20000000a00 */
[----:B------:R-:W-:Y:S06]  /*02d0*/  BAR.SYNC.DEFER_BLOCKING 0x0 ;  /* 0x0000000000007b1d */ /* 0x000fec0000010000 */
[----:B------:R-:W-:Y:S05]  /*02e0*/  BRA `(.L_x_83) ;  /* 0x0000000000087947 */ /* 0x000fea0003800000 */
.L_x_82:
[----:B------:R-:W-:-:S13]  /*02f0*/  ISETP.GE.U32.AND P0, PT, R8, 0x100, PT ;  /* 0x000001000800780c */ /* 0x000fda0003f06070 */
[----:B------:R-:W-:Y:S05]  /*0300*/  @!P0 BRA `(.L_x_84) ;  /* 0x0000000000188947 */ /* 0x000fea0003800000 */
.L_x_83:
[----:B------:R-:W-:-:S13]  /*0310*/  ISETP.GT.U32.AND P0, PT, R4, 0x7f, PT ;  /* 0x0000007f0400780c */ /* 0x000fda0003f04070 */
[----:B------:R-:W0:Y:S02]  /*0320*/  @!P0 LDS.64 R6, [R5+0x400] ;  /* 0x0004000005068984 */ /* 0x000e240000000a00 */
[----:B0-----:R-:W-:-:S07]  /*0330*/  @!P0 DADD R2, R2, R6 ;  /* 0x0000000002028229 */ /* 0x001fce0000000006 */
[----:B------:R0:W-:Y:S01]  /*0340*/  @!P0 STS.64 [R5], R2 ;  /* 0x0000000205008388 */ /* 0x0001e20000000a00 */
[----:B------:R-:W-:Y:S06]  /*0350*/  BAR.SYNC.DEFER_BLOCKING 0x0 ;  /* 0x0000000000007b1d */ /* 0x000fec0000010000 */
[----:B------:R-:W-:Y:S05]  /*0360*/  BRA `(.L_x_85) ;  /* 0x0000000000087947 */ /* 0x000fea0003800000 */
.L_x_84:
[----:B------:R-:W-:-:S13]  /*0370*/  ISETP.GE.U32.AND P0, PT, R8, 0x80, PT ;  /* 0x000000800800780c */ /* 0x000fda0003f06070 */
[----:B------:R-:W-:Y:S05]  /*0380*/  @!P0 BRA `(.L_x_86) ;  /* 0x0000000000148947 */ /* 0x000fea0003800000 */
.L_x_85:
[----:B------:R-:W-:-:S13]  /*0390*/  ISETP.GT.U32.AND P0, PT, R4, 0x3f, PT ;  /* 0x0000003f0400780c */ /* 0x000fda0003f04070 */
[----:B------:R-:W0:Y:S02]  /*03a0*/  @!P0 LDS.64 R6, [R5+0x200] ;  /* 0x0002000005068984 */ /* 0x000e240000000a00 */
[----:B0-----:R-:W-:-:S07]  /*03b0*/  @!P0 DADD R2, R2, R6 ;  /* 0x0000000002028229 */ /* 0x001fce0000000006 */
[----:B------:R0:W-:Y:S01]  /*03c0*/  @!P0 STS.64 [R5], R2 ;  /* 0x0000000205008388 */ /* 0x0001e20000000a00 */
[----:B------:R-:W-:Y:S06]  /*03d0*/  BAR.SYNC.DEFER_BLOCKING 0x0 ;  /* 0x0000000000007b1d */ /* 0x000fec0000010000 */
.L_x_86:
[----:B------:R-:W-:-:S13]  /*03e0*/  ISETP.GT.U32.AND P0, PT, R4, 0x1f, PT ;  /* 0x0000001f0400780c */ /* 0x000fda0003f04070 */
[----:B------:R-:W-:Y:S05]  /*03f0*/  @P0 EXIT ;  /* 0x000000000000094d */ /* 0x000fea0003800000 */
[----:B------:R-:W-:-:S13]  /*0400*/  ISETP.GE.U32.AND P0, PT, R8, 0x40, PT ;  /* 0x000000400800780c */ /* 0x000fda0003f06070 */
[----:B------:R-:W0:Y:S02]  /*0410*/  @P0 LDS.64 R6, [R5+0x100] ;  /* 0x0001000005060984 */ /* 0x000e240000000a00 */
[----:B0-----:R-:W-:-:S07]  /*0420*/  @P0 DADD R2, R2, R6 ;  /* 0x0000000002020229 */ /* 0x001fce0000000006 */
[----:B------:R0:W-:Y:S01]  /*0430*/  @P0 STS.64 [R5], R2 ;  /* 0x0000000205000388 */ /* 0x0001e20000000a00 */
[----:B------:R-:W-:Y:S05]  /*0440*/  @P0 BRA `(.L_x_87) ;  /* 0x0000000000080947 */ /* 0x000fea0003800000 */
[----:B------:R-:W-:-:S13]  /*0450*/  ISETP.GE.U32.AND P0, PT, R8, 0x20, PT ;  /* 0x000000200800780c */ /* 0x000fda0003f06070 */
[----:B------:R-:W-:Y:S05]  /*0460*/  @!P0 BRA `(.L_x_88) ;  /* 0x0000000000108947 */ /* 0x000fea0003800000 */
.L_x_87:
[----:B------:R-:W0:Y:S02]  /*0470*/  LDS.64 R6, [R5+0x80] ;  /* 0x0000800005067984 */ /* 0x000e240000000a00 */
[----:B0-----:R-:W-:-:S07]  /*0480*/  DADD R2, R6, R2 ;  /* 0x0000000006027229 */ /* 0x001fce0000000002 */
[----:B------:R0:W-:Y:S01]  /*0490*/  STS.64 [R5], R2 ;  /* 0x0000000205007388 */ /* 0x0001e20000000a00 */
[----:B------:R-:W-:Y:S05]  /*04a0*/  BRA `(.L_x_89) ;  /* 0x0000000000087947 */ /* 0x000fea0003800000 */
.L_x_88:
[----:B------:R-:W-:-:S13]  /*04b0*/  ISETP.GE.U32.AND P0, PT, R8, 0x10, PT ;  /* 0x000000100800780c */ /* 0x000fda0003f06070 */
[----:B------:R-:W-:Y:S05]  /*04c0*/  @!P0 BRA `(.L_x_90) ;  /* 0x0000000000108947 */ /* 0x000fea0003800000 */
.L_x_89:
[----:B------:R-:W0:Y:S02]  /*04d0*/  LDS.64 R6, [R5+0x40] ;  /* 0x0000400005067984 */ /* 0x000e240000000a00 */
[----:B0-----:R-:W-:-:S07]  /*04e0*/  DADD R2, R6, R2 ;  /* 0x0000000006027229 */ /* 0x001fce0000000002 */
[----:B------:R0:W-:Y:S01]  /*04f0*/  STS.64 [R5], R2 ;  /* 0x0000000205007388 */ /* 0x0001e20000000a00 */
[----:B------:R-:W-:Y:S05]  /*0500*/  BRA `(.L_x_91) ;  /* 0x0000000000087947 */ /* 0x000fea0003800000 */
.L_x_90:
[----:B------:R-:W-:-:S13]  /*0510*/  ISETP.GE.U32.AND P0, PT, R8, 0x8, PT ;  /* 0x000000080800780c */ /* 0x000fda0003f06070 */
[----:B------:R-:W-:Y:S05]  /*0520*/  @!P0 BRA `(.L_x_92) ;  /* 0x0000000000108947 */ /* 0x000fea0003800000 */
.L_x_91:
[----:B------:R-:W0:Y:S02]  /*0530*/  LDS.64 R6, [R5+0x20] ;  /* 0x0000200005067984 */ /* 0x000e240000000a00 */
[----:B0-----:R-:W-:-:S07]  /*0540*/  DADD R2, R6, R2 ;  /* 0x0000000006027229 */ /* 0x001fce0000000002 */
[----:B------:R0:W-:Y:S01]  /*0550*/  STS.64 [R5], R2 ;  /* 0x0000000205007388 */ /* 0x0001e20000000a00 */
[----:B------:R-:W-:Y:S05]  /*0560*/  BRA `(.L_x_93) ;  /* 0x0000000000087947 */ /* 0x000fea0003800000 */
.L_x_92:
[----:B------:R-:W-:-:S13]  /*0570*/  ISETP.GE.U32.AND P0, PT, R8, 0x4, PT ;  /* 0x000000040800780c */ /* 0x000fda0003f06070 */
[----:B------:R-:W-:Y:S05]  /*0580*/  @!P0 BRA `(.L_x_94) ;  /* 0x0000000000108947 */ /* 0x000fea0003800000 */
.L_x_93:
[----:B------:R-:W0:Y:S02]  /*0590*/  LDS.64 R6, [R5+0x10] ;  /* 0x0000100005067984 */ /* 0x000e240000000a00 */
[----:B0-----:R-:W-:-:S07]  /*05a0*/  DADD R2, R6, R2 ;  /* 0x0000000006027229 */ /* 0x001fce0000000002 */
[----:B------:R0:W-:Y:S01]  /*05b0*/  STS.64 [R5], R2 ;  /* 0x0000000205007388 */ /* 0x0001e20000000a00 */
[----:B------:R-:W-:Y:S05]  /*05c0*/  BRA `(.L_x_95) ;  /* 0x0000000000087947 */ /* 0x000fea0003800000 */
.L_x_94:
[----:B------:R-:W-:-:S13]  /*05d0*/  ISETP.GE.U32.AND P0, PT, R8, 0x2, PT ;  /* 0x000000020800780c */ /* 0x000fda0003f06070 */
[----:B------:R-:W-:Y:S05]  /*05e0*/  @!P0 BRA `(.L_x_96) ;  /* 0x00000000000c8947 */ /* 0x000fea0003800000 */
.L_x_95:
[----:B------:R-:W1:Y:S02]  /*05f0*/  LDS.64 R6, [R5+0x8] ;  /* 0x0000080005067984 */ /* 0x000e640000000a00 */
[----:B-1----:R-:W-:-:S07]  /*0600*/  DADD R6, R6, R2 ;  /* 0x0000000006067229 */ /* 0x002fce0000000002 */
[----:B------:R1:W-:Y:S04]  /*0610*/  STS.64 [R5], R6 ;  /* 0x0000000605007388 */ /* 0x0003e80000000a00 */
.L_x_96:
[----:B------:R-:W-:-:S13]  /*0620*/  ISETP.NE.AND P0, PT, R4, RZ, PT ;  /* 0x000000ff0400720c */ /* 0x000fda0003f05270 */
[----:B------:R-:W-:Y:S05]  /*0630*/  @P0 EXIT ;  /* 0x000000000000094d */ /* 0x000fea0003800000 */
[----:B01----:R-:W0:Y:S01]  /*0640*/  I2F.F64.U32 R4, UR8 ;  /* 0x0000000800047d12 */ /* 0x003e220008201800 */
[----:B------:R-:W-:Y:S01]  /*0650*/  IMAD.MOV.U32 R2, RZ, RZ, 0x1 ;  /* 0x00000001ff027424 */ /* 0x000fe200078e00ff */
[----:B------:R-:W1:Y:S06]  /*0660*/  LDS.64 R6, [UR4] ;  /* 0x00000004ff067984 */ /* 0x000e6c0008000a00 */
[----:B0-----:R-:W0:Y:S02]  /*0670*/  MUFU.RCP64H R3, R5 ;  /* 0x0000000500037308 */ /* 0x001e240000001800 */
[----:B0-----:R-:W-:-:S08]  /*0680*/  DFMA R8, -R4, R2, 1 ;  /* 0x3ff000000408742b */ /* 0x001fd00000000102 */
[----:B------:R-:W-:Y:S01]  /*0690*/  DFMA R8, R8, R8, R8 ;  /* 0x000000080808722b */ /* 0x000fe20000000008 */
[----:B-1----:R-:W-:-:S07]  /*06a0*/  FSETP.GEU.AND P1, PT, |R7|, 6.5827683646048100446e-37, PT ;  /* 0x036000000700780b */ /* 0x002fce0003f2e200 */
[----:B------:R-:W-:-:S08]  /*06b0*/  DFMA R8, R2, R8, R2 ;  /* 0x000000080208722b */ /* 0x000fd00000000002 */
[----:B------:R-:W-:-:S08]  /*06c0*/  DFMA R2, -R4, R8, 1 ;  /* 0x3ff000000402742b */ /* 0x000fd00000000108 */
[----:B------:R-:W-:-:S08]  /*06d0*/  DFMA R2, R8, R2, R8 ;  /* 0x000000020802722b */ /* 0x000fd00000000008 */
[----:B------:R-:W-:-:S08]  /*06e0*/  DMUL R8, R6, R2 ;  /* 0x0000000206087228 */ /* 0x000fd00000000000 */
[----:B------:R-:W-:-:S08]  /*06f0*/  DFMA R10, -R4, R8, R6 ;  /* 0x00000008040a722b */ /* 0x000fd00000000106 */
[----:B------:R-:W-:-:S10]  /*0700*/  DFMA R2, R2, R10, R8 ;  /* 0x0000000a0202722b */ /* 0x000fd40000000008 */
[----:B------:R-:W-:-:S05]  /*0710*/  FFMA R8, RZ, R5, R3 ;  /* 0x00000005ff087223 */ /* 0x000fca0000000003 */
[----:B------:R-:W-:-:S13]  /*0720*/  FSETP.GT.AND P0, PT, |R8|, 1.469367938527859385e-39, PT ;  /* 0x001000000800780b */ /* 0x000fda0003f04200 */
[----:B------:R-:W-:Y:S05]  /*0730*/  @P0 BRA P1, `(.L_x_97) ;  /* 0x0000000000080947 */ /* 0x000fea0000800000 */
[----:B------:R-:W-:-:S07]  /*0740*/  MOV R10, 0x760 ;  /* 0x00000760000a7802 */ /* 0x000fce0000000f00 */
[----:B------:R-:W-:Y:S05]  /*0750*/  CALL.REL.NOINC `($__internal_2_$__cuda_sm20_div_rn_f64_full) ;  /* 0x0000000000107944 */ /* 0x000fea0003c00000 */
.L_x_97:
[----:B------:R-:W0:Y:S02]  /*0760*/  LDC.64 R4, c[0x0][0x388] ;  /* 0x0000e200ff047b82 */ /* 0x000e240000000a00 */
[----:B0-----:R-:W-:-:S05]  /*0770*/  IMAD.WIDE.U32 R4, R0, 0x8, R4 ;  /* 0x0000000800047825 */ /* 0x001fca00078e0004 */
[----:B------:R-:W-:Y:S01]  /*0780*/  STG.E.64 desc[UR6][R4.64], R2 ;  /* 0x0000000204007986 */ /* 0x000fe2000c101b06 */
[----:B------:R-:W-:Y:S05]  /*0790*/  EXIT ;  /* 0x000000000000794d */ /* 0x000fea0003800000 */
        .weak           $__internal_2_$__cuda_sm20_div_rn_f64_full
        .type           $__internal_2_$__cuda_sm20_div_rn_f64_full,@function
        .size           $__internal_2_$__cuda_sm20_div_rn_f64_full,(.L_x_406 - $__internal_2_$__cuda_sm20_div_rn_f64_full)
$__internal_2_$__cuda_sm20_div_rn_f64_full:
[C---:B------:R-:W-:Y:S01]  /*07a0*/  FSETP.GEU.AND P0, PT, |R5|.reuse, 1.469367938527859385e-39, PT ;  /* 0x001000000500780b */ /* 0x040fe20003f0e200 */
[----:B------:R-:W-:Y:S01]  /*07b0*/  IMAD.MOV.U32 R8, RZ, RZ, 0x1 ;  /* 0x00000001ff087424 */ /* 0x000fe200078e00ff */
[C---:B------:R-:W-:Y:S01]  /*07c0*/  LOP3.LUT R2, R5.reuse, 0x800fffff, RZ, 0xc0, !PT ;  /* 0x800fffff05027812 */ /* 0x040fe200078ec0ff */
[----:B------:R-:W-:Y:S01]  /*07d0*/  IMAD.MOV.U32 R11, RZ, RZ, 0x1ca00000 ;  /* 0x1ca00000ff0b7424 */ /* 0x000fe200078e00ff */
[----:B------:R-:W-:Y:S02]  /*07e0*/  LOP3.LUT R15, R5, 0x7ff00000, RZ, 0xc0, !PT ;  /* 0x7ff00000050f7812 */ /* 0x000fe400078ec0ff */
[----:B------:R-:W-:Y:S01]  /*07f0*/  LOP3.LUT R3, R2, 0x3ff00000, RZ, 0xfc, !PT ;  /* 0x3ff0000002037812 */ /* 0x000fe200078efcff */
[----:B------:R-:W-:Y:S01]  /*0800*/  IMAD.MOV.U32 R2, RZ, RZ, R4 ;  /* 0x000000ffff027224 */ /* 0x000fe200078e0004 */
[----:B------:R-:W-:-:S04]  /*0810*/  LOP3.LUT R14, R7, 0x7ff00000, RZ, 0xc0, !PT ;  /* 0x7ff00000070e7812 */ /* 0x000fc800078ec0ff */
[----:B------:R-:W-:Y:S01]  /*0820*/  ISETP.GE.U32.AND P1, PT, R14, R15, PT ;  /* 0x0000000f0e00720c */ /* 0x000fe20003f26070 */
[----:B------:R-:W-:Y:S01]  /*0830*/  @!P0 DMUL R2, R4, 8.98846567431157953865e+307 ;  /* 0x7fe0000004028828 */ /* 0x000fe20000000000 */
[----:B------:R-:W-:-:S05]  /*0840*/  IMAD.MOV.U32 R21, RZ, RZ, R14 ;  /* 0x000000ffff157224 */ /* 0x000fca00078e000e */
[----:B------:R-:W0:Y:S02]  /*0850*/  MUFU.RCP64H R9, R3 ;  /* 0x0000000300097308 */ /* 0x000e240000001800 */
[----:B0-----:R-:W-:-:S08]  /*0860*/  DFMA R12, R8, -R2, 1 ;  /* 0x3ff00000080c742b */ /* 0x001fd00000000802 */
[----:B------:R-:W-:-:S08]  /*0870*/  DFMA R12, R12, R12, R12 ;  /* 0x0000000c0c0c722b */ /* 0x000fd0000000000c */
[----:B------:R-:W-:Y:S01]  /*0880*/  DFMA R12, R8, R12, R8 ;  /* 0x0000000c080c722b */ /* 0x000fe20000000008 */
[----:B------:R-:W-:Y:S01]  /*0890*/  SEL R9, R11, 0x63400000, !P1 ;  /* 0x634000000b097807 */ /* 0x000fe20004800000 */
[----:B------:R-:W-:Y:S01]  /*08a0*/  IMAD.MOV.U32 R8, RZ, RZ, R6 ;  /* 0x000000ffff087224 */ /* 0x000fe200078e0006 */
[----:B------:R-:W-:Y:S02]  /*08b0*/  FSETP.GEU.AND P1, PT, |R7|, 1.469367938527859385e-39, PT ;  /* 0x001000000700780b */ /* 0x000fe40003f2e200 */
[----:B------:R-:W-:-:S03]  /*08c0*/  LOP3.LUT R9, R9, 0x800fffff, R7, 0xf8, !PT ;  /* 0x800fffff09097812 */ /* 0x000fc600078ef807 */
[----:B------:R-:W-:-:S08]  /*08d0*/  DFMA R16, R12, -R2, 1 ;  /* 0x3ff000000c10742b */ /* 0x000fd00000000802 */
[----:B------:R-:W-:Y:S01]  /*08e0*/  DFMA R12, R12, R16, R12 ;  /* 0x000000100c0c722b */ /* 0x000fe2000000000c */
[----:B------:R-:W-:Y:S10]  /*08f0*/  @P1 BRA `(.L_x_98) ;  /* 0x0000000000201947 */ /* 0x000ff40003800000 */
[----:B------:R-:W-:Y:S01]  /*0900*/  LOP3.LUT R17, R5, 0x7ff00000, RZ, 0xc0, !PT ;  /* 0x7ff0000005117812 */ /* 0x000fe200078ec0ff */
[----:B------:R-:W-:-:S03]  /*0910*/  IMAD.MOV.U32 R16, RZ, RZ, RZ ;  /* 0x000000ffff107224 */ /* 0x000fc600078e00ff */
[----:B------:R-:W-:-:S04]  /*0920*/  ISETP.GE.U32.AND P1, PT, R14, R17, PT ;  /* 0x000000110e00720c */ /* 0x000fc80003f26070 */
[----:B------:R-:W-:-:S04]  /*0930*/  SEL R17, R11, 0x63400000, !P1 ;  /* 0x634000000b117807 */ /* 0x000fc80004800000 */
[----:B------:R-:W-:-:S04]  /*0940*/  LOP3.LUT R17, R17, 0x80000000, R7, 0xf8, !PT ;  /* 0x8000000011117812 */ /* 0x000fc800078ef807 */
[----:B------:R-:W-:-:S06]  /*0950*/  LOP3.LUT R17, R17, 0x100000, RZ, 0xfc, !PT ;  /* 0x0010000011117812 */ /* 0x000fcc00078efcff */
[----:B------:R-:W-:-:S10]  /*0960*/  DFMA R8, R8, 2, -R16 ;  /* 0x400000000808782b */ /* 0x000fd40000000810 */
[----:B------:R-:W-:-:S07]  /*0970*/  LOP3.LUT R21, R9, 0x7ff00000, RZ, 0xc0, !PT ;  /* 0x7ff0000009157812 */ /* 0x000fce00078ec0ff */
.L_x_98:
[----:B------:R-:W-:Y:S01]  /*0980*/  IMAD.MOV.U32 R20, RZ, RZ, R15 ;  /* 0x000000ffff147224 */ /* 0x000fe200078e000f */
[----:B------:R-:W-:Y:S01]  /*0990*/  @!P0 LOP3.LUT R20, R3, 0x7ff00000, RZ, 0xc0, !PT ;  /* 0x7ff0000003148812 */ /* 0x000fe200078ec0ff */
[----:B------:R-:W-:Y:S01]  /*09a0*/  VIADD R15, R21, 0xffffffff ;  /* 0xffffffff150f7836 */ /* 0x000fe20000000000 */
[----:B------:R-:W-:-:S03]  /*09b0*/  DMUL R16, R12, R8 ;  /* 0x000000080c107228 */ /* 0x000fc60000000000 */
[----:B------:R-:W-:Y:S01]  /*09c0*/  VIADD R22, R20, 0xffffffff ;  /* 0xffffffff14167836 */ /* 0x000fe20000000000 */
[----:B------:R-:W-:-:S04]  /*09d0*/  ISETP.GT.U32.AND P0, PT, R15, 0x7feffffe, PT ;  /* 0x7feffffe0f00780c */ /* 0x000fc80003f04070 */
[----:B------:R-:W-:Y:S01]  /*09e0*/  ISETP.GT.U32.OR P0, PT, R22, 0x7feffffe, P0 ;  /* 0x7feffffe1600780c */ /* 0x000fe20000704470 */
[----:B------:R-:W-:-:S08]  /*09f0*/  DFMA R18, R16, -R2, R8 ;  /* 0x800000021012722b */ /* 0x000fd00000000008 */
[----:B------:R-:W-:-:S04]  /*0a00*/  DFMA R12, R12, R18, R16 ;  /* 0x000000120c0c722b */ /* 0x000fc80000000010 */
[----:B------:R-:W-:Y:S07]  /*0a10*/  @P0 BRA `(.L_x_99) ;  /* 0x00000000006c0947 */ /* 0x000fee0003800000 */
        /* <DEDUP_REMOVED lines=19> */
[----:B------:R-:W-:Y:S01]  /*0b50*/  IMAD.MOV.U32 R2, RZ, RZ, RZ ;  /* 0x000000ffff027224 */ /* 0x000fe200078e00ff */
[----:B------:R-:W-:-:S05]  /*0b60*/  IADD3 R11, PT, PT, -R11, -0x43300000, RZ ;  /* 0xbcd000000b0b7810 */ /* 0x000fca0007ffe1ff */
[----:B------:R-:W-:-:S03]  /*0b70*/  DFMA R2, R14, -R2, R12 ;  /* 0x800000020e02722b */ /* 0x000fc6000000000c */
[----:B------:R-:W-:-:S07]  /*0b80*/  LOP3.LUT R5, R7, R5, RZ, 0x3c, !PT ;  /* 0x0000000507057212 */ /* 0x000fce00078e3cff */
[----:B------:R-:W-:-:S04]  /*0b90*/  FSETP.NEU.AND P0, PT, |R3|, R11, PT ;  /* 0x0000000b0300720b */ /* 0x000fc80003f0d200 */
[----:B------:R-:W-:Y:S02]  /*0ba0*/  FSEL R14, R6, R14, !P0 ;  /* 0x0000000e060e7208 */ /* 0x000fe40004000000 */
[----:B------:R-:W-:Y:S01]  /*0bb0*/  FSEL R15, R5, R15, !P0 ;  /* 0x0000000f050f7208 */ /* 0x000fe20004000000 */
[----:B------:R-:W-:Y:S06]  /*0bc0*/  BRA `(.L_x_100) ;  /* 0x0000000000547947 */ /* 0x000fec0003800000 */
.L_x_99:
        /* <DEDUP_REMOVED lines=16> */
.L_x_102:
[----:B------:R-:W-:Y:S01]  /*0cd0*/  LOP3.LUT R15, R5, 0x80000, RZ, 0xfc, !PT ;  /* 0x00080000050f7812 */ /* 0x000fe200078efcff */
[----:B------:R-:W-:Y:S01]  /*0ce0*/  IMAD.MOV.U32 R14, RZ, RZ, R4 ;  /* 0x000000ffff0e7224 */ /* 0x000fe200078e0004 */
[----:B------:R-:W-:Y:S06]  /*0cf0*/  BRA `(.L_x_100) ;  /* 0x0000000000087947 */ /* 0x000fec0003800000 */
.L_x_101:
[----:B------:R-:W-:Y:S01]  /*0d00*/  LOP3.LUT R15, R7, 0x80000, RZ, 0xfc, !PT ;  /* 0x00080000070f7812 */ /* 0x000fe200078efcff */
[----:B------:R-:W-:-:S07]  /*0d10*/  IMAD.MOV.U32 R14, RZ, RZ, R6 ;  /* 0x000000ffff0e7224 */ /* 0x000fce00078e0006 */
.L_x_100:
[----:B------:R-:W-:Y:S02]  /*0d20*/  IMAD.MOV.U32 R11, RZ, RZ, 0x0 ;  /* 0x00000000ff0b7424 */ /* 0x000fe400078e00ff */
[----:B------:R-:W-:Y:S02]  /*0d30*/  IMAD.MOV.U32 R2, RZ, RZ, R14 ;  /* 0x000000ffff027224 */ /* 0x000fe400078e000e */
[----:B------:R-:W-:Y:S01]  /*0d40*/  IMAD.MOV.U32 R3, RZ, RZ, R15 ;  /* 0x000000ffff037224 */ /* 0x000fe200078e000f */
[----:B------:R-:W-:Y:S06]  /*0d50*/  RET.REL.NODEC R10 `(reduce_row_mean) ;  /* 0xfffffff00aa87950 */ /* 0x000fec0003c3ffff */
.L_x_103:
        /* <DEDUP_REMOVED lines=10> */
.L_x_406:


//--------------------- .text.reduce_prod         --------------------------
	.section	.text.reduce_prod,"ax",@progbits
	.align	128
        .global         reduce_prod
        .type           reduce_prod,@function
        .size           reduce_prod,(.L_x_427 - reduce_prod)
        .other          reduce_prod,@"STO_CUDA_ENTRY STV_DEFAULT"
reduce_prod:
.text.reduce_prod:
[----:B------:R-:W-:Y:S01]  /*0000*/  LDC R1, c[0x0][0x37c] ;  /* 0x0000df00ff017b82 */ /* 0x000fe20000000800 */
[----:B------:R-:W0:Y:S07]  /*0010*/  S2R R0, SR_TID.X ;  /* 0x0000000000007919 */ /* 0x000e2e0000002100 */
[----:B------:R-:W1:Y:S01]  /*0020*/  LDC R4, c[0x0][0x360] ;  /* 0x0000d800ff047b82 */ /* 0x000e620000000800 */
[----:B------:R-:W2:Y:S01]  /*0030*/  LDCU UR4, c[0x0][0x390] ;  /* 0x00007200ff0477ac */ /* 0x000ea20008000800 */
[----:B------:R-:W-:Y:S01]  /*0040*/  BSSY.RECONVERGENT B0, `(.L_x_104) ;  /* 0x000001b000007945 */ /* 0x000fe20003800200 */
[----:B------:R-:W0:Y:S01]  /*0050*/  S2R R5, SR_CTAID.X ;  /* 0x0000000000057919 */ /* 0x000e220000002500 */
[----:B------:R-:W-:Y:S01]  /*0060*/  IMAD.MOV.U32 R2, RZ, RZ, 0x0 ;  /* 0x00000000ff027424 */ /* 0x000fe200078e00ff */
[----:B------:R-:W3:Y:S01]  /*0070*/  LDCU.64 UR6, c[0x0][0x358] ;  /* 0x00006b00ff0677ac */ /* 0x000ee20008000a00 */
[----:B------:R-:W-:Y:S01]  /*0080*/  IMAD.MOV.U32 R3, RZ, RZ, 0x3ff00000 ;  /* 0x3ff00000ff037424 */ /* 0x000fe200078e00ff */
[----:B------:R-:W4:Y:S01]  /*0090*/  LDCU UR5, c[0x0][0x390] ;  /* 0x00007200ff0577ac */ /* 0x000f220008000800 */
[----:B-1----:R-:W-:-:S04]  /*00a0*/  IMAD.SHL.U32 R6, R4, 0x2, RZ ;  /* 0x0000000204067824 */ /* 0x002fc800078e00ff */
[----:B0-----:R-:W-:-:S05]  /*00b0*/  IMAD R7, R6, R5, R0 ;  /* 0x0000000506077224 */ /* 0x001fca00078e0200 */
[----:B--2---:R-:W-:-:S13]  /*00c0*/  ISETP.GE.U32.AND P0, PT, R7, UR4, PT ;  /* 0x0000000407007c0c */ /* 0x004fda000bf06070 */
[----:B---34-:R-:W-:Y:S05]  /*00d0*/  @P0 BRA `(.L_x_105) ;  /* 0x0000000000440947 */ /* 0x018fea0003800000 */
[----:B------:R-:W0:Y:S01]  /*00e0*/  LDC.64 R10, c[0x0][0x380] ;  /* 0x0000e000ff0a7b82 */ /* 0x000e220000000a00 */
[----:B------:R-:W1:Y:S01]  /*00f0*/  LDCU UR4, c[0x0][0x370] ;  /* 0x00006e00ff0477ac */ /* 0x000e620008000800 */
[----:B------:R-:W-:Y:S02]  /*0100*/  IMAD.MOV.U32 R13, RZ, RZ, R7 ;  /* 0x000000ffff0d7224 */ /* 0x000fe400078e0007 */
[----:B------:R-:W-:Y:S02]  /*0110*/  IMAD.MOV.U32 R2, RZ, RZ, 0x0 ;  /* 0x00000000ff027424 */ /* 0x000fe400078e00ff */
[----:B------:R-:W-:Y:S02]  /*0120*/  IMAD.MOV.U32 R3, RZ, RZ, 0x3ff00000 ;  /* 0x3ff00000ff037424 */ /* 0x000fe400078e00ff */
[----:B-1----:R-:W-:-:S07]  /*0130*/  IMAD R12, R6, UR4, RZ ;  /* 0x00000004060c7c24 */ /* 0x002fce000f8e02ff */
.L_x_106:
[----:B------:R-:W-:Y:S02]  /*0140*/  IMAD.IADD R9, R4, 0x1, R13 ;  /* 0x0000000104097824 */ /* 0x000fe400078e020d */
[----:B0-----:R-:W-:-:S03]  /*0150*/  IMAD.WIDE.U32 R6, R13, 0x8, R10 ;  /* 0x000000080d067825 */ /* 0x001fc600078e000a */
[----:B------:R-:W-:-:S03]  /*0160*/  ISETP.GE.U32.AND P0, PT, R9, UR5, PT ;  /* 0x0000000509007c0c */ /* 0x000fc6000bf06070 */
[----:B------:R-:W2:Y:S10]  /*0170*/  LDG.E.64 R6, desc[UR6][R6.64] ;  /* 0x0000000606067981 */ /* 0x000eb4000c1e1b00 */
[----:B------:R-:W-:-:S06]  /*0180*/  @!P0 IMAD.WIDE.U32 R8, R9, 0x8, R10 ;  /* 0x0000000809088825 */ /* 0x000fcc00078e000a */
[----:B------:R-:W3:Y:S01]  /*0190*/  @!P0 LDG.E.64 R8, desc[UR6][R8.64] ;  /* 0x0000000608088981 */ /* 0x000ee2000c1e1b00 */
[----:B------:R-:W-:-:S05]  /*01a0*/  IMAD.IADD R13, R12, 0x1, R13 ;  /* 0x000000010c0d7824 */ /* 0x000fca00078e020d */
[----:B------:R-:W-:Y:S01]  /*01b0*/  ISETP.GE.U32.AND P1, PT, R13, UR5, PT ;  /* 0x000000050d007c0c */ /* 0x000fe2000bf26070 */
[----:B--2---:R-:W-:-:S08]  /*01c0*/  DMUL R2, R6, R2 ;  /* 0x0000000206027228 */ /* 0x004fd00000000000 */
[----:B---3--:R-:W-:-:S04]  /*01d0*/  @!P0 DMUL R2, R2, R8 ;  /* 0x0000000802028228 */ /* 0x008fc80000000000 */
[----:B------:R-:W-:Y:S07]  /*01e0*/  @!P1 BRA `(.L_x_106) ;  /* 0xfffffffc00d49947 */ /* 0x000fee000383ffff */
.L_x_105:
[----:B------:R-:W-:Y:S05]  /*01f0*/  BSYNC.RECONVERGENT B0 ;  /* 0x0000000000007941 */ /* 0x000fea0003800200 */
.L_x_104:
[----:B------:R-:W0:Y:S01]  /*0200*/  S2UR UR5, SR_CgaCtaId ;  /* 0x00000000000579c3 */ /* 0x000e220000008800 */
[----:B------:R-:W-:Y:S01]  /*0210*/  UMOV UR4, 0x400 ;  /* 0x0000040000047882 */ /* 0x000fe20000000000 */
[----:B------:R-:W-:Y:S01]  /*0220*/  ISETP.GE.U32.AND P0, PT, R4, 0x400, PT ;  /* 0x000004000400780c */ /* 0x000fe20003f06070 */
[----:B0-----:R-:W-:-:S06]  /*0230*/  ULEA UR4, UR5, UR4, 0x18 ;  /* 0x0000000405047291 */ /* 0x001fcc000f8ec0ff */
[----:B------:R-:W-:-:S05]  /*0240*/  LEA R9, R0, UR4, 0x3 ;  /* 0x0000000400097c11 */ /* 0x000fca000f8e18ff */
[----:B------:R0:W-:Y:S01]  /*0250*/  STS.64 [R9], R2 ;  /* 0x0000000209007388 */ /* 0x0001e20000000a00 */
[----:B------:R-:W-:Y:S06]  /*0260*/  BAR.SYNC.DEFER_BLOCKING 0x0 ;  /* 0x0000000000007b1d */ /* 0x000fec0000010000 */
[----:B------:R-:W-:Y:S05]  /*0270*/  @!P0 BRA `(.L_x_107) ;  /* 0x0000000000188947 */ /* 0x000fea0003800000 */
[----:B------:R-:W-:-:S13]  /*0280*/  ISETP.GT.U32.AND P0, PT, R0, 0x1ff, PT ;  /* 0x000001ff0000780c */ /* 0x000fda0003f04070 */
[----:B------:R-:W0:Y:S02]  /*0290*/  @!P0 LDS.64 R6, [R9+0x1000] ;  /* 0x0010000009068984 */ /* 0x000e240000000a00 */
[----:B0-----:R-:W-:-:S07]  /*02a0*/  @!P0 DMUL R2, R2, R6 ;  /* 0x0000000602028228 */ /* 0x001fce0000000000 */
[----:B------:R1:W-:Y:S01]  /*02b0*/  @!P0 STS.64 [R9], R2 ;  /* 0x0000000209008388 */ /* 0x0003e20000000a00 */
[----:B------:R-:W-:Y:S06]  /*02c0*/  BAR.SYNC.DEFER_BLOCKING 0x0 ;  /* 0x0000000000007b1d */ /* 0x000fec0000010000 */
[----:B------:R-:W-:Y:S05]  /*02d0*/  BRA `(.L_x_108) ;  /* 0x0000000000087947 */ /* 0x000fea0003800000 */
.L_x_107:
[----:B------:R-:W-:-:S13]  /*02e0*/  ISETP.GE.U32.AND P0, PT, R4, 0x200, PT ;  /* 0x000002000400780c */ /* 0x000fda0003f06070 */
[----:B------:R-:W-:Y:S05]  /*02f0*/  @!P0 BRA `(.L_x_109) ;  /* 0x0000000000188947 */ /* 0x000fea0003800000 */
.L_x_108:
[----:B------:R-:W-:-:S13]  /*0300*/  ISETP.GT.U32.AND P0, PT, R0, 0xff, PT ;  /* 0x000000ff0000780c */ /* 0x000fda0003f04070 */
[----:B------:R-:W0:Y:S02]  /*0310*/  @!P0 LDS.64 R6, [R9+0x800] ;  /* 0x0008000009068984 */ /* 0x000e240000000a00 */
[----:B01----:R-:W-:-:S07]  /*0320*/  @!P0 DMUL R2, R2, R6 ;  /* 0x0000000602028228 */ /* 0x003fce0000000000 */
[----:B------:R1:W-:Y:S01]  /*0330*/  @!P0 STS.64 [R9], R2 ;  /* 0x0000000209008388 */ /* 0x0003e20000000a00 */
[----:B------:R-:W-:Y:S06]  /*0340*/  BAR.SYNC.DEFER_BLOCKING 0x0 ;  /* 0x0000000000007b1d */ /* 0x000fec0000010000 */
[----:B------:R-:W-:Y:S05]  /*0350*/  BRA `(.L_x_110) ;  /* 0x0000000000087947 */ /* 0x000fea0003800000 */
.L_x_109:
[----:B------:R-:W-:-:S13]  /*0360*/  ISETP.GE.U32.AND P0, PT, R4, 0x100, PT ;  /* 0x000001000400780c */ /* 0x000fda0003f06070 */
[----:B------:R-:W-:Y:S05]  /*0370*/  @!P0 BRA `(.L_x_111) ;  /* 0x0000000000188947 */ /* 0x000fea0003800000 */
.L_x_110:
[----:B------:R-:W-:-:S13]  /*0380*/  ISETP.GT.U32.AND P0, PT, R0, 0x7f, PT ;  /* 0x0000007f0000780c */ /* 0x000fda0003f04070 */
[----:B------:R-:W0:Y:S02]  /*0390*/  @!P0 LDS.64 R6, [R9+0x400] ;  /* 0x0004000009068984 */ /* 0x000e240000000a00 */
[----:B01----:R-:W-:-:S07]  /*03a0*/  @!P0 DMUL R2, R2, R6 ;  /* 0x0000000602028228 */ /* 0x003fce0000000000 */
[----:B------:R1:W-:Y:S01]  /*03b0*/  @!P0 STS.64 [R9], R2 ;  /* 0x0000000209008388 */ /* 0x0003e20000000a00 */
[----:B------:R-:W-:Y:S06]  /*03c0*/  BAR.SYNC.DEFER_BLOCKING 0x0 ;  /* 0x0000000000007b1d */ /* 0x000fec0000010000 */
[----:B------:R-:W-:Y:S05]  /*03d0*/  BRA `(.L_x_112) ;  /* 0x0000000000087947 */ /* 0x000fea0003800000 */
.L_x_111:
[----:B------:R-:W-:-:S13]  /*03e0*/  ISETP.GE.U32.AND P0, PT, R4, 0x80, PT ;  /* 0x000000800400780c */ /* 0x000fda0003f06070 */
[----:B------:R-:W-:Y:S05]  /*03f0*/  @!P0 BRA `(.L_x_113) ;  /* 0x0000000000148947 */ /* 0x000fea0003800000 */
.L_x_112:
[----:B------:R-:W-:-:S13]  /*0400*/  ISETP.GT.U32.AND P0, PT, R0, 0x3f, PT ;  /* 0x0000003f0000780c */ /* 0x000fda0003f04070 */
[----:B------:R-:W0:Y:S02]  /*0410*/  @!P0 LDS.64 R6, [R9+0x200] ;  /* 0x0002000009068984 */ /* 0x000e240000000a00 */
[----:B01----:R-:W-:-:S07]  /*0420*/  @!P0 DMUL R2, R2, R6 ;  /* 0x0000000602028228 */ /* 0x003fce0000000000 */
[----:B------:R1:W-:Y:S01]  /*0430*/  @!P0 STS.64 [R9], R2 ;  /* 0x0000000209008388 */ /* 0x0003e20000000a00 */
[----:B------:R-:W-:Y:S06]  /*0440*/  BAR.SYNC.DEFER_BLOCKING 0x0 ;  /* 0x0000000000007b1d */ /* 0x000fec0000010000 */
.L_x_113:
[----:B------:R-:W-:-:S13]  /*0450*/  ISETP.GT.U32.AND P0, PT, R0, 0x1f, PT ;  /* 0x0000001f0000780c */ /* 0x000fda0003f04070 */
[----:B------:R-:W-:Y:S05]  /*0460*/  @P0 EXIT ;  /* 0x000000000000094d */ /* 0x000fea0003800000 */
[----:B------:R-:W-:-:S13]  /*0470*/  ISETP.GE.U32.AND P0, PT, R4, 0x40, PT ;  /* 0x000000400400780c */ /* 0x000fda0003f06070 */
[----:B------:R-:W0:Y:S02]  /*0480*/  @P0 LDS.64 R6, [R9+0x100] ;  /* 0x0001000009060984 */ /* 0x000e240000000a00 */
[----:B01----:R-:W-:-:S07]  /*0490*/  @P0 DMUL R2, R2, R6 ;  /* 0x0000000602020228 */ /* 0x003fce0000000000 */
[----:B------:R0:W-:Y:S01]  /*04a0*/  @P0 STS.64 [R9], R2 ;  /* 0x0000000209000388 */ /* 0x0001e20000000a00 */
[----:B------:R-:W-:Y:S05]  /*04b0*/  @P0 BRA `(.L_x_114) ;  /* 0x0000000000080947 */ /* 0x000fea0003800000 */
[----:B------:R-:W-:-:S13]  /*04c0*/  ISETP.GE.U32.AND P0, PT, R4, 0x20, PT ;  /* 0x000000200400780c */ /* 0x000fda0003f06070 */
[----:B------:R-:W-:Y:S05]  /*04d0*/  @!P0 BRA `(.L_x_115) ;  /* 0x0000000000108947 */ /* 0x000fea0003800000 */
.L_x_114:
[----:B------:R-:W0:Y:S02]  /*04e0*/  LDS.64 R6, [R9+0x80] ;  /* 0x0000800009067984 */ /* 0x000e240000000a00 */
[----:B0-----:R-:W-:-:S07]  /*04f0*/  DMUL R2, R6, R2 ;  /* 0x0000000206027228 */ /* 0x001fce0000000000 */
[----:B------:R1:W-:Y:S01]  /*0500*/  STS.64 [R9], R2 ;  /* 0x0000000209007388 */ /* 0x0003e20000000a00 */
[----:B------:R-:W-:Y:S05]  /*0510*/  BRA `(.L_x_116) ;  /* 0x0000000000087947 */ /* 0x000fea0003800000 */
.L_x_115:
[----:B------:R-:W-:-:S13]  /*0520*/  ISETP.GE.U32.AND P0, PT, R4, 0x10, PT ;  /* 0x000000100400780c */ /* 0x000fda0003f06070 */
[----:B------:R-:W-:Y:S05]  /*0530*/  @!P0 BRA `(.L_x_117) ;  /* 0x0000000000108947 */ /* 0x000fea0003800000 */
.L_x_116:
[----:B------:R-:W0:Y:S02]  /*0540*/  LDS.64 R6, [R9+0x40] ;  /* 0x0000400009067984 */ /* 0x000e240000000a00 */
[----:B01----:R-:W-:-:S07]  /*0550*/  DMUL R2, R6, R2 ;  /* 0x0000000206027228 */ /* 0x003fce0000000000 */
[----:B------:R1:W-:Y:S01]  /*0560*/  STS.64 [R9], R2 ;  /* 0x0000000209007388 */ /* 0x0003e20000000a00 */
[----:B------:R-:W-:Y:S05]  /*0570*/  BRA `(.L_x_118) ;  /* 0x0000000000087947 */ /* 0x000fea0003800000 */
.L_x_117:
[----:B------:R-:W-:-:S13]  /*0580*/  ISETP.GE.U32.AND P0, PT, R4, 0x8, PT ;  /* 0x000000080400780c */ /* 0x000fda0003f06070 */
[----:B------:R-:W-:Y:S05]  /*0590*/  @!P0 BRA `(.L_x_119) ;  /* 0x0000000000108947 */ /* 0x000fea0003800000 */
.L_x_118:
[----:B------:R-:W0:Y:S02]  /*05a0*/  LDS.64 R6, [R9+0x20] ;  /* 0x0000200009067984 */ /* 0x000e240000000a00 */
[----:B01----:R-:W-:-:S07]  /*05b0*/  DMUL R2, R6, R2 ;  /* 0x0000000206027228 */ /* 0x003fce0000000000 */
[----:B------:R1:W-:Y:S01]  /*05c0*/  STS.64 [R9], R2 ;  /* 0x0000000209007388 */ /* 0x0003e20000000a00 */
[----:B------:R-:W-:Y:S05]  /*05d0*/  BRA `(.L_x_120) ;  /* 0x0000000000087947 */ /* 0x000fea0003800000 */
.L_x_119:
[----:B------:R-:W-:-:S13]  /*05e0*/  ISETP.GE.U32.AND P0, PT, R4, 0x4, PT ;  /* 0x000000040400780c */ /* 0x000fda0003f06070 */
[----:B------:R-:W-:Y:S05]  /*05f0*/  @!P0 BRA `(.L_x_121) ;  /* 0x0000000000108947 */ /* 0x000fea0003800000 */
.L_x_120:
[----:B------:R-:W0:Y:S02]  /*0600*/  LDS.64 R6, [R9+0x10] ;  /* 0x0000100009067984 */ /* 0x000e240000000a00 */
[----:B01----:R-:W-:-:S07]  /*0610*/  DMUL R2, R6, R2 ;  /* 0x0000000206027228 */ /* 0x003fce0000000000 */
[----:B------:R1:W-:Y:S01]  /*0620*/  STS.64 [R9], R2 ;  /* 0x0000000209007388 */ /* 0x0003e20000000a00 */
[----:B------:R-:W-:Y:S05]  /*0630*/  BRA `(.L_x_122) ;  /* 0x0000000000087947 */ /* 0x000fea0003800000 */
.L_x_121:
[----:B------:R-:W-:-:S13]  /*0640*/  ISETP.GE.U32.AND P0, PT, R4, 0x2, PT ;  /* 0x000000020400780c */ /* 0x000fda0003f06070 */
[----:B------:R-:W-:Y:S05]  /*0650*/  @!P0 BRA `(.L_x_123) ;  /* 0x00000000000c8947 */ /* 0x000fea0003800000 */
.L_x_122:
[----:B------:R-:W2:Y:S02]  /*0660*/  LDS.64 R6, [R9+0x8] ;  /* 0x0000080009067984 */ /* 0x000ea40000000a00 */
[----:B--2---:R-:W-:-:S07]  /*0670*/  DMUL R6, R6, R2 ;  /* 0x0000000206067228 */ /* 0x004fce0000000000 */
[----:B------:R2:W-:Y:S04]  /*0680*/  STS.64 [R9], R6 ;  /* 0x0000000609007388 */ /* 0x0005e80000000a00 */
.L_x_123:
[----:B------:R-:W-:-:S13]  /*0690*/  ISETP.NE.AND P0, PT, R0, RZ, PT ;  /* 0x000000ff0000720c */ /* 0x000fda0003f05270 */
[----:B------:R-:W-:Y:S05]  /*06a0*/  @P0 EXIT ;  /* 0x000000000000094d */ /* 0x000fea0003800000 */
[----:B01----:R-:W0:Y:S01]  /*06b0*/  LDS.64 R2, [UR4] ;  /* 0x00000004ff027984 */ /* 0x003e220008000a00 */
[----:B--2---:R-:W1:Y:S02]  /*06c0*/  LDC.64 R6, c[0x0][0x388] ;  /* 0x0000e200ff067b82 */ /* 0x004e640000000a00 */
[----:B-1----:R-:W-:-:S05]  /*06d0*/  IMAD.WIDE.U32 R4, R5, 0x8, R6 ;  /* 0x0000000805047825 */ /* 0x002fca00078e0006 */
[----:B0-----:R-:W-:Y:S01]  /*06e0*/  STG.E.64 desc[UR6][R4.64], R2 ;  /* 0x0000000204007986 */ /* 0x001fe2000c101b06 */
[----:B------:R-:W-:Y:S05]  /*06f0*/  EXIT ;  /* 0x000000000000794d */ /* 0x000fea0003800000 */
.L_x_124:
        /* <DEDUP_REMOVED lines=16> */
.L_x_427:


//--------------------- .text.reduce_col_min      --------------------------
	.section	.text.reduce_col_min,"ax",@progbits
	.align	128
        .global         reduce_col_min
        .type           reduce_col_min,@function
        .size           reduce_col_min,(.L_x_428 - reduce_col_min)
        .other          reduce_col_min,@"STO_CUDA_ENTRY STV_DEFAULT"
reduce_col_min:
.text.reduce_col_min:
        /* <DEDUP_REMOVED lines=9> */
[----:B------:R-:W1:Y:S01]  /*0090*/  LDC.64 R6, c[0x0][0x388] ;  /* 0x0000e200ff067b82 */ /* 0x000e620000000a00 */
[----:B------:R-:W-:Y:S01]  /*00a0*/  BSSY.RECONVERGENT B0, `(.L_x_125) ;  /* 0x0000019000007945 */ /* 0x000fe20003800200 */
[----:B------:R-:W-:Y:S01]  /*00b0*/  IMAD.MOV.U32 R2, RZ, RZ, -0x1 ;  /* 0xffffffffff027424 */ /* 0x000fe200078e00ff */
[----:B------:R-:W2:Y:S01]  /*00c0*/  LDCU.64 UR6, c[0x0][0x358] ;  /* 0x00006b00ff0677ac */ /* 0x000ea20008000a00 */
[----:B------:R-:W-:Y:S01]  /*00d0*/  IMAD.MOV.U32 R3, RZ, RZ, 0x7fefffff ;  /* 0x7fefffffff037424 */ /* 0x000fe200078e00ff */
[----:B0-----:R-:W-:-:S06]  /*00e0*/  UIMAD UR4, UR5, UR4, URZ ;  /* 0x00000004050472a4 */ /* 0x001fcc000f8e02ff */
[C---:B------:R-:W-:Y:S01]  /*00f0*/  ISETP.GE.U32.AND P0, PT, R5.reuse, UR4, PT ;  /* 0x0000000405007c0c */ /* 0x040fe2000bf06070 */
[----:B-1----:R-:W-:-:S12]  /*0100*/  IMAD.WIDE.U32 R6, R5, 0x8, R6 ;  /* 0x0000000805067825 */ /* 0x002fd800078e0006 */
[----:B--2---:R-:W-:Y:S05]  /*0110*/  @P0 BRA `(.L_x_126) ;  /* 0x0000000000440947 */ /* 0x004fea0003800000 */
[----:B------:R-:W0:Y:S01]  /*0120*/  LDC.64 R8, c[0x0][0x380] ;  /* 0x0000e000ff087b82 */ /* 0x000e220000000a00 */
[----:B------:R-:W-:Y:S01]  /*0130*/  MOV R11, R5 ;  /* 0x00000005000b7202 */ /* 0x000fe20000000f00 */
[----:B------:R-:W-:Y:S01]  /*0140*/  IMAD.MOV.U32 R2, RZ, RZ, -0x1 ;  /* 0xffffffffff027424 */ /* 0x000fe200078e00ff */
[----:B------:R-:W-:-:S07]  /*0150*/  MOV R3, 0x7fefffff ;  /* 0x7fefffff00037802 */ /* 0x000fce0000000f00 */
.L_x_127:
[----:B0-----:R-:W-:-:S06]  /*0160*/  IMAD.WIDE.U32 R4, R11, 0x8, R8 ;  /* 0x000000080b047825 */ /* 0x001fcc00078e0008 */
[----:B------:R-:W2:Y:S01]  /*0170*/  LDG.E.64 R4, desc[UR6][R4.64] ;  /* 0x0000000604047981 */ /* 0x000ea2000c1e1b00 */
[----:B------:R-:W-:Y:S01]  /*0180*/  IADD3 R11, PT, PT, R11, UR5, RZ ;  /* 0x000000050b0b7c10 */ /* 0x000fe2000fffe0ff */
[----:B------:R-:W-:Y:S02]  /*0190*/  IMAD.MOV.U32 R15, RZ, RZ, R3 ;  /* 0x000000ffff0f7224 */ /* 0x000fe400078e0003 */
[----:B------:R-:W-:Y:S01]  /*01a0*/  IMAD.MOV.U32 R13, RZ, RZ, R2 ;  /* 0x000000ffff0d7224 */ /* 0x000fe200078e0002 */
[----:B------:R-:W-:Y:S01]  /*01b0*/  ISETP.GE.U32.AND P0, PT, R11, UR4, PT ;  /* 0x000000040b007c0c */ /* 0x000fe2000bf06070 */
[----:B--2---:R-:W-:Y:S01]  /*01c0*/  DSETP.MIN.AND P1, P2, R4, R2, PT ;  /* 0x000000020400722a */ /* 0x004fe20003a20000 */
[----:B------:R-:W-:Y:S01]  /*01d0*/  MOV R0, R5 ;  /* 0x0000000500007202 */ /* 0x000fe20000000f00 */
[----:B------:R-:W-:-:S04]  /*01e0*/  IMAD.MOV.U32 R2, RZ, RZ, R4 ;  /* 0x000000ffff027224 */ /* 0x000fc800078e0004 */
[----:B------:R-:W-:Y:S02]  /*01f0*/  FSEL R3, R0, R15, P1 ;  /* 0x0000000f00037208 */ /* 0x000fe40000800000 */
[----:B------:R-:W-:-:S06]  /*0200*/  SEL R2, R2, R13, P1 ;  /* 0x0000000d02027207 */ /* 0x000fcc0000800000 */
[----:B------:R-:W-:Y:S01]  /*0210*/  @P2 LOP3.LUT R3, R15, 0x80000, RZ, 0xfc, !PT ;  /* 0x000800000f032812 */ /* 0x000fe200078efcff */
[----:B------:R-:W-:Y:S06]  /*0220*/  @!P0 BRA `(.L_x_127) ;  /* 0xfffffffc00cc8947 */ /* 0x000fec000383ffff */
.L_x_126:
[----:B------:R-:W-:Y:S05]  /*0230*/  BSYNC.RECONVERGENT B0 ;  /* 0x0000000000007941 */ /* 0x000fea0003800200 */
.L_x_125:
[----:B------:R-:W-:Y:S01]  /*0240*/  STG.E.64 desc[UR6][R6.64], R2 ;  /* 0x0000000206007986 */ /* 0x000fe2000c101b06 */
[----:B------:R-:W-:Y:S05]  /*0250*/  EXIT ;  /* 0x000000000000794d */ /* 0x000fea0003800000 */
.L_x_128:
        /* <DEDUP_REMOVED lines=10> */
.L_x_428:


//--------------------- .text.reduce_row_min      --------------------------
	.section	.text.reduce_row_min,"ax",@progbits
	.align	128
        .global         reduce_row_min
        .type           reduce_row_min,@function
        .size           reduce_row_min,(.L_x_429 - reduce_row_min)
        .other          reduce_row_min,@"STO_CUDA_ENTRY STV_DEFAULT"
reduce_row_min:
.text.reduce_row_min:
        /* <DEDUP_REMOVED lines=8> */
[----:B------:R-:W-:Y:S01]  /*0080*/  IMAD.MOV.U32 R2, RZ, RZ, -0x1 ;  /* 0xffffffffff027424 */ /* 0x000fe200078e00ff */
[----:B------:R-:W1:Y:S01]  /*0090*/  LDCU.64 UR6, c[0x0][0x358] ;  /* 0x00006b00ff0677ac */ /* 0x000e620008000a00 */
[----:B------:R-:W-:Y:S01]  /*00a0*/  IMAD.MOV.U32 R3, RZ, RZ, 0x7fefffff ;  /* 0x7fefffffff037424 */ /* 0x000fe200078e00ff */
[----:B0-----:R-:W-:-:S13]  /*00b0*/  ISETP.GE.U32.AND P0, PT, R4, UR4, PT ;  /* 0x0000000404007c0c */ /* 0x001fda000bf06070 */
[----:B-1----:R-:W-:Y:S05]  /*00c0*/  @P0 BRA `(.L_x_130) ;  /* 0x00000000004c0947 */ /* 0x002fea0003800000 */
[----:B------:R-:W0:Y:S01]  /*00d0*/  LDC R10, c[0x0][0x360] ;  /* 0x0000d800ff0a7b82 */ /* 0x000e220000000800 */
[----:B------:R-:W-:Y:S02]  /*00e0*/  IMAD.MOV.U32 R5, RZ, RZ, R4 ;  /* 0x000000ffff057224 */ /* 0x000fe400078e0004 */
[----:B------:R-:W-:Y:S02]  /*00f0*/  IMAD.MOV.U32 R2, RZ, RZ, -0x1 ;  /* 0xffffffffff027424 */ /* 0x000fe400078e00ff */
[----:B------:R-:W-:-:S03]  /*0100*/  IMAD.MOV.U32 R3, RZ, RZ, 0x7fefffff ;  /* 0x7fefffffff037424 */ /* 0x000fc600078e00ff */
[----:B------:R-:W1:Y:S04]  /*0110*/  LDC.64 R8, c[0x0][0x380] ;  /* 0x0000e000ff087b82 */ /* 0x000e680000000a00 */
.L_x_131:
[----:B------:R-:W-:-:S04]  /*0120*/  IMAD R7, R0, UR4, R5 ;  /* 0x0000000400077c24 */ /* 0x000fc8000f8e0205 */
[----:B-1----:R-:W-:-:S06]  /*0130*/  IMAD.WIDE.U32 R6, R7, 0x8, R8 ;  /* 0x0000000807067825 */ /* 0x002fcc00078e0008 */
[----:B------:R-:W2:Y:S01]  /*0140*/  LDG.E.64 R6, desc[UR6][R6.64] ;  /* 0x0000000606067981 */ /* 0x000ea2000c1e1b00 */
[----:B0-----:R-:W-:Y:S02]  /*0150*/  IMAD.IADD R5, R10, 0x1, R5 ;  /* 0x000000010a057824 */ /* 0x001fe400078e0205 */
[----:B------:R-:W-:Y:S02]  /*0160*/  IMAD.MOV.U32 R11, RZ, RZ, R2 ;  /* 0x000000ffff0b7224 */ /* 0x000fe400078e0002 */
[----:B------:R-:W-:Y:S01]  /*0170*/  IMAD.MOV.U32 R13, RZ, RZ, R3 ;  /* 0x000000ffff0d7224 */ /* 0x000fe200078e0003 */
[----:B------:R-:W-:Y:S01]  /*0180*/  ISETP.GE.U32.AND P0, PT, R5, UR4, PT ;  /* 0x0000000405007c0c */ /* 0x000fe2000bf06070 */
[----:B--2---:R-:W-:Y:S01]  /*0190*/  DSETP.MIN.AND P1, P2, R6, R2, PT ;  /* 0x000000020600722a */ /* 0x004fe20003a20000 */
[----:B------:R-:W-:-:S05]  /*01a0*/  IMAD.MOV.U32 R2, RZ, RZ, R7 ;  /* 0x000000ffff027224 */ /* 0x000fca00078e0007 */
[----:B------:R-:W-:Y:S01]  /*01b0*/  FSEL R3, R2, R13, P1 ;  /* 0x0000000d02037208 */ /* 0x000fe20000800000 */
[----:B------:R-:W-:-:S05]  /*01c0*/  IMAD.MOV.U32 R2, RZ, RZ, R6 ;  /* 0x000000ffff027224 */ /* 0x000fca00078e0006 */
[----:B------:R-:W-:Y:S02]  /*01d0*/  SEL R2, R2, R11, P1 ;  /* 0x0000000b02027207 */ /* 0x000fe40000800000 */
[----:B------:R-:W-:Y:S01]  /*01e0*/  @P2 LOP3.LUT R3, R13, 0x80000, RZ, 0xfc, !PT ;  /* 0x000800000d032812 */ /* 0x000fe200078efcff */
[----:B------:R-:W-:Y:S06]  /*01f0*/  @!P0 BRA `(.L_x_131) ;  /* 0xfffffffc00c88947 */ /* 0x000fec000383ffff */
.L_x_130:
[----:B------:R-:W-:Y:S05]  /*0200*/  BSYNC.RECONVERGENT B0 ;  /* 0x0000000000007941 */ /* 0x000fea0003800200 */
.L_x_129:
        /* <DEDUP_REMOVED lines=10> */
[----:B------:R-:W0:Y:S01]  /*02b0*/  @!P0 LDS.64 R6, [R5+0x1000] ;  /* 0x0010000005068984 */ /* 0x000e220000000a00 */
[----:B------:R-:W-:Y:S01]  /*02c0*/  @!P0 IMAD.MOV.U32 R8, RZ, RZ, R3 ;  /* 0x000000ffff088224 */ /* 0x000fe200078e0003 */
[----:B0-----:R-:W-:Y:S01]  /*02d0*/  @!P0 DSETP.MIN.AND P1, P2, R2, R6, PT ;  /* 0x000000060200822a */ /* 0x001fe20003a20000 */
[----:B------:R-:W-:-:S05]  /*02e0*/  @!P0 IMAD.MOV.U32 R9, RZ, RZ, R7 ;  /* 0x000000ffff098224 */ /* 0x000fca00078e0007 */
[----:B------:R-:W-:Y:S02]  /*02f0*/  @!P0 FSEL R8, R8, R9, P1 ;  /* 0x0000000908088208 */ /* 0x000fe40000800000 */
[----:B------:R-:W-:Y:S01]  /*0300*/  @!P0 LOP3.LUT R11, R9, 0x80000, RZ, 0xfc, !PT ;  /* 0x00080000090b8812 */ /* 0x000fe200078efcff */
[----:B------:R-:W-:Y:S02]  /*0310*/  @!P0 IMAD.MOV.U32 R9, RZ, RZ, R6 ;  /* 0x000000ffff098224 */ /* 0x000fe400078e0006 */
[----:B------:R-:W-:Y:S01]  /*0320*/  @!P0 IMAD.MOV.U32 R6, RZ, RZ, R2 ;  /* 0x000000ffff068224 */ /* 0x000fe200078e0002 */
[----:B------:R-:W-:-:S04]  /*0330*/  @!P0 SEL R3, R11, R8, P2 ;  /* 0x000000080b038207 */ /* 0x000fc80001000000 */
[----:B------:R-:W-:-:S05]  /*0340*/  @!P0 SEL R2, R6, R9, P1 ;  /* 0x0000000906028207 */ /* 0x000fca0000800000 */
[----:B------:R0:W-:Y:S01]  /*0350*/  @!P0 STS.64 [R5], R2 ;  /* 0x0000000205008388 */ /* 0x0001e20000000a00 */
[----:B------:R-:W-:Y:S06]  /*0360*/  BAR.SYNC.DEFER_BLOCKING 0x0 ;  /* 0x0000000000007b1d */ /* 0x000fec0000010000 */
[----:B------:R-:W-:Y:S05]  /*0370*/  BRA `(.L_x_133) ;  /* 0x0000000000087947 */ /* 0x000fea0003800000 */
.L_x_132:
[----:B------:R-:W-:-:S13]  /*0380*/  ISETP.GE.U32.AND P0, PT, R10, 0x200, PT ;  /* 0x000002000a00780c */ /* 0x000fda0003f06070 */
[----:B------:R-:W-:Y:S05]  /*0390*/  @!P0 BRA `(.L_x_134) ;  /* 0x0000000000388947 */ /* 0x000fea0003800000 */
.L_x_133:
[----:B------:R-:W-:-:S13]  /*03a0*/  ISETP.GT.U32.AND P0, PT, R4, 0xff, PT ;  /* 0x000000ff0400780c */ /* 0x000fda0003f04070 */
[----:B------:R-:W1:Y:S01]  /*03b0*/  @!P0 LDS.64 R6, [R5+0x800] ;  /* 0x0008000005068984 */ /* 0x000e620000000a00 */
[----:B------:R-:W-:Y:S01]  /*03c0*/  @!P0 IMAD.MOV.U32 R8, RZ, RZ, R3 ;  /* 0x000000ffff088224 */ /* 0x000fe200078e0003 */
[----:B-1----:R-:W-:Y:S01]  /*03d0*/  @!P0 DSETP.MIN.AND P1, P2, R2, R6, PT ;  /* 0x000000060200822a */ /* 0x002fe20003a20000 */
[----:B------:R-:W-:-:S05]  /*03e0*/  @!P0 IMAD.MOV.U32 R9, RZ, RZ, R7 ;  /* 0x000000ffff098224 */ /* 0x000fca00078e0007 */
[----:B------:R-:W-:Y:S02]  /*03f0*/  @!P0 FSEL R8, R8, R9, P1 ;  /* 0x0000000908088208 */ /* 0x000fe40000800000 */
[----:B------:R-:W-:Y:S01]  /*0400*/  @!P0 LOP3.LUT R11, R9, 0x80000, RZ, 0xfc, !PT ;  /* 0x00080000090b8812 */ /* 0x000fe200078efcff */
[----:B------:R-:W-:Y:S02]  /*0410*/  @!P0 IMAD.MOV.U32 R9, RZ, RZ, R6 ;  /* 0x000000ffff098224 */ /* 0x000fe400078e0006 */
[----:B------:R-:W-:Y:S01]  /*0420*/  @!P0 IMAD.MOV.U32 R6, RZ, RZ, R2 ;  /* 0x000000ffff068224 */ /* 0x000fe200078e0002 */
[----:B0-----:R-:W-:-:S04]  /*0430*/  @!P0 SEL R3, R11, R8, P2 ;  /* 0x000000080b038207 */ /* 0x001fc80001000000 */
[----:B------:R-:W-:-:S05]  /*0440*/  @!P0 SEL R2, R6, R9, P1 ;  /* 0x0000000906028207 */ /* 0x000fca0000800000 */
[----:B------:R0:W-:Y:S01]  /*0450*/  @!P0 STS.64 [R5], R2 ;  /* 0x0000000205008388 */ /* 0x0001e20000000a00 */
[----:B------:R-:W-:Y:S06]  /*0460*/  BAR.SYNC.DEFER_BLOCKING 0x0 ;  /* 0x0000000000007b1d */ /* 0x000fec0000010000 */
[----:B------:R-:W-:Y:S05]  /*0470*/  BRA `(.L_x_135) ;  /* 0x0000000000087947 */ /* 0x000fea0003800000 */
.L_x_134:
[----:B------:R-:W-:-:S13]  /*0480*/  ISETP.GE.U32.AND P0, PT, R10, 0x100, PT ;  /* 0x000001000a00780c */ /* 0x000fda0003f06070 */
[----:B------:R-:W-:Y:S05]  /*0490*/  @!P0 BRA `(.L_x_136) ;  /* 0x0000000000388947 */ /* 0x000fea0003800000 */
.L_x_135:
        /* <DEDUP_REMOVED lines=14> */
.L_x_136:
[----:B------:R-:W-:-:S13]  /*0580*/  ISETP.GE.U32.AND P0, PT, R10, 0x80, PT ;  /* 0x000000800a00780c */ /* 0x000fda0003f06070 */
[----:B------:R-:W-:Y:S05]  /*0590*/  @!P0 BRA `(.L_x_138) ;  /* 0x0000000000348947 */ /* 0x000fea0003800000 */
.L_x_137:
        /* <DEDUP_REMOVED lines=13> */
.L_x_138:
[----:B------:R-:W-:-:S13]  /*0670*/  ISETP.GT.U32.AND P0, PT, R4, 0x1f, PT ;  /* 0x0000001f0400780c */ /* 0x000fda0003f04070 */
[----:B------:R-:W-:Y:S05]  /*0680*/  @P0 EXIT ;  /* 0x000000000000094d */ /* 0x000fea0003800000 */
[----:B------:R-:W-:-:S13]  /*0690*/  ISETP.GE.U32.AND P0, PT, R10, 0x40, PT ;  /* 0x000000400a00780c */ /* 0x000fda0003f06070 */
[----:B------:R-:W1:Y:S01]  /*06a0*/  @P0 LDS.64 R6, [R5+0x100] ;  /* 0x0001000005060984 */ /* 0x000e620000000a00 */
[----:B------:R-:W-:Y:S01]  /*06b0*/  @P0 IMAD.MOV.U32 R8, RZ, RZ, R3 ;  /* 0x000000ffff080224 */ /* 0x000fe200078e0003 */
[----:B-1----:R-:W-:Y:S01]  /*06c0*/  @P0 DSETP.MIN.AND P1, P2, R2, R6, PT ;  /* 0x000000060200022a */ /* 0x002fe20003a20000 */
[----:B------:R-:W-:-:S05]  /*06d0*/  @P0 IMAD.MOV.U32 R9, RZ, RZ, R7 ;  /* 0x000000ffff090224 */ /* 0x000fca00078e0007 */
[----:B------:R-:W-:Y:S02]  /*06e0*/  @P0 FSEL R8, R8, R9, P1 ;  /* 0x0000000908080208 */ /* 0x000fe40000800000 */
[----:B------:R-:W-:Y:S01]  /*06f0*/  @P0 LOP3.LUT R11, R9, 0x80000, RZ, 0xfc, !PT ;  /* 0x00080000090b0812 */ /* 0x000fe200078efcff */
[----:B------:R-:W-:Y:S02]  /*0700*/  @P0 IMAD.MOV.U32 R9, RZ, RZ, R6 ;  /* 0x000000ffff090224 */ /* 0x000fe400078e0006 */
[----:B------:R-:W-:Y:S01]  /*0710*/  @P0 IMAD.MOV.U32 R6, RZ, RZ, R2 ;  /* 0x000000ffff060224 */ /* 0x000fe200078e0002 */
[----:B0-----:R-:W-:-:S04]  /*0720*/  @P0 SEL R3, R11, R8, P2 ;  /* 0x000000080b030207 */ /* 0x001fc80001000000 */
[----:B------:R-:W-:-:S05]  /*0730*/  @P0 SEL R2, R6, R9, P1 ;  /* 0x0000000906020207 */ /* 0x000fca0000800000 */
[----:B------:R0:W-:Y:S01]  /*0740*/  @P0 STS.64 [R5], R2 ;  /* 0x0000000205000388 */ /* 0x0001e20000000a00 */
[----:B------:R-:W-:Y:S05]  /*0750*/  @P0 BRA `(.L_x_139) ;  /* 0x0000000000080947 */ /* 0x000fea0003800000 */
[----:B------:R-:W-:-:S13]  /*0760*/  ISETP.GE.U32.AND P0, PT, R10, 0x20, PT ;  /* 0x000000200a00780c */ /* 0x000fda0003f06070 */
[----:B------:R-:W-:Y:S05]  /*0770*/  @!P0 BRA `(.L_x_140) ;  /* 0x0000000000288947 */ /* 0x000fea0003800000 */
.L_x_139:
[----:B------:R-:W1:Y:S01]  /*0780*/  LDS.64 R6, [R5+0x80] ;  /* 0x0000800005067984 */ /* 0x000e620000000a00 */
[----:B------:R-:W-:Y:S01]  /*0790*/  IMAD.MOV.U32 R9, RZ, RZ, R3 ;  /* 0x000000ffff097224 */ /* 0x000fe200078e0003 */
[----:B-1----:R-:W-:Y:S01]  /*07a0*/  DSETP.MIN.AND P0, P1, R6, R2, PT ;  /* 0x000000020600722a */ /* 0x002fe20003900000 */
[----:B------:R-:W-:-:S05]  /*07b0*/  IMAD.MOV.U32 R8, RZ, RZ, R7 ;  /* 0x000000ffff087224 */ /* 0x000fca00078e0007 */
[----:B------:R-:W-:Y:S02]  /*07c0*/  FSEL R11, R8, R9, P0 ;  /* 0x00000009080b7208 */ /* 0x000fe40000000000 */
[----:B0-----:R-:W-:-:S06]  /*07d0*/  SEL R2, R6, R2, P0 ;  /* 0x0000000206027207 */ /* 0x001fcc0000000000 */
[----:B------:R-:W-:-:S05]  /*07e0*/  @P1 LOP3.LUT R11, R9, 0x80000, RZ, 0xfc, !PT ;  /* 0x00080000090b1812 */ /* 0x000fca00078efcff */
[----:B------:R-:W-:-:S05]  /*07f0*/  IMAD.MOV.U32 R3, RZ, RZ, R11 ;  /* 0x000000ffff037224 */ /* 0x000fca00078e000b */
[----:B------:R0:W-:Y:S01]  /*0800*/  STS.64 [R5], R2 ;  /* 0x0000000205007388 */ /* 0x0001e20000000a00 */
[----:B------:R-:W-:Y:S05]  /*0810*/  BRA `(.L_x_141) ;  /* 0x0000000000087947 */ /* 0x000fea0003800000 */
.L_x_140:
[----:B------:R-:W-:-:S13]  /*0820*/  ISETP.GE.U32.AND P0, PT, R10, 0x10, PT ;  /* 0x000000100a00780c */ /* 0x000fda0003f06070 */
[----:B------:R-:W-:Y:S05]  /*0830*/  @!P0 BRA `(.L_x_142) ;  /* 0x0000000000288947 */ /* 0x000fea0003800000 */
.L_x_141:
        /* <DEDUP_REMOVED lines=10> */
.L_x_142:
[----:B------:R-:W-:-:S13]  /*08e0*/  ISETP.GE.U32.AND P0, PT, R10, 0x8, PT ;  /* 0x000000080a00780c */ /* 0x000fda0003f06070 */
[----:B------:R-:W-:Y:S05]  /*08f0*/  @!P0 BRA `(.L_x_144) ;  /* 0x0000000000288947 */ /* 0x000fea0003800000 */
.L_x_143:
        /* <DEDUP_REMOVED lines=10> */
.L_x_144:
[----:B------:R-:W-:-:S13]  /*09a0*/  ISETP.GE.U32.AND P0, PT, R10, 0x4, PT ;  /* 0x000000040a00780c */ /* 0x000fda0003f06070 */
[----:B------:R-:W-:Y:S05]  /*09b0*/  @!P0 BRA `(.L_x_146) ;  /* 0x0000000000288947 */ /* 0x000fea0003800000 */
.L_x_145:
        /* <DEDUP_REMOVED lines=10> */
.L_x_146:
[----:B------:R-:W-:-:S13]  /*0a60*/  ISETP.GE.U32.AND P0, PT, R10, 0x2, PT ;  /* 0x000000020a00780c */ /* 0x000fda0003f06070 */
[----:B------:R-:W-:Y:S05]  /*0a70*/  @!P0 BRA `(.L_x_148) ;  /* 0x0000000000248947 */ /* 0x000fea0003800000 */
.L_x_147:
        /* <DEDUP_REMOVED lines=8> */
[----:B------:R1:W-:Y:S02]  /*0b00*/  STS.64 [R5], R2 ;  /* 0x0000000205007388 */ /* 0x0003e40000000a00 */
.L_x_148:
[----:B------:R-:W-:-:S13]  /*0b10*/  ISETP.NE.AND P0, PT, R4, RZ, PT ;  /* 0x000000ff0400720c */ /* 0x000fda0003f05270 */
[----:B------:R-:W-:Y:S05]  /*0b20*/  @P0 EXIT ;  /* 0x000000000000094d */ /* 0x000fea0003800000 */
[----:B01----:R-:W0:Y:S01]  /*0b30*/  LDS.64 R2, [UR4] ;  /* 0x00000004ff027984 */ /* 0x003e220008000a00 */
[----:B------:R-:W1:Y:S02]  /*0b40*/  LDC.64 R4, c[0x0][0x388] ;  /* 0x0000e200ff047b82 */ /* 0x000e640000000a00 */
[----:B-1----:R-:W-:-:S05]  /*0b50*/  IMAD.WIDE.U32 R4, R0, 0x8, R4 ;  /* 0x0000000800047825 */ /* 0x002fca00078e0004 */
[----:B0-----:R-:W-:Y:S01]  /*0b60*/  STG.E.64 desc[UR6][R4.64], R2 ;  /* 0x0000000204007986 */ /* 0x001fe2000c101b06 */
[----:B------:R-:W-:Y:S05]  /*0b70*/  EXIT ;  /* 0x000000000000794d */ /* 0x000fea0003800000 */
.L_x_149:
        /* <DEDUP_REMOVED lines=16> */
.L_x_429:


//--------------------- .text.reduce_min          --------------------------
	.section	.text.reduce_min,"ax",@progbits
	.align	128
        .global         reduce_min
        .type           reduce_min,@function
        .size           reduce_min,(.L_x_430 - reduce_min)
        .other          reduce_min,@"STO_CUDA_ENTRY STV_DEFAULT"
reduce_min:
.text.reduce_min:
[----:B------:R-:W-:Y:S01]  /*0000*/  LDC R1, c[0x0][0x37c] ;  /* 0x0000df00ff017b82 */ /* 0x000fe20000000800 */
[----:B------:R-:W0:Y:S07]  /*0010*/  S2R R0, SR_TID.X ;  /* 0x0000000000007919 */ /* 0x000e2e0000002100 */
[----:B------:R-:W1:Y:S01]  /*0020*/  LDC R4, c[0x0][0x360] ;  /* 0x0000d800ff047b82 */ /* 0x000e620000000800 */
[----:B------:R-:W2:Y:S01]  /*0030*/  LDCU UR4, c[0x0][0x390] ;  /* 0x00007200ff0477ac */ /* 0x000ea20008000800 */
[----:B------:R-:W-:Y:S01]  /*0040*/  BSSY.RECONVERGENT B0, `(.L_x_150) ;  /* 0x0000029000007945 */ /* 0x000fe20003800200 */
[----:B------:R-:W0:Y:S01]  /*0050*/  S2R R5, SR_CTAID.X ;  /* 0x0000000000057919 */ /* 0x000e220000002500 */
[----:B------:R-:W-:Y:S01]  /*0060*/  IMAD.MOV.U32 R2, RZ, RZ, -0x1 ;  /* 0xffffffffff027424 */ /* 0x000fe200078e00ff */
        /* <DEDUP_REMOVED lines=9> */
[----:B------:R-:W-:Y:S02]  /*0100*/  IMAD.MOV.U32 R2, RZ, RZ, -0x1 ;  /* 0xffffffffff027424 */ /* 0x000fe400078e00ff */
[----:B------:R-:W-:Y:S02]  /*0110*/  IMAD.MOV.U32 R3, RZ, RZ, 0x7fefffff ;  /* 0x7fefffffff037424 */ /* 0x000fe400078e00ff */
[----:B-1----:R-:W-:-:S07]  /*0120*/  IMAD R12, R8, UR4, RZ ;  /* 0x00000004080c7c24 */ /* 0x002fce000f8e02ff */
.L_x_152:
[----:B0-----:R-:W-:-:S04]  /*0130*/  IMAD.WIDE.U32 R8, R13, 0x8, R6 ;  /* 0x000000080d087825 */ /* 0x001fc800078e0006 */
[----:B------:R-:W-:Y:S02]  /*0140*/  IMAD.IADD R11, R4, 0x1, R13 ;  /* 0x00000001040b7824 */ /* 0x000fe400078e020d */
[----:B------:R-:W2:Y:S03]  /*0150*/  LDG.E.64 R8, desc[UR6][R8.64] ;  /* 0x0000000608087981 */ /* 0x000ea6000c1e1b00 */
[----:B------:R-:W-:-:S13]  /*0160*/  ISETP.GE.U32.AND P0, PT, R11, UR5, PT ;  /* 0x000000050b007c0c */ /* 0x000fda000bf06070 */
[----:B------:R-:W-:-:S06]  /*0170*/  @!P0 IMAD.WIDE.U32 R10, R11, 0x8, R6 ;  /* 0x000000080b0a8825 */ /* 0x000fcc00078e0006 */
[----:B------:R-:W3:Y:S01]  /*0180*/  @!P0 LDG.E.64 R10, desc[UR6][R10.64] ;  /* 0x000000060a0a8981 */ /* 0x000ee2000c1e1b00 */
[----:B------:R-:W-:Y:S02]  /*0190*/  IMAD.MOV.U32 R17, RZ, RZ, R3 ;  /* 0x000000ffff117224 */ /* 0x000fe400078e0003 */
[----:B------:R-:W-:Y:S02]  /*01a0*/  IMAD.MOV.U32 R15, RZ, RZ, R2 ;  /* 0x000000ffff0f7224 */ /* 0x000fe400078e0002 */
[----:B------:R-:W-:Y:S01]  /*01b0*/  IMAD.IADD R13, R12, 0x1, R13 ;  /* 0x000000010c0d7824 */ /* 0x000fe200078e020d */
[----:B--2---:R-:W-:Y:S01]  /*01c0*/  DSETP.MIN.AND P1, P2, R8, R2, PT ;  /* 0x000000020800722a */ /* 0x004fe20003a20000 */
[----:B------:R-:W-:Y:S02]  /*01d0*/  IMAD.MOV.U32 R14, RZ, RZ, R9 ;  /* 0x000000ffff0e7224 */ /* 0x000fe400078e0009 */
[----:B------:R-:W-:-:S03]  /*01e0*/  IMAD.MOV.U32 R2, RZ, RZ, R8 ;  /* 0x000000ffff027224 */ /* 0x000fc600078e0008 */
[----:B------:R-:W-:Y:S02]  /*01f0*/  FSEL R19, R14, R17, P1 ;  /* 0x000000110e137208 */ /* 0x000fe40000800000 */
[----:B------:R-:W-:Y:S02]  /*0200*/  SEL R2, R2, R15, P1 ;  /* 0x0000000f02027207 */ /* 0x000fe40000800000 */
[----:B------:R-:W-:-:S04]  /*0210*/  ISETP.GE.U32.AND P1, PT, R13, UR5, PT ;  /* 0x000000050d007c0c */ /* 0x000fc8000bf26070 */
[----:B------:R-:W-:-:S05]  /*0220*/  @P2 LOP3.LUT R19, R17, 0x80000, RZ, 0xfc, !PT ;  /* 0x0008000011132812 */ /* 0x000fca00078efcff */
[----:B------:R-:W-:Y:S02]  /*0230*/  IMAD.MOV.U32 R3, RZ, RZ, R19 ;  /* 0x000000ffff037224 */ /* 0x000fe400078e0013 */
[----:B---3--:R-:W-:Y:S02]  /*0240*/  @!P0 IMAD.MOV.U32 R9, RZ, RZ, R10 ;  /* 0x000000ffff098224 */ /* 0x008fe400078e000a */
[----:B------:R-:W-:Y:S02]  /*0250*/  @!P0 IMAD.MOV.U32 R8, RZ, RZ, R3 ;  /* 0x000000ffff088224 */ /* 0x000fe400078e0003 */
[----:B------:R-:W-:-:S06]  /*0260*/  @!P0 DSETP.MIN.AND P2, P3, R2, R10, PT ;  /* 0x0000000a0200822a */ /* 0x000fcc0003b40000 */
[----:B------:R-:W-:Y:S01]  /*0270*/  @!P0 FSEL R10, R8, R11, P2 ;  /* 0x0000000b080a8208 */ /* 0x000fe20001000000 */
[----:B------:R-:W-:Y:S01]  /*0280*/  @!P0 IMAD.MOV.U32 R8, RZ, RZ, R2 ;  /* 0x000000ffff088224 */ /* 0x000fe200078e0002 */
[----:B------:R-:W-:-:S04]  /*0290*/  @!P0 LOP3.LUT R11, R11, 0x80000, RZ, 0xfc, !PT ;  /* 0x000800000b0b8812 */ /* 0x000fc800078efcff */
[----:B------:R-:W-:Y:S02]  /*02a0*/  @!P0 SEL R2, R8, R9, P2 ;  /* 0x0000000908028207 */ /* 0x000fe40001000000 */
[----:B------:R-:W-:Y:S01]  /*02b0*/  @!P0 SEL R3, R11, R10, P3 ;  /* 0x0000000a0b038207 */ /* 0x000fe20001800000 */
[----:B------:R-:W-:Y:S06]  /*02c0*/  @!P1 BRA `(.L_x_152) ;  /* 0xfffffffc00989947 */ /* 0x000fec000383ffff */
.L_x_151:
[----:B------:R-:W-:Y:S05]  /*02d0*/  BSYNC.RECONVERGENT B0 ;  /* 0x0000000000007941 */ /* 0x000fea0003800200 */
.L_x_150:
        /* <DEDUP_REMOVED lines=9> */
[----:B------:R-:W1:Y:S01]  /*0370*/  @!P0 LDS.64 R8, [R7+0x1000] ;  /* 0x0010000007088984 */ /* 0x000e620000000a00 */
[----:B------:R-:W-:Y:S01]  /*0380*/  @!P0 IMAD.MOV.U32 R6, RZ, RZ, R3 ;  /* 0x000000ffff068224 */ /* 0x000fe200078e0003 */
[----:B-1----:R-:W-:Y:S01]  /*0390*/  @!P0 DSETP.MIN.AND P1, P2, R2, R8, PT ;  /* 0x000000080200822a */ /* 0x002fe20003a20000 */
[----:B------:R-:W-:-:S05]  /*03a0*/  @!P0 IMAD.MOV.U32 R11, RZ, RZ, R9 ;  /* 0x000000ffff0b8224 */ /* 0x000fca00078e0009 */
[----:B------:R-:W-:Y:S01]  /*03b0*/  @!P0 FSEL R10, R6, R11, P1 ;  /* 0x0000000b060a8208 */ /* 0x000fe20000800000 */
[----:B------:R-:W-:Y:S01]  /*03c0*/  @!P0 IMAD.MOV.U32 R6, RZ, RZ, R2 ;  /* 0x000000ffff068224 */ /* 0x000fe200078e0002 */
[----:B------:R-:W-:-:S04]  /*03d0*/  @!P0 LOP3.LUT R11, R11, 0x80000, RZ, 0xfc, !PT ;  /* 0x000800000b0b8812 */ /* 0x000fc800078efcff */
[----:B0-----:R-:W-:Y:S02]  /*03e0*/  @!P0 SEL R2, R6, R8, P1 ;  /* 0x0000000806028207 */ /* 0x001fe40000800000 */
[----:B------:R-:W-:-:S05]  /*03f0*/  @!P0 SEL R3, R11, R10, P2 ;  /* 0x0000000a0b038207 */ /* 0x000fca0001000000 */
[----:B------:R1:W-:Y:S01]  /*0400*/  @!P0 STS.64 [R7], R2 ;  /* 0x0000000207008388 */ /* 0x0003e20000000a00 */
[----:B------:R-:W-:Y:S06]  /*0410*/  BAR.SYNC.DEFER_BLOCKING 0x0 ;  /* 0x0000000000007b1d */ /* 0x000fec0000010000 */
[----:B------:R-:W-:Y:S05]  /*0420*/  BRA `(.L_x_154) ;  /* 0x0000000000087947 */ /* 0x000fea0003800000 */
.L_x_153:
[----:B------:R-:W-:-:S13]  /*0430*/  ISETP.GE.U32.AND P0, PT, R4, 0x200, PT ;  /* 0x000002000400780c */ /* 0x000fda0003f06070 */
[----:B------:R-:W-:Y:S05]  /*0440*/  @!P0 BRA `(.L_x_155) ;  /* 0x0000000000348947 */ /* 0x000fea0003800000 */
.L_x_154:
[----:B------:R-:W-:-:S13]  /*0450*/  ISETP.GT.U32.AND P0, PT, R0, 0xff, PT ;  /* 0x000000ff0000780c */ /* 0x000fda0003f04070 */
[----:B------:R-:W2:Y:S01]  /*0460*/  @!P0 LDS.64 R8, [R7+0x800] ;  /* 0x0008000007088984 */ /* 0x000ea20000000a00 */
[----:B------:R-:W-:Y:S01]  /*0470*/  @!P0 IMAD.MOV.U32 R6, RZ, RZ, R3 ;  /* 0x000000ffff068224 */ /* 0x000fe200078e0003 */
[----:B--2---:R-:W-:Y:S01]  /*0480*/  @!P0 DSETP.MIN.AND P1, P2, R2, R8, PT ;  /* 0x000000080200822a */ /* 0x004fe20003a20000 */
[----:B------:R-:W-:-:S05]  /*0490*/  @!P0 IMAD.MOV.U32 R11, RZ, RZ, R9 ;  /* 0x000000ffff0b8224 */ /* 0x000fca00078e0009 */
[----:B------:R-:W-:Y:S01]  /*04a0*/  @!P0 FSEL R10, R6, R11, P1 ;  /* 0x0000000b060a8208 */ /* 0x000fe20000800000 */
[----:B------:R-:W-:Y:S01]  /*04b0*/  @!P0 IMAD.MOV.U32 R6, RZ, RZ, R2 ;  /* 0x000000ffff068224 */ /* 0x000fe200078e0002 */
[----:B------:R-:W-:-:S04]  /*04c0*/  @!P0 LOP3.LUT R11, R11, 0x80000, RZ, 0xfc, !PT ;  /* 0x000800000b0b8812 */ /* 0x000fc800078efcff */
[----:B01----:R-:W-:Y:S02]  /*04d0*/  @!P0 SEL R2, R6, R8, P1 ;  /* 0x0000000806028207 */ /* 0x003fe40000800000 */
[----:B------:R-:W-:-:S05]  /*04e0*/  @!P0 SEL R3, R11, R10, P2 ;  /* 0x0000000a0b038207 */ /* 0x000fca0001000000 */
[----:B------:R1:W-:Y:S01]  /*04f0*/  @!P0 STS.64 [R7], R2 ;  /* 0x0000000207008388 */ /* 0x0003e20000000a00 */
[----:B------:R-:W-:Y:S06]  /*0500*/  BAR.SYNC.DEFER_BLOCKING 0x0 ;  /* 0x0000000000007b1d */ /* 0x000fec0000010000 */
[----:B------:R-:W-:Y:S05]  /*0510*/  BRA `(.L_x_156) ;  /* 0x0000000000087947 */ /* 0x000fea0003800000 */
.L_x_155:
[----:B------:R-:W-:-:S13]  /*0520*/  ISETP.GE.U32.AND P0, PT, R4, 0x100, PT ;  /* 0x000001000400780c */ /* 0x000fda0003f06070 */
[----:B------:R-:W-:Y:S05]  /*0530*/  @!P0 BRA `(.L_x_157) ;  /* 0x0000000000348947 */ /* 0x000fea0003800000 */
.L_x_156:
        /* <DEDUP_REMOVED lines=13> */
.L_x_157:
[----:B------:R-:W-:-:S13]  /*0610*/  ISETP.GE.U32.AND P0, PT, R4, 0x80, PT ;  /* 0x000000800400780c */ /* 0x000fda0003f06070 */
[----:B------:R-:W-:Y:S05]  /*0620*/  @!P0 BRA `(.L_x_159) ;  /* 0x0000000000308947 */ /* 0x000fea0003800000 */
.L_x_158:
        /* <DEDUP_REMOVED lines=12> */
.L_x_159:
[----:B------:R-:W-:-:S13]  /*06f0*/  ISETP.GT.U32.AND P0, PT, R0, 0x1f, PT ;  /* 0x0000001f0000780c */ /* 0x000fda0003f04070 */
[----:B------:R-:W-:Y:S05]  /*0700*/  @P0 EXIT ;  /* 0x000000000000094d */ /* 0x000fea0003800000 */
[----:B------:R-:W-:-:S13]  /*0710*/  ISETP.GE.U32.AND P0, PT, R4, 0x40, PT ;  /* 0x000000400400780c */ /* 0x000fda0003f06070 */
[----:B------:R-:W2:Y:S01]  /*0720*/  @P0 LDS.64 R8, [R7+0x100] ;  /* 0x0001000007080984 */ /* 0x000ea20000000a00 */
[----:B------:R-:W-:Y:S01]  /*0730*/  @P0 IMAD.MOV.U32 R6, RZ, RZ, R3 ;  /* 0x000000ffff060224 */ /* 0x000fe200078e0003 */
[----:B--2---:R-:W-:Y:S01]  /*0740*/  @P0 DSETP.MIN.AND P1, P2, R2, R8, PT ;  /* 0x000000080200022a */ /* 0x004fe20003a20000 */
[----:B------:R-:W-:-:S05]  /*0750*/  @P0 IMAD.MOV.U32 R11, RZ, RZ, R9 ;  /* 0x000000ffff0b0224 */ /* 0x000fca00078e0009 */
[----:B------:R-:W-:Y:S01]  /*0760*/  @P0 FSEL R10, R6, R11, P1 ;  /* 0x0000000b060a0208 */ /* 0x000fe20000800000 */
[----:B------:R-:W-:Y:S01]  /*0770*/  @P0 IMAD.MOV.U32 R6, RZ, RZ, R2 ;  /* 0x000000ffff060224 */ /* 0x000fe200078e0002 */
[----:B------:R-:W-:-:S04]  /*0780*/  @P0 LOP3.LUT R11, R11, 0x80000, RZ, 0xfc, !PT ;  /* 0x000800000b0b0812 */ /* 0x000fc800078efcff */
[----:B01----:R-:W-:Y:S02]  /*0790*/  @P0 SEL R2, R6, R8, P1 ;  /* 0x0000000806020207 */ /* 0x003fe40000800000 */
[----:B------:R-:W-:-:S05]  /*07a0*/  @P0 SEL R3, R11, R10, P2 ;  /* 0x0000000a0b030207 */ /* 0x000fca0001000000 */
[----:B------:R0:W-:Y:S01]  /*07b0*/  @P0 STS.64 [R7], R2 ;  /* 0x0000000207000388 */ /* 0x0001e20000000a00 */
[----:B------:R-:W-:Y:S05]  /*07c0*/  @P0 BRA `(.L_x_160) ;  /* 0x0000000000080947 */ /* 0x000fea0003800000 */
[----:B------:R-:W-:-:S13]  /*07d0*/  ISETP.GE.U32.AND P0, PT, R4, 0x20, PT ;  /* 0x000000200400780c */ /* 0x000fda0003f06070 */
[----:B------:R-:W-:Y:S05]  /*07e0*/  @!P0 BRA `(.L_x_161) ;  /* 0x0000000000288947 */ /* 0x000fea0003800000 */
.L_x_160:
        /* <DEDUP_REMOVED lines=10> */
.L_x_161:
[----:B------:R-:W-:-:S13]  /*0890*/  ISETP.GE.U32.AND P0, PT, R4, 0x10, PT ;  /* 0x000000100400780c */ /* 0x000fda0003f06070 */
[----:B------:R-:W-:Y:S05]  /*08a0*/  @!P0 BRA `(.L_x_163) ;  /* 0x0000000000288947 */ /* 0x000fea0003800000 */
.L_x_162:
[----:B------:R-:W2:Y:S01]  /*08b0*/  LDS.64 R8, [R7+0x40] ;  /* 0x0000400007087984 */ /* 0x000ea20000000a00 */
[----:B------:R-:W-:Y:S01]  /*08c0*/  IMAD.MOV.U32 R11, RZ, RZ, R3 ;  /* 0x000000ffff0b7224 */ /* 0x000fe200078e0003 */
[----:B--2---:R-:W-:Y:S01]  /*08d0*/  DSETP.MIN.AND P0, P1, R8, R2, PT ;  /* 0x000000020800722a */ /* 0x004fe20003900000 */
[----:B------:R-:W-:-:S05]  /*08e0*/  IMAD.MOV.U32 R4, RZ, RZ, R9 ;  /* 0x000000ffff047224 */ /* 0x000fca00078e0009 */
[----:B------:R-:W-:Y:S02]  /*08f0*/  FSEL R13, R4, R11, P0 ;  /* 0x0000000b040d7208 */ /* 0x000fe40000000000 */
[----:B01----:R-:W-:-:S06]  /*0900*/  SEL R2, R8, R2, P0 ;  /* 0x0000000208027207 */ /* 0x003fcc0000000000 */
[----:B------:R-:W-:-:S05]  /*0910*/  @P1 LOP3.LUT R13, R11, 0x80000, RZ, 0xfc, !PT ;  /* 0x000800000b0d1812 */ /* 0x000fca00078efcff */
[----:B------:R-:W-:-:S05]  /*0920*/  IMAD.MOV.U32 R3, RZ, RZ, R13 ;  /* 0x000000ffff037224 */ /* 0x000fca00078e000d */
[----:B------:R1:W-:Y:S01]  /*0930*/  STS.64 [R7], R2 ;  /* 0x0000000207007388 */ /* 0x0003e20000000a00 */
[----:B------:R-:W-:Y:S05]  /*0940*/  BRA `(.L_x_164) ;  /* 0x0000000000087947 */ /* 0x000fea0003800000 */
.L_x_163:
[----:B------:R-:W-:-:S13]  /*0950*/  ISETP.GE.U32.AND P0, PT, R4, 0x8, PT ;  /* 0x000000080400780c */ /* 0x000fda0003f06070 */
[----:B------:R-:W-:Y:S05]  /*0960*/  @!P0 BRA `(.L_x_165) ;  /* 0x0000000000288947 */ /* 0x000fea0003800000 */
.L_x_164:
        /* <DEDUP_REMOVED lines=10> */
.L_x_165:
[----:B------:R-:W-:-:S13]  /*0a10*/  ISETP.GE.U32.AND P0, PT, R4, 0x4, PT ;  /* 0x000000040400780c */ /* 0x000fda0003f06070 */
[----:B------:R-:W-:Y:S05]  /*0a20*/  @!P0 BRA `(.L_x_167) ;  /* 0x0000000000288947 */ /* 0x000fea0003800000 */
.L_x_166:
        /* <DEDUP_REMOVED lines=10> */
.L_x_167:
[----:B------:R-:W-:-:S13]  /*0ad0*/  ISETP.GE.U32.AND P0, PT, R4, 0x2, PT ;  /* 0x000000020400780c */ /* 0x000fda0003f06070 */
[----:B------:R-:W-:Y:S05]  /*0ae0*/  @!P0 BRA `(.L_x_169) ;  /* 0x0000000000248947 */ /* 0x000fea0003800000 */
.L_x_168:
        /* <DEDUP_REMOVED lines=8> */
[----:B------:R1:W-:Y:S02]  /*0b70*/  STS.64 [R7], R2 ;  /* 0x0000000207007388 */ /* 0x0003e40000000a00 */
.L_x_169:
[----:B------:R-:W-:-:S13]  /*0b80*/  ISETP.NE.AND P0, PT, R0, RZ, PT ;  /* 0x000000ff0000720c */ /* 0x000fda0003f05270 */
[----:B------:R-:W-:Y:S05]  /*0b90*/  @P0 EXIT ;  /* 0x000000000000094d */ /* 0x000fea0003800000 */
[----:B01----:R-:W0:Y:S01]  /*0ba0*/  LDS.64 R2, [UR4] ;  /* 0x00000004ff027984 */ /* 0x003e220008000a00 */
[----:B------:R-:W1:Y:S02]  /*0bb0*/  LDC.64 R6, c[0x0][0x388] ;  /* 0x0000e200ff067b82 */ /* 0x000e640000000a00 */
[----:B-1----:R-:W-:-:S05]  /*0bc0*/  IMAD.WIDE.U32 R4, R5, 0x8, R6 ;  /* 0x0000000805047825 */ /* 0x002fca00078e0006 */
[----:B0-----:R-:W-:Y:S01]  /*0bd0*/  STG.E.64 desc[UR6][R4.64], R2 ;  /* 0x0000000204007986 */ /* 0x001fe2000c101b06 */
[----:B------:R-:W-:Y:S05]  /*0be0*/  EXIT ;  /* 0x000000000000794d */ /* 0x000fea0003800000 */
.L_x_170:
        /* <DEDUP_REMOVED lines=9> */
.L_x_430:


//--------------------- .text.reduce_col_max      --------------------------
	.section	.text.reduce_col_max,"ax",@progbits
	.align	128
        .global         reduce_col_max
        .type           reduce_col_max,@function
        .size           reduce_col_max,(.L_x_431 - reduce_col_max)
        .other          reduce_col_max,@"STO_CUDA_ENTRY STV_DEFAULT"
reduce_col_max:
.text.reduce_col_max:
        /* <DEDUP_REMOVED lines=13> */
[----:B------:R-:W-:Y:S01]  /*00d0*/  IMAD.MOV.U32 R3, RZ, RZ, -0x100001 ;  /* 0xffefffffff037424 */ /* 0x000fe200078e00ff */
        /* <DEDUP_REMOVED lines=8> */
.L_x_173:
[----:B0-----:R-:W-:-:S06]  /*0160*/  IMAD.WIDE.U32 R4, R11, 0x8, R8 ;  /* 0x000000080b047825 */ /* 0x001fcc00078e0008 */
[----:B------:R-:W2:Y:S01]  /*0170*/  LDG.E.64 R4, desc[UR6][R4.64] ;  /* 0x0000000604047981 */ /* 0x000ea2000c1e1b00 */
[----:B------:R-:W-:Y:S01]  /*0180*/  IADD3 R11, PT, PT, R11, UR5, RZ ;  /* 0x000000050b0b7c10 */ /* 0x000fe2000fffe0ff */
[----:B------:R-:W-:Y:S02]  /*0190*/  IMAD.MOV.U32 R15, RZ, RZ, R3 ;  /* 0x000000ffff0f7224 */ /* 0x000fe400078e0003 */
[----:B------:R-:W-:Y:S01]  /*01a0*/  IMAD.MOV.U32 R13, RZ, RZ, R2 ;  /* 0x000000ffff0d7224 */ /* 0x000fe200078e0002 */
[----:B------:R-:W-:Y:S01]  /*01b0*/  ISETP.GE.U32.AND P0, PT, R11, UR4, PT ;  /* 0x000000040b007c0c */ /* 0x000fe2000bf06070 */
[----:B--2---:R-:W-:Y:S01]  /*01c0*/  DSETP.MAX.AND P1, P2, R4, R2, PT ;  /* 0x000000020400722a */ /* 0x004fe20003a2f000 */
[----:B------:R-:W-:Y:S01]  /*01d0*/  MOV R0, R5 ;  /* 0x0000000500007202 */ /* 0x000fe20000000f00 */
[----:B------:R-:W-:-:S04]  /*01e0*/  IMAD.MOV.U32 R2, RZ, RZ, R4 ;  /* 0x000000ffff027224 */ /* 0x000fc800078e0004 */
[----:B------:R-:W-:Y:S02]  /*01f0*/  FSEL R3, R0, R15, P1 ;  /* 0x0000000f00037208 */ /* 0x000fe40000800000 */
[----:B------:R-:W-:-:S06]  /*0200*/  SEL R2, R2, R13, P1 ;  /* 0x0000000d02027207 */ /* 0x000fcc0000800000 */
[----:B------:R-:W-:Y:S01]  /*0210*/  @P2 LOP3.LUT R3, R15, 0x80000, RZ, 0xfc, !PT ;  /* 0x000800000f032812 */ /* 0x000fe200078efcff */
[----:B------:R-:W-:Y:S06]  /*0220*/  @!P0 BRA `(.L_x_173) ;  /* 0xfffffffc00cc8947 */ /* 0x000fec000383ffff */
.L_x_172:
[----:B------:R-:W-:Y:S05]  /*0230*/  BSYNC.RECONVERGENT B0 ;  /* 0x0000000000007941 */ /* 0x000fea0003800200 */
.L_x_171:
[----:B------:R-:W-:Y:S01]  /*0240*/  STG.E.64 desc[UR6][R6.64], R2 ;  /* 0x0000000206007986 */ /* 0x000fe2000c101b06 */
[----:B------:R-:W-:Y:S05]  /*0250*/  EXIT ;  /* 0x000000000000794d */ /* 0x000fea0003800000 */
.L_x_174:
        /* <DEDUP_REMOVED lines=10> */
.L_x_431:


//--------------------- .text.reduce_row_max      --------------------------
	.section	.text.reduce_row_max,"ax",@progbits
	.align	128
        .global         reduce_row_max
        .type           reduce_row_max,@function
        .size           reduce_row_max,(.L_x_432 - reduce_row_max)
        .other          reduce_row_max,@"STO_CUDA_ENTRY STV_DEFAULT"
reduce_row_max:
.text.reduce_row_max:
        /* <DEDUP_REMOVED lines=10> */
[----:B------:R-:W-:Y:S01]  /*00a0*/  IMAD.MOV.U32 R3, RZ, RZ, -0x100001 ;  /* 0xffefffffff037424 */ /* 0x000fe200078e00ff */
[----:B0-----:R-:W-:-:S13]  /*00b0*/  ISETP.GE.U32.AND P0, PT, R4, UR4, PT ;  /* 0x0000000404007c0c */ /* 0x001fda000bf06070 */
[----:B-1----:R-:W-:Y:S05]  /*00c0*/  @P0 BRA `(.L_x_176) ;  /* 0x00000000004c0947 */ /* 0x002fea0003800000 */
[----:B------:R-:W0:Y:S01]  /*00d0*/  LDC R10, c[0x0][0x360] ;  /* 0x0000d800ff0a7b82 */ /* 0x000e220000000800 */
[----:B------:R-:W-:Y:S02]  /*00e0*/  IMAD.MOV.U32 R5, RZ, RZ, R4 ;  /* 0x000000ffff057224 */ /* 0x000fe400078e0004 */
[----:B------:R-:W-:Y:S02]  /*00f0*/  IMAD.MOV.U32 R2, RZ, RZ, -0x1 ;  /* 0xffffffffff027424 */ /* 0x000fe400078e00ff */
[----:B------:R-:W-:-:S03]  /*0100*/  IMAD.MOV.U32 R3, RZ, RZ, -0x100001 ;  /* 0xffefffffff037424 */ /* 0x000fc600078e00ff */
[----:B------:R-:W1:Y:S04]  /*0110*/  LDC.64 R8, c[0x0][0x380] ;  /* 0x0000e000ff087b82 */ /* 0x000e680000000a00 */
.L_x_177:
[----:B------:R-:W-:-:S04]  /*0120*/  IMAD R7, R0, UR4, R5 ;  /* 0x0000000400077c24 */ /* 0x000fc8000f8e0205 */
[----:B-1----:R-:W-:-:S06]  /*0130*/  IMAD.WIDE.U32 R6, R7, 0x8, R8 ;  /* 0x0000000807067825 */ /* 0x002fcc00078e0008 */
[----:B------:R-:W2:Y:S01]  /*0140*/  LDG.E.64 R6, desc[UR6][R6.64] ;  /* 0x0000000606067981 */ /* 0x000ea2000c1e1b00 */
[----:B0-----:R-:W-:Y:S02]  /*0150*/  IMAD.IADD R5, R10, 0x1, R5 ;  /* 0x000000010a057824 */ /* 0x001fe400078e0205 */
[----:B------:R-:W-:Y:S02]  /*0160*/  IMAD.MOV.U32 R11, RZ, RZ, R2 ;  /* 0x000000ffff0b7224 */ /* 0x000fe400078e0002 */
[----:B------:R-:W-:Y:S01]  /*0170*/  IMAD.MOV.U32 R13, RZ, RZ, R3 ;  /* 0x000000ffff0d7224 */ /* 0x000fe200078e0003 */
[----:B------:R-:W-:Y:S01]  /*0180*/  ISETP.GE.U32.AND P0, PT, R5, UR4, PT ;  /* 0x0000000405007c0c */ /* 0x000fe2000bf06070 */
[----:B--2---:R-:W-:Y:S01]  /*0190*/  DSETP.MAX.AND P1, P2, R6, R2, PT ;  /* 0x000000020600722a */ /* 0x004fe20003a2f000 */
[----:B------:R-:W-:-:S05]  /*01a0*/  IMAD.MOV.U32 R2, RZ, RZ, R7 ;  /* 0x000000ffff027224 */ /* 0x000fca00078e0007 */
[----:B------:R-:W-:Y:S01]  /*01b0*/  FSEL R3, R2, R13, P1 ;  /* 0x0000000d02037208 */ /* 0x000fe20000800000 */
[----:B------:R-:W-:-:S05]  /*01c0*/  IMAD.MOV.U32 R2, RZ, RZ, R6 ;  /* 0x000000ffff027224 */ /* 0x000fca00078e0006 */
[----:B------:R-:W-:Y:S02]  /*01d0*/  SEL R2, R2, R11, P1 ;  /* 0x0000000b02027207 */ /* 0x000fe40000800000 */
[----:B------:R-:W-:Y:S01]  /*01e0*/  @P2 LOP3.LUT R3, R13, 0x80000, RZ, 0xfc, !PT ;  /* 0x000800000d032812 */ /* 0x000fe200078efcff */
[----:B------:R-:W-:Y:S06]  /*01f0*/  @!P0 BRA `(.L_x_177) ;  /* 0xfffffffc00c88947 */ /* 0x000fec000383ffff */
.L_x_176:
[----:B------:R-:W-:Y:S05]  /*0200*/  BSYNC.RECONVERGENT B0 ;  /* 0x0000000000007941 */ /* 0x000fea0003800200 */
.L_x_175:
        /* <DEDUP_REMOVED lines=12> */
[----:B0-----:R-:W-:Y:S01]  /*02d0*/  @!P0 DSETP.MAX.AND P1, P2, R2, R6, PT ;  /* 0x000000060200822a */ /* 0x001fe20003a2f000 */
        /* <DEDUP_REMOVED lines=10> */
.L_x_178:
[----:B------:R-:W-:-:S13]  /*0380*/  ISETP.GE.U32.AND P0, PT, R10, 0x200, PT ;  /* 0x000002000a00780c */ /* 0x000fda0003f06070 */
[----:B------:R-:W-:Y:S05]  /*0390*/  @!P0 BRA `(.L_x_180) ;  /* 0x0000000000388947 */ /* 0x000fea0003800000 */
.L_x_179:
[----:B------:R-:W-:-:S13]  /*03a0*/  ISETP.GT.U32.AND P0, PT, R4, 0xff, PT ;  /* 0x000000ff0400780c */ /* 0x000fda0003f04070 */
[----:B------:R-:W1:Y:S01]  /*03b0*/  @!P0 LDS.64 R6, [R5+0x800] ;  /* 0x0008000005068984 */ /* 0x000e620000000a00 */
[----:B------:R-:W-:Y:S01]  /*03c0*/  @!P0 IMAD.MOV.U32 R8, RZ, RZ, R3 ;  /* 0x000000ffff088224 */ /* 0x000fe200078e0003 */
[----:B-1----:R-:W-:Y:S01]  /*03d0*/  @!P0 DSETP.MAX.AND P1, P2, R2, R6, PT ;  /* 0x000000060200822a */ /* 0x002fe20003a2f000 */
        /* <DEDUP_REMOVED lines=10> */
.L_x_180:
[----:B------:R-:W-:-:S13]  /*0480*/  ISETP.GE.U32.AND P0, PT, R10, 0x100, PT ;  /* 0x000001000a00780c */ /* 0x000fda0003f06070 */
[----:B------:R-:W-:Y:S05]  /*0490*/  @!P0 BRA `(.L_x_182) ;  /* 0x0000000000388947 */ /* 0x000fea0003800000 */
.L_x_181:
        /* <DEDUP_REMOVED lines=14> */
.L_x_182:
[----:B------:R-:W-:-:S13]  /*0580*/  ISETP.GE.U32.AND P0, PT, R10, 0x80, PT ;  /* 0x000000800a00780c */ /* 0x000fda0003f06070 */
[----:B------:R-:W-:Y:S05]  /*0590*/  @!P0 BRA `(.L_x_184) ;  /* 0x0000000000348947 */ /* 0x000fea0003800000 */
.L_x_183:
        /* <DEDUP_REMOVED lines=13> */
.L_x_184:
[----:B------:R-:W-:-:S13]  /*0670*/  ISETP.GT.U32.AND P0, PT, R4, 0x1f, PT ;  /* 0x0000001f0400780c */ /* 0x000fda0003f04070 */
[----:B------:R-:W-:Y:S05]  /*0680*/  @P0 EXIT ;  /* 0x000000000000094d */ /* 0x000fea0003800000 */
[----:B------:R-:W-:-:S13]  /*0690*/  ISETP.GE.U32.AND P0, PT, R10, 0x40, PT ;  /* 0x000000400a00780c */ /* 0x000fda0003f06070 */
[----:B------:R-:W1:Y:S01]  /*06a0*/  @P0 LDS.64 R6, [R5+0x100] ;  /* 0x0001000005060984 */ /* 0x000e620000000a00 */
[----:B------:R-:W-:Y:S01]  /*06b0*/  @P0 IMAD.MOV.U32 R8, RZ, RZ, R3 ;  /* 0x000000ffff080224 */ /* 0x000fe200078e0003 */
[----:B-1----:R-:W-:Y:S01]  /*06c0*/  @P0 DSETP.MAX.AND P1, P2, R2, R6, PT ;  /* 0x000000060200022a */ /* 0x002fe20003a2f000 */
        /* <DEDUP_REMOVED lines=11> */
.L_x_185:
[----:B------:R-:W1:Y:S01]  /*0780*/  LDS.64 R6, [R5+0x80] ;  /* 0x0000800005067984 */ /* 0x000e620000000a00 */
[----:B------:R-:W-:Y:S01]  /*0790*/  IMAD.MOV.U32 R9, RZ, RZ, R3 ;  /* 0x000000ffff097224 */ /* 0x000fe200078e0003 */
[----:B-1----:R-:W-:Y:S01]  /*07a0*/  DSETP.MAX.AND P0, P1, R6, R2, PT ;  /* 0x000000020600722a */ /* 0x002fe2000390f000 */
[----:B------:R-:W-:-:S05]  /*07b0*/  IMAD.MOV.U32 R8, RZ, RZ, R7 ;  /* 0x000000ffff087224 */ /* 0x000fca00078e0007 */
[----:B------:R-:W-:Y:S02]  /*07c0*/  FSEL R11, R8, R9, P0 ;  /* 0x00000009080b7208 */ /* 0x000fe40000000000 */
[----:B0-----:R-:W-:-:S06]  /*07d0*/  SEL R2, R6, R2, P0 ;  /* 0x0000000206027207 */ /* 0x001fcc0000000000 */
[----:B------:R-:W-:-:S05]  /*07e0*/  @P1 LOP3.LUT R11, R9, 0x80000, RZ, 0xfc, !PT ;  /* 0x00080000090b1812 */ /* 0x000fca00078efcff */
[----:B------:R-:W-:-:S05]  /*07f0*/  IMAD.MOV.U32 R3, RZ, RZ, R11 ;  /* 0x000000ffff037224 */ /* 0x000fca00078e000b */
[----:B------:R0:W-:Y:S01]  /*0800*/  STS.64 [R5], R2 ;  /* 0x0000000205007388 */ /* 0x0001e20000000a00 */
[----:B------:R-:W-:Y:S05]  /*0810*/  BRA `(.L_x_187) ;  /* 0x0000000000087947 */ /* 0x000fea0003800000 */
.L_x_186:
[----:B------:R-:W-:-:S13]  /*0820*/  ISETP.GE.U32.AND P0, PT, R10, 0x10, PT ;  /* 0x000000100a00780c */ /* 0x000fda0003f06070 */
[----:B------:R-:W-:Y:S05]  /*0830*/  @!P0 BRA `(.L_x_188) ;  /* 0x0000000000288947 */ /* 0x000fea0003800000 */
.L_x_187:
        /* <DEDUP_REMOVED lines=10> */
.L_x_188:
[----:B------:R-:W-:-:S13]  /*08e0*/  ISETP.GE.U32.AND P0, PT, R10, 0x8, PT ;  /* 0x000000080a00780c */ /* 0x000fda0003f06070 */
[----:B------:R-:W-:Y:S05]  /*08f0*/  @!P0 BRA `(.L_x_190) ;  /* 0x0000000000288947 */ /* 0x000fea0003800000 */
.L_x_189:
        /* <DEDUP_REMOVED lines=10> */
.L_x_190:
[----:B------:R-:W-:-:S13]  /*09a0*/  ISETP.GE.U32.AND P0, PT, R10, 0x4, PT ;  /* 0x000000040a00780c */ /* 0x000fda0003f06070 */
[----:B------:R-:W-:Y:S05]  /*09b0*/  @!P0 BRA `(.L_x_192) ;  /* 0x0000000000288947 */ /* 0x000fea0003800000 */
.L_x_191:
        /* <DEDUP_REMOVED lines=10> */
.L_x_192:
[----:B------:R-:W-:-:S13]  /*0a60*/  ISETP.GE.U32.AND P0, PT, R10, 0x2, PT ;  /* 0x000000020a00780c */ /* 0x000fda0003f06070 */
[----:B------:R-:W-:Y:S05]  /*0a70*/  @!P0 BRA `(.L_x_194) ;  /* 0x0000000000248947 */ /* 0x000fea0003800000 */
.L_x_193:
        /* <DEDUP_REMOVED lines=8> */
[----:B------:R1:W-:Y:S02]  /*0b00*/  STS.64 [R5], R2 ;  /* 0x0000000205007388 */ /* 0x0003e40000000a00 */
.L_x_194:
[----:B------:R-:W-:-:S13]  /*0b10*/  ISETP.NE.AND P0, PT, R4, RZ, PT ;  /* 0x000000ff0400720c */ /* 0x000fda0003f05270 */
[----:B------:R-:W-:Y:S05]  /*0b20*/  @P0 EXIT ;  /* 0x000000000000094d */ /* 0x000fea0003800000 */
[----:B01----:R-:W0:Y:S01]  /*0b30*/  LDS.64 R2, [UR4] ;  /* 0x00000004ff027984 */ /* 0x003e220008000a00 */
[----:B------:R-:W1:Y:S02]  /*0b40*/  LDC.64 R4, c[0x0][0x388] ;  /* 0x0000e200ff047b82 */ /* 0x000e640000000a00 */
[----:B-1----:R-:W-:-:S05]  /*0b50*/  IMAD.WIDE.U32 R4, R0, 0x8, R4 ;  /* 0x0000000800047825 */ /* 0x002fca00078e0004 */
[----:B0-----:R-:W-:Y:S01]  /*0b60*/  STG.E.64 desc[UR6][R4.64], R2 ;  /* 0x0000000204007986 */ /* 0x001fe2000c101b06 */
[----:B------:R-:W-:Y:S05]  /*0b70*/  EXIT ;  /* 0x000000000000794d */ /* 0x000fea0003800000 */
.L_x_195:
        /* <DEDUP_REMOVED lines=16> */
.L_x_432:


//--------------------- .text.reduce_max          --------------------------
	.section	.text.reduce_max,"ax",@progbits
	.align	128
        .global         reduce_max
        .type           reduce_max,@function
        .size           reduce_max,(.L_x_433 - reduce_max)
        .other          reduce_max,@"STO_CUDA_ENTRY STV_DEFAULT"
reduce_max:
.text.reduce_max:
        /* <DEDUP_REMOVED lines=8> */
[----:B------:R-:W-:Y:S01]  /*0080*/  IMAD.MOV.U32 R3, RZ, RZ, -0x100001 ;  /* 0xffefffffff037424 */ /* 0x000fe200078e00ff */
        /* <DEDUP_REMOVED lines=8> */
[----:B------:R-:W-:Y:S02]  /*0110*/  IMAD.MOV.U32 R3, RZ, RZ, -0x100001 ;  /* 0xffefffffff037424 */ /* 0x000fe400078e00ff */
[----:B-1----:R-:W-:-:S07]  /*0120*/  IMAD R12, R8, UR4, RZ ;  /* 0x00000004080c7c24 */ /* 0x002fce000f8e02ff */
.L_x_198:
        /* <DEDUP_REMOVED lines=9> */
[----:B--2---:R-:W-:Y:S01]  /*01c0*/  DSETP.MAX.AND P1, P2, R8, R2, PT ;  /* 0x000000020800722a */ /* 0x004fe20003a2f000 */
        /* <DEDUP_REMOVED lines=9> */
[----:B------:R-:W-:-:S06]  /*0260*/  @!P0 DSETP.MAX.AND P2, P3, R2, R10, PT ;  /* 0x0000000a0200822a */ /* 0x000fcc0003b4f000 */
[----:B------:R-:W-:Y:S01]  /*0270*/  @!P0 FSEL R10, R8, R11, P2 ;  /* 0x0000000b080a8208 */ /* 0x000fe20001000000 */
[----:B------:R-:W-:Y:S01]  /*0280*/  @!P0 IMAD.MOV.U32 R8, RZ, RZ, R2 ;  /* 0x000000ffff088224 */ /* 0x000fe200078e0002 */
[----:B------:R-:W-:-:S04]  /*0290*/  @!P0 LOP3.LUT R11, R11, 0x80000, RZ, 0xfc, !PT ;  /* 0x000800000b0b8812 */ /* 0x000fc800078efcff */
[----:B------:R-:W-:Y:S02]  /*02a0*/  @!P0 SEL R2, R8, R9, P2 ;  /* 0x0000000908028207 */ /* 0x000fe40001000000 */
[----:B------:R-:W-:Y:S01]  /*02b0*/  @!P0 SEL R3, R11, R10, P3 ;  /* 0x0000000a0b038207 */ /* 0x000fe20001800000 */
[----:B------:R-:W-:Y:S06]  /*02c0*/  @!P1 BRA `(.L_x_198) ;  /* 0xfffffffc00989947 */ /* 0x000fec000383ffff */
.L_x_197:
[----:B------:R-:W-:Y:S05]  /*02d0*/  BSYNC.RECONVERGENT B0 ;  /* 0x0000000000007941 */ /* 0x000fea0003800200 */
.L_x_196:
        /* <DEDUP_REMOVED lines=11> */
[----:B-1----:R-:W-:Y:S01]  /*0390*/  @!P0 DSETP.MAX.AND P1, P2, R2, R8, PT ;  /* 0x000000080200822a */ /* 0x002fe20003a2f000 */
        /* <DEDUP_REMOVED lines=9> */
.L_x_199:
[----:B------:R-:W-:-:S13]  /*0430*/  ISETP.GE.U32.AND P0, PT, R4, 0x200, PT ;  /* 0x000002000400780c */ /* 0x000fda0003f06070 */
[----:B------:R-:W-:Y:S05]  /*0440*/  @!P0 BRA `(.L_x_201) ;  /* 0x0000000000348947 */ /* 0x000fea0003800000 */
.L_x_200:
[----:B------:R-:W-:-:S13]  /*0450*/  ISETP.GT.U32.AND P0, PT, R0, 0xff, PT ;  /* 0x000000ff0000780c */ /* 0x000fda0003f04070 */
[----:B------:R-:W2:Y:S01]  /*0460*/  @!P0 LDS.64 R8, [R7+0x800] ;  /* 0x0008000007088984 */ /* 0x000ea20000000a00 */
[----:B------:R-:W-:Y:S01]  /*0470*/  @!P0 IMAD.MOV.U32 R6, RZ, RZ, R3 ;  /* 0x000000ffff068224 */ /* 0x000fe200078e0003 */
[----:B--2---:R-:W-:Y:S01]  /*0480*/  @!P0 DSETP.MAX.AND P1, P2, R2, R8, PT ;  /* 0x000000080200822a */ /* 0x004fe20003a2f000 */
        /* <DEDUP_REMOVED lines=9> */
.L_x_201:
[----:B------:R-:W-:-:S13]  /*0520*/  ISETP.GE.U32.AND P0, PT, R4, 0x100, PT ;  /* 0x000001000400780c */ /* 0x000fda0003f06070 */
[----:B------:R-:W-:Y:S05]  /*0530*/  @!P0 BRA `(.L_x_203) ;  /* 0x0000000000348947 */ /* 0x000fea0003800000 */
.L_x_202:
        /* <DEDUP_REMOVED lines=13> */
.L_x_203:
[----:B------:R-:W-:-:S13]  /*0610*/  ISETP.GE.U32.AND P0, PT, R4, 0x80, PT ;  /* 0x000000800400780c */ /* 0x000fda0003f06070 */
[----:B------:R-:W-:Y:S05]  /*0620*/  @!P0 BRA `(.L_x_205) ;  /* 0x0000000000308947 */ /* 0x000fea0003800000 */
.L_x_204:
        /* <DEDUP_REMOVED lines=12> */
.L_x_205:
[----:B------:R-:W-:-:S13]  /*06f0*/  ISETP.GT.U32.AND P0, PT, R0, 0x1f, PT ;  /* 0x0000001f0000780c */ /* 0x000fda0003f04070 */
[----:B------:R-:W-:Y:S05]  /*0700*/  @P0 EXIT ;  /* 0x000000000000094d */ /* 0x000fea0003800000 */
[----:B------:R-:W-:-:S13]  /*0710*/  ISETP.GE.U32.AND P0, PT, R4, 0x40, PT ;  /* 0x000000400400780c */ /* 0x000fda0003f06070 */
[----:B------:R-:W2:Y:S01]  /*0720*/  @P0 LDS.64 R8, [R7+0x100] ;  /* 0x0001000007080984 */ /* 0x000ea20000000a00 */
[----:B------:R-:W-:Y:S01]  /*0730*/  @P0 IMAD.MOV.U32 R6, RZ, RZ, R3 ;  /* 0x000000ffff060224 */ /* 0x000fe200078e0003 */
[----:B--2---:R-:W-:Y:S01]  /*0740*/  @P0 DSETP.MAX.AND P1, P2, R2, R8, PT ;  /* 0x000000080200022a */ /* 0x004fe20003a2f000 */
        /* <DEDUP_REMOVED lines=10> */
.L_x_206:
        /* <DEDUP_REMOVED lines=10> */
.L_x_207:
[----:B------:R-:W-:-:S13]  /*0890*/  ISETP.GE.U32.AND P0, PT, R4, 0x10, PT ;  /* 0x000000100400780c */ /* 0x000fda0003f06070 */
[----:B------:R-:W-:Y:S05]  /*08a0*/  @!P0 BRA `(.L_x_209) ;  /* 0x0000000000288947 */ /* 0x000fea0003800000 */
.L_x_208:
[----:B------:R-:W2:Y:S01]  /*08b0*/  LDS.64 R8, [R7+0x40] ;  /* 0x0000400007087984 */ /* 0x000ea20000000a00 */
[----:B------:R-:W-:Y:S01]  /*08c0*/  IMAD.MOV.U32 R11, RZ, RZ, R3 ;  /* 0x000000ffff0b7224 */ /* 0x000fe200078e0003 */
[----:B--2---:R-:W-:Y:S01]  /*08d0*/  DSETP.MAX.AND P0, P1, R8, R2, PT ;  /* 0x000000020800722a */ /* 0x004fe2000390f000 */
[----:B------:R-:W-:-:S05]  /*08e0*/  IMAD.MOV.U32 R4, RZ, RZ, R9 ;  /* 0x000000ffff047224 */ /* 0x000fca00078e0009 */
[----:B------:R-:W-:Y:S02]  /*08f0*/  FSEL R13, R4, R11, P0 ;  /* 0x0000000b040d7208 */ /* 0x000fe40000000000 */
[----:B01----:R-:W-:-:S06]  /*0900*/  SEL R2, R8, R2, P0 ;  /* 0x0000000208027207 */ /* 0x003fcc0000000000 */
[----:B------:R-:W-:-:S05]  /*0910*/  @P1 LOP3.LUT R13, R11, 0x80000, RZ, 0xfc, !PT ;  /* 0x000800000b0d1812 */ /* 0x000fca00078efcff */
[----:B------:R-:W-:-:S05]  /*0920*/  IMAD.MOV.U32 R3, RZ, RZ, R13 ;  /* 0x000000ffff037224 */ /* 0x000fca00078e000d */
[----:B------:R1:W-:Y:S01]  /*0930*/  STS.64 [R7], R2 ;  /* 0x0000000207007388 */ /* 0x0003e20000000a00 */
[----:B------:R-:W-:Y:S05]  /*0940*/  BRA `(.L_x_210) ;  /* 0x0000000000087947 */ /* 0x000fea0003800000 */
.L_x_209:
[----:B------:R-:W-:-:S13]  /*0950*/  ISETP.GE.U32.AND P0, PT, R4, 0x8, PT ;  /* 0x000000080400780c */ /* 0x000fda0003f06070 */
[----:B------:R-:W-:Y:S05]  /*0960*/  @!P0 BRA `(.L_x_211) ;  /* 0x0000000000288947 */ /* 0x000fea0003800000 */
.L_x_210:
        /* <DEDUP_REMOVED lines=10> */
.L_x_211:
[----:B------:R-:W-:-:S13]  /*0a10*/  ISETP.GE.U32.AND P0, PT, R4, 0x4, PT ;  /* 0x000000040400780c */ /* 0x000fda0003f06070 */
[----:B------:R-:W-:Y:S05]  /*0a20*/  @!P0 BRA `(.L_x_213) ;  /* 0x0000000000288947 */ /* 0x000fea0003800000 */
.L_x_212:
        /* <DEDUP_REMOVED lines=10> */
.L_x_213:
[----:B------:R-:W-:-:S13]  /*0ad0*/  ISETP.GE.U32.AND P0, PT, R4, 0x2, PT ;  /* 0x000000020400780c */ /* 0x000fda0003f06070 */
[----:B------:R-:W-:Y:S05]  /*0ae0*/  @!P0 BRA `(.L_x_215) ;  /* 0x0000000000248947 */ /* 0x000fea0003800000 */
.L_x_214:
        /* <DEDUP_REMOVED lines=8> */
[----:B------:R1:W-:Y:S02]  /*0b70*/  STS.64 [R7], R2 ;  /* 0x0000000207007388 */ /* 0x0003e40000000a00 */
.L_x_215:
[----:B------:R-:W-:-:S13]  /*0b80*/  ISETP.NE.AND P0, PT, R0, RZ, PT ;  /* 0x000000ff0000720c */ /* 0x000fda0003f05270 */
[----:B------:R-:W-:Y:S05]  /*0b90*/  @P0 EXIT ;  /* 0x000000000000094d */ /* 0x000fea0003800000 */
[----:B01----:R-:W0:Y:S01]  /*0ba0*/  LDS.64 R2, [UR4] ;  /* 0x00000004ff027984 */ /* 0x003e220008000a00 */
[----:B------:R-:W1:Y:S02]  /*0bb0*/  LDC.64 R6, c[0x0][0x388] ;  /* 0x0000e200ff067b82 */ /* 0x000e640000000a00 */
[----:B-1----:R-:W-:-:S05]  /*0bc0*/  IMAD.WIDE.U32 R4, R5, 0x8, R6 ;  /* 0x0000000805047825 */ /* 0x002fca00078e0006 */
[----:B0-----:R-:W-:Y:S01]  /*0bd0*/  STG.E.64 desc[UR6][R4.64], R2 ;  /* 0x0000000204007986 */ /* 0x001fe2000c101b06 */
[----:B------:R-:W-:Y:S05]  /*0be0*/  EXIT ;  /* 0x000000000000794d */ /* 0x000fea0003800000 */
.L_x_216:
        /* <DEDUP_REMOVED lines=9> */
.L_x_433:


//--------------------- .text.reduce_col_sum      --------------------------
	.section	.text.reduce_col_sum,"ax",@progbits
	.align	128
        .global         reduce_col_sum
        .type           reduce_col_sum,@function
        .size           reduce_col_sum,(.L_x_434 - reduce_col_sum)
        .other          reduce_col_sum,@"STO_CUDA_ENTRY STV_DEFAULT"
reduce_col_sum:
.text.reduce_col_sum:
        /* <DEDUP_REMOVED lines=11> */
[----:B------:R-:W-:Y:S01]  /*00b0*/  CS2R R2, SRZ ;  /* 0x0000000000027805 */ /* 0x000fe2000001ff00 */
[----:B------:R-:W2:Y:S01]  /*00c0*/  LDCU.64 UR6, c[0x0][0x358] ;  /* 0x00006b00ff0677ac */ /* 0x000ea20008000a00 */
[----:B0-----:R-:W-:-:S06]  /*00d0*/  UIMAD UR4, UR5, UR4, URZ ;  /* 0x00000004050472a4 */ /* 0x001fcc000f8e02ff */
[C---:B------:R-:W-:Y:S01]  /*00e0*/  ISETP.GE.U32.AND P0, PT, R5.reuse, UR4, PT ;  /* 0x0000000405007c0c */ /* 0x040fe2000bf06070 */
[----:B-1----:R-:W-:-:S12]  /*00f0*/  IMAD.WIDE.U32 R6, R5, 0x8, R6 ;  /* 0x0000000805067825 */ /* 0x002fd800078e0006 */
[----:B--2---:R-:W-:Y:S05]  /*0100*/  @P0 BRA `(.L_x_218) ;  /* 0x0000000000240947 */ /* 0x004fea0003800000 */
[----:B------:R-:W0:Y:S01]  /*0110*/  LDC.64 R8, c[0x0][0x380] ;  /* 0x0000e000ff087b82 */ /* 0x000e220000000a00 */
[----:B------:R-:W-:Y:S01]  /*0120*/  IMAD.MOV.U32 R11, RZ, RZ, R5 ;  /* 0x000000ffff0b7224 */ /* 0x000fe200078e0005 */
[----:B------:R-:W-:-:S07]  /*0130*/  CS2R R2, SRZ ;  /* 0x0000000000027805 */ /* 0x000fce000001ff00 */
.L_x_219:
[----:B0-----:R-:W-:-:S06]  /*0140*/  IMAD.WIDE.U32 R4, R11, 0x8, R8 ;  /* 0x000000080b047825 */ /* 0x001fcc00078e0008 */
[----:B------:R-:W2:Y:S01]  /*0150*/  LDG.E.64 R4, desc[UR6][R4.64] ;  /* 0x0000000604047981 */ /* 0x000ea2000c1e1b00 */
[----:B------:R-:W-:-:S05]  /*0160*/  VIADD R11, R11, UR5 ;  /* 0x000000050b0b7c36 */ /* 0x000fca0008000000 */
[----:B------:R-:W-:Y:S01]  /*0170*/  ISETP.GE.U32.AND P0, PT, R11, UR4, PT ;  /* 0x000000040b007c0c */ /* 0x000fe2000bf06070 */
[----:B--2---:R-:W-:-:S12]  /*0180*/  DADD R2, R4, R2 ;  /* 0x0000000004027229 */ /* 0x004fd80000000002 */
[----:B------:R-:W-:Y:S05]  /*0190*/  @!P0 BRA `(.L_x_219) ;  /* 0xfffffffc00e88947 */ /* 0x000fea000383ffff */
.L_x_218:
[----:B------:R-:W-:Y:S05]  /*01a0*/  BSYNC.RECONVERGENT B0 ;  /* 0x0000000000007941 */ /* 0x000fea0003800200 */
.L_x_217:
[----:B------:R-:W-:Y:S01]  /*01b0*/  STG.E.64 desc[UR6][R6.64], R2 ;  /* 0x0000000206007986 */ /* 0x000fe2000c101b06 */
[----:B------:R-:W-:Y:S05]  /*01c0*/  EXIT ;  /* 0x000000000000794d */ /* 0x000fea0003800000 */
.L_x_220:
        /* <DEDUP_REMOVED lines=11> */
.L_x_434:


//--------------------- .text.reduce_row_sum      --------------------------
	.section	.text.reduce_row_sum,"ax",@progbits
	.align	128
        .global         reduce_row_sum
        .type           reduce_row_sum,@function
        .size           reduce_row_sum,(.L_x_435 - reduce_row_sum)
        .other          reduce_row_sum,@"STO_CUDA_ENTRY STV_DEFAULT"
reduce_row_sum:
.text.reduce_row_sum:
        /* <DEDUP_REMOVED lines=16> */
.L_x_223:
[----:B------:R-:W-:-:S04]  /*0100*/  IMAD R7, R0, UR4, R5 ;  /* 0x0000000400077c24 */ /* 0x000fc8000f8e0205 */
[----:B-1----:R-:W-:-:S06]  /*0110*/  IMAD.WIDE.U32 R6, R7, 0x8, R8 ;  /* 0x0000000807067825 */ /* 0x002fcc00078e0008 */
[----:B------:R-:W2:Y:S01]  /*0120*/  LDG.E.64 R6, desc[UR6][R6.64] ;  /* 0x0000000606067981 */ /* 0x000ea2000c1e1b00 */
[----:B0-----:R-:W-:-:S05]  /*0130*/  IMAD.IADD R5, R10, 0x1, R5 ;  /* 0x000000010a057824 */ /* 0x001fca00078e0205 */
[----:B------:R-:W-:Y:S01]  /*0140*/  ISETP.GE.U32.AND P0, PT, R5, UR4, PT ;  /* 0x0000000405007c0c */ /* 0x000fe2000bf06070 */
[----:B--2---:R-:W-:-:S12]  /*0150*/  DADD R2, R6, R2 ;  /* 0x0000000006027229 */ /* 0x004fd80000000002 */
[----:B------:R-:W-:Y:S05]  /*0160*/  @!P0 BRA `(.L_x_223) ;  /* 0xfffffffc00e48947 */ /* 0x000fea000383ffff */
.L_x_222:
[----:B------:R-:W-:Y:S05]  /*0170*/  BSYNC.RECONVERGENT B0 ;  /* 0x0000000000007941 */ /* 0x000fea0003800200 */
.L_x_221:
        /* <DEDUP_REMOVED lines=15> */
.L_x_224:
[----:B------:R-:W-:-:S13]  /*0270*/  ISETP.GE.U32.AND P0, PT, R8, 0x200, PT ;  /* 0x000002000800780c */ /* 0x000fda0003f06070 */
[----:B------:R-:W-:Y:S05]  /*0280*/  @!P0 BRA `(.L_x_226) ;  /* 0x0000000000188947 */ /* 0x000fea0003800000 */
.L_x_225:
[----:B------:R-:W-:-:S13]  /*0290*/  ISETP.GT.U32.AND P0, PT, R4, 0xff, PT ;  /* 0x000000ff0400780c */ /* 0x000fda0003f04070 */
[----:B------:R-:W0:Y:S02]  /*02a0*/  @!P0 LDS.64 R6, [R5+0x800] ;  /* 0x0008000005068984 */ /* 0x000e240000000a00 */
[----:B0-----:R-:W-:-:S07]  /*02b0*/  @!P0 DADD R2, R2, R6 ;  /* 0x0000000002028229 */ /* 0x001fce0000000006 */
[----:B------:R0:W-:Y:S01]  /*02c0*/  @!P0 STS.64 [R5], R2 ;  /* 0x0000000205008388 */ /* 0x0001e20000000a00 */
[----:B------:R-:W-:Y:S06]  /*02d0*/  BAR.SYNC.DEFER_BLOCKING 0x0 ;  /* 0x0000000000007b1d */ /* 0x000fec0000010000 */
[----:B------:R-:W-:Y:S05]  /*02e0*/  BRA `(.L_x_227) ;  /* 0x0000000000087947 */ /* 0x000fea0003800000 */
.L_x_226:
[----:B------:R-:W-:-:S13]  /*02f0*/  ISETP.GE.U32.AND P0, PT, R8, 0x100, PT ;  /* 0x000001000800780c */ /* 0x000fda0003f06070 */
[----:B------:R-:W-:Y:S05]  /*0300*/  @!P0 BRA `(.L_x_228) ;  /* 0x0000000000188947 */ /* 0x000fea0003800000 */
.L_x_227:
[----:B------:R-:W-:-:S13]  /*0310*/  ISETP.GT.U32.AND P0, PT, R4, 0x7f, PT ;  /* 0x0000007f0400780c */ /* 0x000fda0003f04070 */
[----:B------:R-:W0:Y:S02]  /*0320*/  @!P0 LDS.64 R6, [R5+0x400] ;  /* 0x0004000005068984 */ /* 0x000e240000000a00 */
[----:B0-----:R-:W-:-:S07]  /*0330*/  @!P0 DADD R2, R2, R6 ;  /* 0x0000000002028229 */ /* 0x001fce0000000006 */
[----:B------:R0:W-:Y:S01]  /*0340*/  @!P0 STS.64 [R5], R2 ;  /* 0x0000000205008388 */ /* 0x0001e20000000a00 */
[----:B------:R-:W-:Y:S06]  /*0350*/  BAR.SYNC.DEFER_BLOCKING 0x0 ;  /* 0x0000000000007b1d */ /* 0x000fec0000010000 */
[----:B------:R-:W-:Y:S05]  /*0360*/  BRA `(.L_x_229) ;  /* 0x0000000000087947 */ /* 0x000fea0003800000 */
.L_x_228:
[----:B------:R-:W-:-:S13]  /*0370*/  ISETP.GE.U32.AND P0, PT, R8, 0x80, PT ;  /* 0x000000800800780c */ /* 0x000fda0003f06070 */
[----:B------:R-:W-:Y:S05]  /*0380*/  @!P0 BRA `(.L_x_230) ;  /* 0x0000000000148947 */ /* 0x000fea0003800000 */
.L_x_229:
[----:B------:R-:W-:-:S13]  /*0390*/  ISETP.GT.U32.AND P0, PT, R4, 0x3f, PT ;  /* 0x0000003f0400780c */ /* 0x000fda0003f04070 */
[----:B------:R-:W0:Y:S02]  /*03a0*/  @!P0 LDS.64 R6, [R5+0x200] ;  /* 0x0002000005068984 */ /* 0x000e240000000a00 */
[----:B0-----:R-:W-:-:S07]  /*03b0*/  @!P0 DADD R2, R2, R6 ;  /* 0x0000000002028229 */ /* 0x001fce0000000006 */
[----:B------:R0:W-:Y:S01]  /*03c0*/  @!P0 STS.64 [R5], R2 ;  /* 0x0000000205008388 */ /* 0x0001e20000000a00 */
[----:B------:R-:W-:Y:S06]  /*03d0*/  BAR.SYNC.DEFER_BLOCKING 0x0 ;  /* 0x0000000000007b1d */ /* 0x000fec0000010000 */
.L_x_230:
        /* <DEDUP_REMOVED lines=9> */
.L_x_231:
[----:B------:R-:W0:Y:S02]  /*0470*/  LDS.64 R6, [R5+0x80] ;  /* 0x0000800005067984 */ /* 0x000e240000000a00 */
[----:B0-----:R-:W-:-:S07]  /*0480*/  DADD R2, R6, R2 ;  /* 0x0000000006027229 */ /* 0x001fce0000000002 */
[----:B------:R0:W-:Y:S01]  /*0490*/  STS.64 [R5], R2 ;  /* 0x0000000205007388 */ /* 0x0001e20000000a00 */
[----:B------:R-:W-:Y:S05]  /*04a0*/  BRA `(.L_x_233) ;  /* 0x0000000000087947 */ /* 0x000fea0003800000 */
.L_x_232:
[----:B------:R-:W-:-:S13]  /*04b0*/  ISETP.GE.U32.AND P0, PT, R8, 0x10, PT ;  /* 0x000000100800780c */ /* 0x000fda0003f06070 */
[----:B------:R-:W-:Y:S05]  /*04c0*/  @!P0 BRA `(.L_x_234) ;  /* 0x0000000000108947 */ /* 0x000fea0003800000 */
.L_x_233:
[----:B------:R-:W0:Y:S02]  /*04d0*/  LDS.64 R6, [R5+0x40] ;  /* 0x0000400005067984 */ /* 0x000e240000000a00 */
[----:B0-----:R-:W-:-:S07]  /*04e0*/  DADD R2, R6, R2 ;  /* 0x0000000006027229 */ /* 0x001fce0000000002 */
[----:B------:R0:W-:Y:S01]  /*04f0*/  STS.64 [R5], R2 ;  /* 0x0000000205007388 */ /* 0x0001e20000000a00 */
[----:B------:R-:W-:Y:S05]  /*0500*/  BRA `(.L_x_235) ;  /* 0x0000000000087947 */ /* 0x000fea0003800000 */
.L_x_234:
[----:B------:R-:W-:-:S13]  /*0510*/  ISETP.GE.U32.AND P0, PT, R8, 0x8, PT ;  /* 0x000000080800780c */ /* 0x000fda0003f06070 */
[----:B------:R-:W-:Y:S05]  /*0520*/  @!P0 BRA `(.L_x_236) ;  /* 0x0000000000108947 */ /* 0x000fea0003800000 */
.L_x_235:
[----:B------:R-:W0:Y:S02]  /*0530*/  LDS.64 R6, [R5+0x20] ;  /* 0x0000200005067984 */ /* 0x000e240000000a00 */
[----:B0-----:R-:W-:-:S07]  /*0540*/  DADD R2, R6, R2 ;  /* 0x0000000006027229 */ /* 0x001fce0000000002 */
[----:B------:R0:W-:Y:S01]  /*0550*/  STS.64 [R5], R2 ;  /* 0x0000000205007388 */ /* 0x0001e20000000a00 */
[----:B------:R-:W-:Y:S05]  /*0560*/  BRA `(.L_x_237) ;  /* 0x0000000000087947 */ /* 0x000fea0003800000 */
.L_x_236:
[----:B------:R-:W-:-:S13]  /*0570*/  ISETP.GE.U32.AND P0, PT, R8, 0x4, PT ;  /* 0x000000040800780c */ /* 0x000fda0003f06070 */
[----:B------:R-:W-:Y:S05]  /*0580*/  @!P0 BRA `(.L_x_238) ;  /* 0x0000000000108947 */ /* 0x000fea0003800000 */
.L_x_237:
[----:B------:R-:W0:Y:S02]  /*0590*/  LDS.64 R6, [R5+0x10] ;  /* 0x0000100005067984 */ /* 0x000e240000000a00 */
[----:B0-----:R-:W-:-:S07]  /*05a0*/  DADD R2, R6, R2 ;  /* 0x0000000006027229 */ /* 0x001fce0000000002 */
[----:B------:R0:W-:Y:S01]  /*05b0*/  STS.64 [R5], R2 ;  /* 0x0000000205007388 */ /* 0x0001e20000000a00 */
[----:B------:R-:W-:Y:S05]  /*05c0*/  BRA `(.L_x_239) ;  /* 0x0000000000087947 */ /* 0x000fea0003800000 */
.L_x_238:
[----:B------:R-:W-:-:S13]  /*05d0*/  ISETP.GE.U32.AND P0, PT, R8, 0x2, PT ;  /* 0x000000020800780c */ /* 0x000fda0003f06070 */
[----:B------:R-:W-:Y:S05]  /*05e0*/  @!P0 BRA `(.L_x_240) ;  /* 0x00000000000c8947 */ /* 0x000fea0003800000 */
.L_x_239:
[----:B------:R-:W1:Y:S02]  /*05f0*/  LDS.64 R6, [R5+0x8] ;  /* 0x0000080005067984 */ /* 0x000e640000000a00 */
[----:B-1----:R-:W-:-:S07]  /*0600*/  DADD R6, R6, R2 ;  /* 0x0000000006067229 */ /* 0x002fce0000000002 */
[----:B------:R1:W-:Y:S04]  /*0610*/  STS.64 [R5], R6 ;  /* 0x0000000605007388 */ /* 0x0003e80000000a00 */
.L_x_240:
[----:B------:R-:W-:-:S13]  /*0620*/  ISETP.NE.AND P0, PT, R4, RZ, PT ;  /* 0x000000ff0400720c */ /* 0x000fda0003f05270 */
[----:B------:R-:W-:Y:S05]  /*0630*/  @P0 EXIT ;  /* 0x000000000000094d */ /* 0x000fea0003800000 */
[----:B0-----:R-:W0:Y:S01]  /*0640*/  LDS.64 R2, [UR4] ;  /* 0x00000004ff027984 */ /* 0x001e220008000a00 */
[----:B-1----:R-:W1:Y:S02]  /*0650*/  LDC.64 R4, c[0x0][0x388] ;  /* 0x0000e200ff047b82 */ /* 0x002e640000000a00 */
[----:B-1----:R-:W-:-:S05]  /*0660*/  IMAD.WIDE.U32 R4, R0, 0x8, R4 ;  /* 0x0000000800047825 */ /* 0x002fca00078e0004 */
[----:B0-----:R-:W-:Y:S01]  /*0670*/  STG.E.64 desc[UR6][R4.64], R2 ;  /* 0x0000000204007986 */ /* 0x001fe2000c101b06 */
[----:B------:R-:W-:Y:S05]  /*0680*/  EXIT ;  /* 0x000000000000794d */ /* 0x000fea0003800000 */
.L_x_241:
        /* <DEDUP_REMOVED lines=15> */
.L_x_435:


//--------------------- .text.reduce_sum          --------------------------
	.section	.text.reduce_sum,"ax",@progbits
	.align	128
        .global         reduce_sum
        .type           reduce_sum,@function
        .size           reduce_sum,(.L_x_436 - reduce_sum)
        .other          reduce_sum,@"STO_CUDA_ENTRY STV_DEFAULT"
reduce_sum:
.text.reduce_sum:
[----:B------:R-:W-:Y:S01]  /*0000*/  LDC R1, c[0x0][0x37c] ;  /* 0x0000df00ff017b82 */ /* 0x000fe20000000800 */
[----:B------:R-:W0:Y:S07]  /*0010*/  S2R R0, SR_TID.X ;  /* 0x0000000000007919 */ /* 0x000e2e0000002100 */
[----:B------:R-:W1:Y:S01]  /*0020*/  LDC R4, c[0x0][0x360] ;  /* 0x0000d800ff047b82 */ /* 0x000e620000000800 */
[----:B------:R-:W2:Y:S01]  /*0030*/  LDCU UR4, c[0x0][0x390] ;  /* 0x00007200ff0477ac */ /* 0x000ea20008000800 */
[----:B------:R-:W-:Y:S01]  /*0040*/  BSSY.RECONVERGENT B0, `(.L_x_242) ;  /* 0x0000019000007945 */ /* 0x000fe20003800200 */
[----:B------:R-:W0:Y:S01]  /*0050*/  S2R R5, SR_CTAID.X ;  /* 0x0000000000057919 */ /* 0x000e220000002500 */
[----:B------:R-:W-:Y:S01]  /*0060*/  CS2R R2, SRZ ;  /* 0x0000000000027805 */ /* 0x000fe2000001ff00 */
[----:B------:R-:W3:Y:S01]  /*0070*/  LDCU.64 UR6, c[0x0][0x358] ;  /* 0x00006b00ff0677ac */ /* 0x000ee20008000a00 */
[----:B------:R-:W4:Y:S01]  /*0080*/  LDCU UR5, c[0x0][0x390] ;  /* 0x00007200ff0577ac */ /* 0x000f220008000800 */
[----:B-1----:R-:W-:-:S04]  /*0090*/  IMAD.SHL.U32 R6, R4, 0x2, RZ ;  /* 0x0000000204067824 */ /* 0x002fc800078e00ff */
[----:B0-----:R-:W-:-:S05]  /*00a0*/  IMAD R7, R6, R5, R0 ;  /* 0x0000000506077224 */ /* 0x001fca00078e0200 */
[----:B--2---:R-:W-:-:S13]  /*00b0*/  ISETP.GE.U32.AND P0, PT, R7, UR4, PT ;  /* 0x0000000407007c0c */ /* 0x004fda000bf06070 */
[----:B---34-:R-:W-:Y:S05]  /*00c0*/  @P0 BRA `(.L_x_243) ;  /* 0x0000000000400947 */ /* 0x018fea0003800000 */
[----:B------:R-:W0:Y:S01]  /*00d0*/  LDC.64 R10, c[0x0][0x380] ;  /* 0x0000e000ff0a7b82 */ /* 0x000e220000000a00 */
[----:B------:R-:W1:Y:S01]  /*00e0*/  LDCU UR4, c[0x0][0x370] ;  /* 0x00006e00ff0477ac */ /* 0x000e620008000800 */
[----:B------:R-:W-:Y:S01]  /*00f0*/  IMAD.MOV.U32 R13, RZ, RZ, R7 ;  /* 0x000000ffff0d7224 */ /* 0x000fe200078e0007 */
[----:B------:R-:W-:Y:S01]  /*0100*/  CS2R R2, SRZ ;  /* 0x0000000000027805 */ /* 0x000fe2000001ff00 */
[----:B-1----:R-:W-:-:S07]  /*0110*/  IMAD R12, R6, UR4, RZ ;  /* 0x00000004060c7c24 */ /* 0x002fce000f8e02ff */
.L_x_244:
        /* <DEDUP_REMOVED lines=8> */
[----:B--2---:R-:W-:-:S08]  /*01a0*/  DADD R2, R6, R2 ;  /* 0x0000000006027229 */ /* 0x004fd00000000002 */
[----:B---3--:R-:W-:-:S04]  /*01b0*/  @!P0 DADD R2, R2, R8 ;  /* 0x0000000002028229 */ /* 0x008fc80000000008 */
[----:B------:R-:W-:Y:S07]  /*01c0*/  @!P1 BRA `(.L_x_244) ;  /* 0xfffffffc00d49947 */ /* 0x000fee000383ffff */
.L_x_243:
[----:B------:R-:W-:Y:S05]  /*01d0*/  BSYNC.RECONVERGENT B0 ;  /* 0x0000000000007941 */ /* 0x000fea0003800200 */
.L_x_242:
        /* <DEDUP_REMOVED lines=10> */
[----:B0-----:R-:W-:-:S07]  /*0280*/  @!P0 DADD R2, R2, R6 ;  /* 0x0000000002028229 */ /* 0x001fce0000000006 */
[----:B------:R1:W-:Y:S01]  /*0290*/  @!P0 STS.64 [R9], R2 ;  /* 0x0000000209008388 */ /* 0x0003e20000000a00 */
[----:B------:R-:W-:Y:S06]  /*02a0*/  BAR.SYNC.DEFER_BLOCKING 0x0 ;  /* 0x0000000000007b1d */ /* 0x000fec0000010000 */
[----:B------:R-:W-:Y:S05]  /*02b0*/  BRA `(.L_x_246) ;  /* 0x0000000000087947 */ /* 0x000fea0003800000 */
.L_x_245:
[----:B------:R-:W-:-:S13]  /*02c0*/  ISETP.GE.U32.AND P0, PT, R4, 0x200, PT ;  /* 0x000002000400780c */ /* 0x000fda0003f06070 */
[----:B------:R-:W-:Y:S05]  /*02d0*/  @!P0 BRA `(.L_x_247) ;  /* 0x0000000000188947 */ /* 0x000fea0003800000 */
.L_x_246:
[----:B------:R-:W-:-:S13]  /*02e0*/  ISETP.GT.U32.AND P0, PT, R0, 0xff, PT ;  /* 0x000000ff0000780c */ /* 0x000fda0003f04070 */
[----:B------:R-:W0:Y:S02]  /*02f0*/  @!P0 LDS.64 R6, [R9+0x800] ;  /* 0x0008000009068984 */ /* 0x000e240000000a00 */
[----:B01----:R-:W-:-:S07]  /*0300*/  @!P0 DADD R2, R2, R6 ;  /* 0x0000000002028229 */ /* 0x003fce0000000006 */
[----:B------:R1:W-:Y:S01]  /*0310*/  @!P0 STS.64 [R9], R2 ;  /* 0x0000000209008388 */ /* 0x0003e20000000a00 */
[----:B------:R-:W-:Y:S06]  /*0320*/  BAR.SYNC.DEFER_BLOCKING 0x0 ;  /* 0x0000000000007b1d */ /* 0x000fec0000010000 */
[----:B------:R-:W-:Y:S05]  /*0330*/  BRA `(.L_x_248) ;  /* 0x0000000000087947 */ /* 0x000fea0003800000 */
.L_x_247:
[----:B------:R-:W-:-:S13]  /*0340*/  ISETP.GE.U32.AND P0, PT, R4, 0x100, PT ;  /* 0x000001000400780c */ /* 0x000fda0003f06070 */
[----:B------:R-:W-:Y:S05]  /*0350*/  @!P0 BRA `(.L_x_249) ;  /* 0x0000000000188947 */ /* 0x000fea0003800000 */
.L_x_248:
[----:B------:R-:W-:-:S13]  /*0360*/  ISETP.GT.U32.AND P0, PT, R0, 0x7f, PT ;  /* 0x0000007f0000780c */ /* 0x000fda0003f04070 */
[----:B------:R-:W0:Y:S02]  /*0370*/  @!P0 LDS.64 R6, [R9+0x400] ;  /* 0x0004000009068984 */ /* 0x000e240000000a00 */
[----:B01----:R-:W-:-:S07]  /*0380*/  @!P0 DADD R2, R2, R6 ;  /* 0x0000000002028229 */ /* 0x003fce0000000006 */
[----:B------:R1:W-:Y:S01]  /*0390*/  @!P0 STS.64 [R9], R2 ;  /* 0x0000000209008388 */ /* 0x0003e20000000a00 */
[----:B------:R-:W-:Y:S06]  /*03a0*/  BAR.SYNC.DEFER_BLOCKING 0x0 ;  /* 0x0000000000007b1d */ /* 0x000fec0000010000 */
[----:B------:R-:W-:Y:S05]  /*03b0*/  BRA `(.L_x_250) ;  /* 0x0000000000087947 */ /* 0x000fea0003800000 */
.L_x_249:
[----:B------:R-:W-:-:S13]  /*03c0*/  ISETP.GE.U32.AND P0, PT, R4, 0x80, PT ;  /* 0x000000800400780c */ /* 0x000fda0003f06070 */
[----:B------:R-:W-:Y:S05]  /*03d0*/  @!P0 BRA `(.L_x_251) ;  /* 0x0000000000148947 */ /* 0x000fea0003800000 */
.L_x_250:
[----:B------:R-:W-:-:S13]  /*03e0*/  ISETP.GT.U32.AND P0, PT, R0, 0x3f, PT ;  /* 0x0000003f0000780c */ /* 0x000fda0003f04070 */
[----:B------:R-:W0:Y:S02]  /*03f0*/  @!P0 LDS.64 R6, [R9+0x200] ;  /* 0x0002000009068984 */ /* 0x000e240000000a00 */
[----:B01----:R-:W-:-:S07]  /*0400*/  @!P0 DADD R2, R2, R6 ;  /* 0x0000000002028229 */ /* 0x003fce0000000006 */
[----:B------:R1:W-:Y:S01]  /*0410*/  @!P0 STS.64 [R9], R2 ;  /* 0x0000000209008388 */ /* 0x0003e20000000a00 */
[----:B------:R-:W-:Y:S06]  /*0420*/  BAR.SYNC.DEFER_BLOCKING 0x0 ;  /* 0x0000000000007b1d */ /* 0x000fec0000010000 */
.L_x_251:
[----:B------:R-:W-:-:S13]  /*0430*/  ISETP.GT.U32.AND P0, PT, R0, 0x1f, PT ;  /* 0x0000001f0000780c */ /* 0x000fda0003f04070 */
[----:B------:R-:W-:Y:S05]  /*0440*/  @P0 EXIT ;  /* 0x000000000000094d */ /* 0x000fea0003800000 */
[----:B------:R-:W-:-:S13]  /*0450*/  ISETP.GE.U32.AND P0, PT, R4, 0x40, PT ;  /* 0x000000400400780c */ /* 0x000fda0003f06070 */
[----:B------:R-:W0:Y:S02]  /*0460*/  @P0 LDS.64 R6, [R9+0x100] ;  /* 0x0001000009060984 */ /* 0x000e240000000a00 */
[----:B01----:R-:W-:-:S07]  /*0470*/  @P0 DADD R2, R2, R6 ;  /* 0x0000000002020229 */ /* 0x003fce0000000006 */
[----:B------:R0:W-:Y:S01]  /*0480*/  @P0 STS.64 [R9], R2 ;  /* 0x0000000209000388 */ /* 0x0001e20000000a00 */
[----:B------:R-:W-:Y:S05]  /*0490*/  @P0 BRA `(.L_x_252) ;  /* 0x0000000000080947 */ /* 0x000fea0003800000 */
[----:B------:R-:W-:-:S13]  /*04a0*/  ISETP.GE.U32.AND P0, PT, R4, 0x20, PT ;  /* 0x000000200400780c */ /* 0x000fda0003f06070 */
[----:B------:R-:W-:Y:S05]  /*04b0*/  @!P0 BRA `(.L_x_253) ;  /* 0x0000000000108947 */ /* 0x000fea0003800000 */
.L_x_252:
[----:B------:R-:W0:Y:S02]  /*04c0*/  LDS.64 R6, [R9+0x80] ;  /* 0x0000800009067984 */ /* 0x000e240000000a00 */
[----:B0-----:R-:W-:-:S07]  /*04d0*/  DADD R2, R6, R2 ;  /* 0x0000000006027229 */ /* 0x001fce0000000002 */
[----:B------:R1:W-:Y:S01]  /*04e0*/  STS.64 [R9], R2 ;  /* 0x0000000209007388 */ /* 0x0003e20000000a00 */
[----:B------:R-:W-:Y:S05]  /*04f0*/  BRA `(.L_x_254) ;  /* 0x0000000000087947 */ /* 0x000fea0003800000 */
.L_x_253:
[----:B------:R-:W-:-:S13]  /*0500*/  ISETP.GE.U32.AND P0, PT, R4, 0x10, PT ;  /* 0x000000100400780c */ /* 0x000fda0003f06070 */
[----:B------:R-:W-:Y:S05]  /*0510*/  @!P0 BRA `(.L_x_255) ;  /* 0x0000000000108947 */ /* 0x000fea0003800000 */
.L_x_254:
[----:B------:R-:W0:Y:S02]  /*0520*/  LDS.64 R6, [R9+0x40] ;  /* 0x0000400009067984 */ /* 0x000e240000000a00 */
[----:B01----:R-:W-:-:S07]  /*0530*/  DADD R2, R6, R2 ;  /* 0x0000000006027229 */ /* 0x003fce0000000002 */
[----:B------:R1:W-:Y:S01]  /*0540*/  STS.64 [R9], R2 ;  /* 0x0000000209007388 */ /* 0x0003e20000000a00 */
[----:B------:R-:W-:Y:S05]  /*0550*/  BRA `(.L_x_256) ;  /* 0x0000000000087947 */ /* 0x000fea0003800000 */
.L_x_255:
[----:B------:R-:W-:-:S13]  /*0560*/  ISETP.GE.U32.AND P0, PT, R4, 0x8, PT ;  /* 0x000000080400780c */ /* 0x000fda0003f06070 */
[----:B------:R-:W-:Y:S05]  /*0570*/  @!P0 BRA `(.L_x_257) ;  /* 0x0000000000108947 */ /* 0x000fea0003800000 */
.L_x_256:
[----:B------:R-:W0:Y:S02]  /*0580*/  LDS.64 R6, [R9+0x20] ;  /* 0x0000200009067984 */ /* 0x000e240000000a00 */
[----:B01----:R-:W-:-:S07]  /*0590*/  DADD R2, R6, R2 ;  /* 0x0000000006027229 */ /* 0x003fce0000000002 */
[----:B------:R1:W-:Y:S01]  /*05a0*/  STS.64 [R9], R2 ;  /* 0x0000000209007388 */ /* 0x0003e20000000a00 */
[----:B------:R-:W-:Y:S05]  /*05b0*/  BRA `(.L_x_258) ;  /* 0x0000000000087947 */ /* 0x000fea0003800000 */
.L_x_257:
[----:B------:R-:W-:-:S13]  /*05c0*/  ISETP.GE.U32.AND P0, PT, R4, 0x4, PT ;  /* 0x000000040400780c */ /* 0x000fda0003f06070 */
[----:B------:R-:W-:Y:S05]  /*05d0*/  @!P0 BRA `(.L_x_259) ;  /* 0x0000000000108947 */ /* 0x000fea0003800000 */
.L_x_258:
[----:B------:R-:W0:Y:S02]  /*05e0*/  LDS.64 R6, [R9+0x10] ;  /* 0x0000100009067984 */ /* 0x000e240000000a00 */
[----:B01----:R-:W-:-:S07]  /*05f0*/  DADD R2, R6, R2 ;  /* 0x0000000006027229 */ /* 0x003fce0000000002 */
[----:B------:R1:W-:Y:S01]  /*0600*/  STS.64 [R9], R2 ;  /* 0x0000000209007388 */ /* 0x0003e20000000a00 */
[----:B------:R-:W-:Y:S05]  /*0610*/  BRA `(.L_x_260) ;  /* 0x0000000000087947 */ /* 0x000fea0003800000 */
.L_x_259:
[----:B------:R-:W-:-:S13]  /*0620*/  ISETP.GE.U32.AND P0, PT, R4, 0x2, PT ;  /* 0x000000020400780c */ /* 0x000fda0003f06070 */
[----:B------:R-:W-:Y:S05]  /*0630*/  @!P0 BRA `(.L_x_261) ;  /* 0x00000000000c8947 */ /* 0x000fea0003800000 */
.L_x_260:
[----:B------:R-:W2:Y:S02]  /*0640*/  LDS.64 R6, [R9+0x8] ;  /* 0x0000080009067984 */ /* 0x000ea40000000a00 */
[----:B--2---:R-:W-:-:S07]  /*0650*/  DADD R6, R6, R2 ;  /* 0x0000000006067229 */ /* 0x004fce0000000002 */
[----:B------:R2:W-:Y:S04]  /*0660*/  STS.64 [R9], R6 ;  /* 0x0000000609007388 */ /* 0x0005e80000000a00 */
.L_x_261:
[----:B------:R-:W-:-:S13]  /*0670*/  ISETP.NE.AND P0, PT, R0, RZ, PT ;  /* 0x000000ff0000720c */ /* 0x000fda0003f05270 */
[----:B------:R-:W-:Y:S05]  /*0680*/  @P0 EXIT ;  /* 0x000000000000094d */ /* 0x000fea0003800000 */
[----:B01----:R-:W0:Y:S01]  /*0690*/  LDS.64 R2, [UR4] ;  /* 0x00000004ff027984 */ /* 0x003e220008000a00 */
[----:B--2---:R-:W1:Y:S02]  /*06a0*/  LDC.64 R6, c[0x0][0x388] ;  /* 0x0000e200ff067b82 */ /* 0x004e640000000a00 */
[----:B-1----:R-:W-:-:S05]  /*06b0*/  IMAD.WIDE.U32 R4, R5, 0x8, R6 ;  /* 0x0000000805047825 */ /* 0x002fca00078e0006 */
[----:B0-----:R-:W-:Y:S01]  /*06c0*/  STG.E.64 desc[UR6][R4.64], R2 ;  /* 0x0000000204007986 */ /* 0x001fe2000c101b06 */
[----:B------:R-:W-:Y:S05]  /*06d0*/  EXIT ;  /* 0x000000000000794d */ /* 0x000fea0003800000 */
.L_x_262:
        /* <DEDUP_REMOVED lines=10> */
.L_x_436:


//--------------------- .text.fill                --------------------------
	.section	.text.fill,"ax",@progbits
	.align	128
        .global         fill
        .type           fill,@function
        .size           fill,(.L_x_437 - fill)
        .other          fill,@"STO_CUDA_ENTRY STV_DEFAULT"
fill:
.text.fill:
[----:B------:R-:W-:Y:S01]  /*0000*/  LDC R1, c[0x0][0x37c] ;  /* 0x0000df00ff017b82 */ /* 0x000fe20000000800 */
[----:B------:R-:W0:Y:S07]  /*0010*/  S2R R0, SR_TID.X ;  /* 0x0000000000007919 */ /* 0x000e2e0000002100 */
[----:B------:R-:W0:Y:S01]  /*0020*/  S2UR UR4, SR_CTAID.X ;  /* 0x00000000000479c3 */ /* 0x000e220000002500 */
[----:B------:R-:W1:Y:S07]  /*0030*/  LDCU UR5, c[0x0][0x390] ;  /* 0x00007200ff0577ac */ /* 0x000e6e0008000800 */
[----:B------:R-:W0:Y:S02]  /*0040*/  LDC R7, c[0x0][0x360] ;  /* 0x0000d800ff077b82 */ /* 0x000e240000000800 */
[----:B0-----:R-:W-:-:S05]  /*0050*/  IMAD R7, R7, UR4, R0 ;  /* 0x0000000407077c24 */ /* 0x001fca000f8e0200 */
[----:B-1----:R-:W-:-:S13]  /*0060*/  ISETP.GE.AND P0, PT, R7, UR5, PT ;  /* 0x0000000507007c0c */ /* 0x002fda000bf06270 */
[----:B------:R-:W-:Y:S05]  /*0070*/  @P0 EXIT ;  /* 0x000000000000094d */ /* 0x000fea0003800000 */
[----:B------:R-:W0:Y:S01]  /*0080*/  LDC.64 R2, c[0x0][0x380] ;  /* 0x0000e000ff027b82 */ /* 0x000e220000000a00 */
[----:B------:R-:W1:Y:S07]  /*0090*/  LDCU.64 UR4, c[0x0][0x358] ;  /* 0x00006b00ff0477ac */ /* 0x000e6e0008000a00 */
[----:B------:R-:W1:Y:S01]  /*00a0*/  LDC.64 R4, c[0x0][0x388] ;  /* 0x0000e200ff047b82 */ /* 0x000e620000000a00 */
[----:B0-----:R-:W-:-:S05]  /*00b0*/  IMAD.WIDE R2, R7, 0x8, R2 ;  /* 0x0000000807027825 */ /* 0x001fca00078e0202 */
[----:B-1----:R-:W-:Y:S01]  /*00c0*/  STG.E.64 desc[UR4][R2.64], R4 ;  /* 0x0000000402007986 */ /* 0x002fe2000c101b04 */
[----:B------:R-:W-:Y:S05]  /*00d0*/  EXIT ;  /* 0x000000000000794d */ /* 0x000fea0003800000 */
.L_x_263:
        /* <DEDUP_REMOVED lines=10> */
.L_x_437:


//--------------------- .text.matrix_scalar_op    --------------------------
	.section	.text.matrix_scalar_op,"ax",@progbits
	.align	128
        .global         matrix_scalar_op
        .type           matrix_scalar_op,@function
        .size           matrix_scalar_op,(.L_x_408 - matrix_scalar_op)
        .other          matrix_scalar_op,@"STO_CUDA_ENTRY STV_DEFAULT"
matrix_scalar_op:
.text.matrix_scalar_op:
[----:B------:R-:W-:Y:S01]  /*0000*/  LDC R1, c[0x0][0x37c] ;  /* 0x0000df00ff017b82 */ /* 0x000fe20000000800 */
[----:B------:R-:W0:Y:S07]  /*0010*/  S2R R3, SR_TID.X ;  /* 0x0000000000037919 */ /* 0x000e2e0000002100 */
[----:B------:R-:W0:Y:S01]  /*0020*/  S2UR UR4, SR_CTAID.X ;  /* 0x00000000000479c3 */ /* 0x000e220000002500 */
[----:B------:R-:W1:Y:S01]  /*0030*/  LDCU UR5, c[0x0][0x398] ;  /* 0x00007300ff0577ac */ /* 0x000e620008000800 */
[----:B------:R-:W-:Y:S06]  /*0040*/  BSSY.RECONVERGENT B0, `(.L_x_264) ;  /* 0x00001b5000007945 */ /* 0x000fec0003800200 */
[----:B------:R-:W0:Y:S02]  /*0050*/  LDC R2, c[0x0][0x360] ;  /* 0x0000d800ff027b82 */ /* 0x000e240000000800 */
[----:B0-----:R-:W-:-:S05]  /*0060*/  IMAD R2, R2, UR4, R3 ;  /* 0x0000000402027c24 */ /* 0x001fca000f8e0203 */
[----:B-1----:R-:W-:-:S13]  /*0070*/  ISETP.GE.AND P0, PT, R2, UR5, PT ;  /* 0x0000000502007c0c */ /* 0x002fda000bf06270 */
[----:B------:R-:W-:Y:S05]  /*0080*/  @P0 BRA `(.L_x_265) ;  /* 0x0000001800c00947 */ /* 0x000fea0003800000 */
[----:B------:R-:W0:Y:S01]  /*0090*/  LDCU UR4, c[0x0][0x3a0] ;  /* 0x00007400ff0477ac */ /* 0x000e220008000800 */
[----:B------:R-:W1:Y:S01]  /*00a0*/  LDC.64 R4, c[0x0][0x358] ;  /* 0x0000d600ff047b82 */ /* 0x000e620000000a00 */
[----:B0-----:R-:W-:-:S09]  /*00b0*/  UISETP.NE.AND UP0, UPT, UR4, URZ, UPT ;  /* 0x000000ff0400728c */ /* 0x001fd2000bf05270 */
[----:B------:R-:W-:Y:S05]  /*00c0*/  BRA.U !UP0, `(.L_x_266) ;  /* 0x0000000d08587547 */ /* 0x000fea000b800000 */
[----:B------:R-:W0:Y:S01]  /*00d0*/  LDC R0, c[0x0][0x39c] ;  /* 0x0000e700ff007b82 */ /* 0x000e220000000800 */
[----:B-1----:R-:W-:Y:S02]  /*00e0*/  R2UR UR4, R4 ;  /* 0x00000000040472ca */ /* 0x002fe400000e0000 */
[----:B------:R-:W-:-:S05]  /*00f0*/  R2UR UR5, R5 ;  /* 0x00000000050572ca */ /* 0x000fca00000e0000 */
[----:B------:R-:W1:Y:S01]  /*0100*/  LDC.64 R24, c[0x0][0x380] ;  /* 0x0000e000ff187b82 */ /* 0x000e620000000a00 */
[----:B------:R-:W-:Y:S01]  /*0110*/  IMAD.MOV.U32 R6, RZ, RZ, -0x1 ;  /* 0xffffffffff067424 */ /* 0x000fe200078e00ff */
[----:B0-----:R-:W-:Y:S01]  /*0120*/  ISETP.GT.AND P0, PT, R0, 0x5, PT ;  /* 0x000000050000780c */ /* 0x001fe20003f04270 */
[----:B-1----:R-:W-:-:S06]  /*0130*/  IMAD.WIDE R24, R2, 0x8, R24 ;  /* 0x0000000802187825 */ /* 0x002fcc00078e0218 */
[----:B------:R-:W5:Y:S01]  /*0140*/  LDG.E.64 R24, desc[UR4][R24.64] ;  /* 0x0000000418187981 */ /* 0x000f62000c1e1b00 */
[----:B------:R-:W-:-:S05]  /*0150*/  IMAD.MOV.U32 R7, RZ, RZ, 0x7fefffff ;  /* 0x7fefffffff077424 */ /* 0x000fca00078e00ff */
[----:B------:R-:W-:Y:S05]  /*0160*/  @P0 BRA `(.L_x_267) ;  /* 0x0000000800180947 */ /* 0x000fea0003800000 */
[----:B------:R-:W-:-:S13]  /*0170*/  ISETP.GT.AND P0, PT, R0, 0x2, PT ;  /* 0x000000020000780c */ /* 0x000fda0003f04270 */
[----:B------:R-:W-:Y:S05]  /*0180*/  @P0 BRA `(.L_x_268) ;  /* 0x0000000000380947 */ /* 0x000fea0003800000 */
[----:B------:R-:W-:-:S05]  /*0190*/  VIMNMX.U32 R0, PT, PT, R0, 0x3, PT ;  /* 0x0000000300007848 */ /* 0x000fca0003fe0000 */
[----:B------:R-:W-:-:S04]  /*01a0*/  IMAD.SHL.U32 R0, R0, 0x4, RZ ;  /* 0x0000000400007824 */ /* 0x000fc800078e00ff */
[----:B------:R-:W0:Y:S02]  /*01b0*/  LDC R8, c[0x2][R0] ;  /* 0x0080000000087b82 */ /* 0x000e240000000800 */
[----:B0-----:R-:W-:-:S04]  /*01c0*/  SHF.R.S32.HI R9, RZ, 0x1f, R8 ;  /* 0x0000001fff097819 */ /* 0x001fc80000011408 */
.L_x_332:
[----:B------:R-:W-:Y:S05]  /*01d0*/  BRX R8 -0x1e0                                                            (*"BRANCH_TARGETS .L_x_333,.L_x_334,.L_x_335,.L_x_269"*) ;  /* 0xfffffffc08887949 */ /* 0x000fea000383ffff */
.L_x_335:
[----:B------:R-:W0:Y:S02]  /*01e0*/  LDCU.64 UR4, c[0x0][0x388] ;  /* 0x00007100ff0477ac */ /* 0x000e240008000a00 */
[----:B0----5:R-:W-:Y:S01]  /*01f0*/  DMUL R6, R24, UR4 ;  /* 0x0000000418067c28 */ /* 0x021fe20008000000 */
[----:B------:R-:W-:Y:S10]  /*0200*/  BRA `(.L_x_269) ;  /* 0x0000000800f07947 */ /* 0x000ff40003800000 */
.L_x_333:
[----:B------:R-:W0:Y:S02]  /*0210*/  LDCU.64 UR4, c[0x0][0x388] ;  /* 0x00007100ff0477ac */ /* 0x000e240008000a00 */
[----:B0----5:R-:W-:Y:S01]  /*0220*/  DADD R6, R24, UR4 ;  /* 0x0000000418067e29 */ /* 0x021fe20008000000 */
[----:B------:R-:W-:Y:S10]  /*0230*/  BRA `(.L_x_269) ;  /* 0x0000000800e47947 */ /* 0x000ff40003800000 */
.L_x_334:
[----:B------:R-:W0:Y:S02]  /*0240*/  LDCU.64 UR4, c[0x0][0x388] ;  /* 0x00007100ff0477ac */ /* 0x000e240008000a00 */
[----:B0----5:R-:W-:Y:S01]  /*0250*/  DADD R6, -R24, UR4 ;  /* 0x0000000418067e29 */ /* 0x021fe20008000100 */
[----:B------:R-:W-:Y:S10]  /*0260*/  BRA `(.L_x_269) ;  /* 0x0000000800d87947 */ /* 0x000ff40003800000 */
.L_x_268:
[----:B------:R-:W-:-:S05]  /*0270*/  IMAD.MOV.U32 R3, RZ, RZ, -0x3 ;  /* 0xfffffffdff037424 */ /* 0x000fca00078e00ff */
[----:B------:R-:W-:-:S05]  /*0280*/  VIADDMNMX.U32 R0, R0, R3, 0x3, PT ;  /* 0x0000000300007446 */ /* 0x000fca0003800003 */
[----:B------:R-:W-:-:S04]  /*0290*/  IMAD.SHL.U32 R0, R0, 0x4, RZ ;  /* 0x0000000400007824 */ /* 0x000fc800078e00ff */
[----:B------:R-:W0:Y:S02]  /*02a0*/  LDC R8, c[0x2][R0+0x10] ;  /* 0x0080040000087b82 */ /* 0x000e240000000800 */
[----:B0-----:R-:W-:-:S04]  /*02b0*/  SHF.R.S32.HI R9, RZ, 0x1f, R8 ;  /* 0x0000001fff097819 */ /* 0x001fc80000011408 */
.L_x_337:
[----:B------:R-:W-:Y:S05]  /*02c0*/  BRX R8 -0x2d0                                                            (*"BRANCH_TARGETS .L_x_338,.L_x_339,.L_x_340,.L_x_269"*) ;  /* 0xfffffffc084c7949 */ /* 0x000fea000383ffff */
.L_x_340:
[----:B------:R-:W0:Y:S01]  /*02d0*/  LDCU.64 UR4, c[0x0][0x388] ;  /* 0x00007100ff0477ac */ /* 0x000e220008000a00 */
[----:B------:R-:W-:Y:S01]  /*02e0*/  IMAD.MOV.U32 R6, RZ, RZ, RZ ;  /* 0x000000ffff067224 */ /* 0x000fe200078e00ff */
[----:B0----5:R-:W-:-:S06]  /*02f0*/  DSETP.GT.AND P0, PT, R24, UR4, PT ;  /* 0x0000000418007e2a */ /* 0x021fcc000bf04000 */
[----:B------:R-:W-:Y:S01]  /*0300*/  FSEL R7, RZ, 1.875, !P0 ;  /* 0x3ff00000ff077808 */ /* 0x000fe20004000000 */
[----:B------:R-:W-:Y:S07]  /*0310*/  BRA `(.L_x_269) ;  /* 0x0000000800ac7947 */ /* 0x000fee0003800000 */
.L_x_338:
[----:B-----5:R-:W0:Y:S01]  /*0320*/  MUFU.RCP64H R7, R25 ;  /* 0x0000001900077308 */ /* 0x020e220000001800 */
[----:B------:R-:W-:Y:S01]  /*0330*/  IMAD.MOV.U32 R6, RZ, RZ, 0x1 ;  /* 0x00000001ff067424 */ /* 0x000fe200078e00ff */
[----:B------:R-:W1:Y:S01]  /*0340*/  LDCU.64 UR4, c[0x0][0x388] ;  /* 0x00007100ff0477ac */ /* 0x000e620008000a00 */
[----:B------:R-:W2:Y:S01]  /*0350*/  LDC R0, c[0x0][0x38c] ;  /* 0x0000e300ff007b82 */ /* 0x000ea20000000800 */
[----:B------:R-:W-:Y:S03]  /*0360*/  BSSY.RECONVERGENT B1, `(.L_x_270) ;  /* 0x0000016000017945 */ /* 0x000fe60003800200 */
[----:B0-----:R-:W-:-:S08]  /*0370*/  DFMA R8, -R24, R6, 1 ;  /* 0x3ff000001808742b */ /* 0x001fd00000000106 */
[----:B------:R-:W-:Y:S01]  /*0380*/  DFMA R8, R8, R8, R8 ;  /* 0x000000080808722b */ /* 0x000fe20000000008 */
[----:B--2---:R-:W-:-:S07]  /*0390*/  FSETP.GEU.AND P1, PT, |R0|, 6.5827683646048100446e-37, PT ;  /* 0x036000000000780b */ /* 0x004fce0003f2e200 */
[----:B------:R-:W-:-:S08]  /*03a0*/  DFMA R8, R6, R8, R6 ;  /* 0x000000080608722b */ /* 0x000fd00000000006 */
[----:B------:R-:W-:-:S08]  /*03b0*/  DFMA R6, -R24, R8, 1 ;  /* 0x3ff000001806742b */ /* 0x000fd00000000108 */
[----:B------:R-:W-:-:S08]  /*03c0*/  DFMA R6, R8, R6, R8 ;  /* 0x000000060806722b */ /* 0x000fd00000000008 */
[----:B-1----:R-:W-:-:S08]  /*03d0*/  DMUL R8, R6, UR4 ;  /* 0x0000000406087c28 */ /* 0x002fd00008000000 */
[----:B------:R-:W-:-:S08]  /*03e0*/  DFMA R10, -R24, R8, UR4 ;  /* 0x00000004180a7e2b */ /* 0x000fd00008000108 */
[----:B------:R-:W-:-:S10]  /*03f0*/  DFMA R6, R6, R10, R8 ;  /* 0x0000000a0606722b */ /* 0x000fd40000000008 */
[----:B------:R-:W-:-:S05]  /*0400*/  FFMA R3, RZ, R25, R7 ;  /* 0x00000019ff037223 */ /* 0x000fca0000000007 */
[----:B------:R-:W-:-:S13]  /*0410*/  FSETP.GT.AND P0, PT, |R3|, 1.469367938527859385e-39, PT ;  /* 0x001000000300780b */ /* 0x000fda0003f04200 */
[----:B------:R-:W-:Y:S05]  /*0420*/  @P0 BRA P1, `(.L_x_271) ;  /* 0x0000000000240947 */ /* 0x000fea0000800000 */
[----:B------:R-:W0:Y:S01]  /*0430*/  LDCU.64 UR4, c[0x0][0x388] ;  /* 0x00007100ff0477ac */ /* 0x000e220008000a00 */
[----:B------:R-:W-:Y:S01]  /*0440*/  IMAD.MOV.U32 R10, RZ, RZ, R24 ;  /* 0x000000ffff0a7224 */ /* 0x000fe200078e0018 */
[----:B------:R-:W-:Y:S01]  /*0450*/  MOV R0, 0x4a0 ;  /* 0x000004a000007802 */ /* 0x000fe20000000f00 */
[----:B------:R-:W-:Y:S02]  /*0460*/  IMAD.MOV.U32 R11, RZ, RZ, R25 ;  /* 0x000000ffff0b7224 */ /* 0x000fe400078e0019 */
[----:B0-----:R-:W-:Y:S02]  /*0470*/  IMAD.U32 R12, RZ, RZ, UR4 ;  /* 0x00000004ff0c7e24 */ /* 0x001fe4000f8e00ff */
[----:B------:R-:W-:-:S07]  /*0480*/  IMAD.U32 R13, RZ, RZ, UR5 ;  /* 0x00000005ff0d7e24 */ /* 0x000fce000f8e00ff */
[----:B------:R-:W-:Y:S05]  /*0490*/  CALL.REL.NOINC `($__internal_3_$__cuda_sm20_div_rn_f64_full) ;  /* 0x0000001400c87944 */ /* 0x000fea0003c00000 */
[----:B------:R-:W-:Y:S02]  /*04a0*/  IMAD.MOV.U32 R6, RZ, RZ, R14 ;  /* 0x000000ffff067224 */ /* 0x000fe400078e000e */
[----:B------:R-:W-:-:S07]  /*04b0*/  IMAD.MOV.U32 R7, RZ, RZ, R15 ;  /* 0x000000ffff077224 */ /* 0x000fce00078e000f */
.L_x_271:
[----:B------:R-:W-:Y:S05]  /*04c0*/  BSYNC.RECONVERGENT B1 ;  /* 0x0000000000017941 */ /* 0x000fea0003800200 */
.L_x_270:
[----:B------:R-:W-:Y:S05]  /*04d0*/  BRA `(.L_x_269) ;  /* 0x00000008003c7947 */ /* 0x000fea0003800000 */
.L_x_339:
[----:B------:R-:W0:Y:S01]  /*04e0*/  LDCU.64 UR4, c[0x0][0x388] ;  /* 0x00007100ff0477ac */ /* 0x000e220008000a00 */
[----:B-----5:R-:W-:-:S04]  /*04f0*/  SHF.R.U32.HI R0, RZ, 0x14, R25 ;  /* 0x00000014ff007819 */ /* 0x020fc80000011619 */
[----:B------:R-:W-:-:S05]  /*0500*/  LOP3.LUT R0, R0, 0x7ff, RZ, 0xc0, !PT ;  /* 0x000007ff00007812 */ /* 0x000fca00078ec0ff */
[----:B------:R-:W-:-:S05]  /*0510*/  VIADD R3, R0, 0xfffffc0c ;  /* 0xfffffc0c00037836 */ /* 0x000fca0000000000 */
[CC--:B------:R-:W-:Y:S02]  /*0520*/  SHF.L.U32 R0, R24.reuse, R3.reuse, RZ ;  /* 0x0000000318007219 */ /* 0x0c0fe400000006ff */
[----:B------:R-:W-:Y:S01]  /*0530*/  SHF.L.U64.HI R3, R24, R3, R25 ;  /* 0x0000000318037219 */ /* 0x000fe20000010219 */
[----:B0-----:R-:W-:Y:S01]  /*0540*/  DSETP.NEU.AND P2, PT, RZ, UR4, PT ;  /* 0x00000004ff007e2a */ /* 0x001fe2000bf4d000 */
[----:B------:R-:W-:-:S04]  /*0550*/  ISETP.NE.U32.AND P1, PT, R0, RZ, PT ;  /* 0x000000ff0000720c */ /* 0x000fc80003f25070 */
[----:B------:R-:W-:-:S04]  /*0560*/  ISETP.NE.AND.EX P1, PT, R3, -0x80000000, PT, P1 ;  /* 0x800000000300780c */ /* 0x000fc80003f25310 */
[----:B------:R-:W-:-:S05]  /*0570*/  PLOP3.LUT P0, PT, P1, PT, PT, 0x8, 0x80 ;  /* 0x000000000080781c */ /* 0x000fca0000f0e170 */
[----:B------:R-:W-:Y:S08]  /*0580*/  @P2 BRA `(.L_x_272) ;  /* 0x0000000000202947 */ /* 0x000ff00003800000 */
[----:B------:R-:W0:Y:S01]  /*0590*/  LDCU UR4, c[0x0][0x38c] ;  /* 0x00007180ff0477ac */ /* 0x000e220008000800 */
[----:B------:R-:W-:Y:S01]  /*05a0*/  ISETP.GE.AND P2, PT, R25, RZ, PT ;  /* 0x000000ff1900720c */ /* 0x000fe20003f46270 */
[----:B------:R-:W-:Y:S01]  /*05b0*/  DSETP.NEU.AND P0, PT, |R24|, 0.5, !P1 ;  /* 0x3fe000001800742a */ /* 0x000fe20004f0d200 */
[----:B------:R-:W-:Y:S02]  /*05c0*/  IMAD.MOV.U32 R6, RZ, RZ, RZ ;  /* 0x000000ffff067224 */ /* 0x000fe400078e00ff */
[----:B0-----:R-:W-:-:S05]  /*05d0*/  IMAD.U32 R0, RZ, RZ, UR4 ;  /* 0x00000004ff007e24 */ /* 0x001fca000f8e00ff */
[----:B------:R-:W-:-:S04]  /*05e0*/  SEL R7, R0, RZ, P0 ;  /* 0x000000ff00077207 */ /* 0x000fc80000000000 */
[----:B------:R-:W-:Y:S01]  /*05f0*/  @!P2 LOP3.LUT R7, R7, 0x7ff00000, RZ, 0xfc, !PT ;  /* 0x7ff000000707a812 */ /* 0x000fe200078efcff */
[----:B------:R-:W-:Y:S06]  /*0600*/  BRA `(.L_x_273) ;  /* 0x0000000000547947 */ /* 0x000fec0003800000 */
.L_x_272:
[----:B------:R-:W-:Y:S01]  /*0610*/  DADD R6, -RZ, |UR4| ;  /* 0x40000004ff067e29 */ /* 0x000fe20008000100 */
[----:B------:R-:W-:Y:S01]  /*0620*/  BSSY.RECONVERGENT B1, `(.L_x_274) ;  /* 0x0000007000017945 */ /* 0x000fe20003800200 */
[----:B------:R-:W-:Y:S01]  /*0630*/  IMAD.MOV.U32 R26, RZ, RZ, R24 ;  /* 0x000000ffff1a7224 */ /* 0x000fe200078e0018 */
[----:B------:R-:W-:Y:S01]  /*0640*/  MOV R0, 0x690 ;  /* 0x0000069000007802 */ /* 0x000fe20000000f00 */
[----:B------:R-:W-:-:S06]  /*0650*/  IMAD.MOV.U32 R3, RZ, RZ, R25 ;  /* 0x000000ffff037224 */ /* 0x000fcc00078e0019 */
[----:B------:R-:W-:Y:S02]  /*0660*/  IMAD.MOV.U32 R10, RZ, RZ, R6 ;  /* 0x000000ffff0a7224 */ /* 0x000fe400078e0006 */
[----:B------:R-:W-:-:S07]  /*0670*/  IMAD.MOV.U32 R27, RZ, RZ, R7 ;  /* 0x000000ffff1b7224 */ /* 0x000fce00078e0007 */
[----:B------:R-:W-:Y:S05]  /*0680*/  CALL.REL.NOINC `($matrix_scalar_op$__internal_accurate_pow) ;  /* 0x0000001800bc7944 */ /* 0x000fea0003c00000 */
[----:B------:R-:W-:Y:S05]  /*0690*/  BSYNC.RECONVERGENT B1 ;  /* 0x0000000000017941 */ /* 0x000fea0003800200 */
.L_x_274:
[----:B------:R-:W0:Y:S01]  /*06a0*/  LDCU UR4, c[0x0][0x38c] ;  /* 0x00007180ff0477ac */ /* 0x000e220008000800 */
[----:B------:R-:W1:Y:S01]  /*06b0*/  FRND.F64.TRUNC R8, R24 ;  /* 0x0000001800087313 */ /* 0x000e62000030d800 */
[----:B------:R-:W-:-:S10]  /*06c0*/  DADD R10, -RZ, -R6 ;  /* 0x00000000ff0a7229 */ /* 0x000fd40000000906 */
[----:B------:R-:W-:Y:S02]  /*06d0*/  FSEL R3, R10, R6, P0 ;  /* 0x000000060a037208 */ /* 0x000fe40000000000 */
[----:B------:R-:W-:Y:S01]  /*06e0*/  FSEL R10, R11, R7, P0 ;  /* 0x000000070b0a7208 */ /* 0x000fe20000000000 */
[----:B-1----:R-:W-:Y:S01]  /*06f0*/  DSETP.NEU.AND P1, PT, R24, R8, PT ;  /* 0x000000081800722a */ /* 0x002fe20003f2d000 */
[----:B0-----:R-:W-:-:S05]  /*0700*/  IMAD.U32 R0, RZ, RZ, UR4 ;  /* 0x00000004ff007e24 */ /* 0x001fca000f8e00ff */
[----:B------:R-:W-:-:S04]  /*0710*/  ISETP.GE.AND P2, PT, R0, RZ, PT ;  /* 0x000000ff0000720c */ /* 0x000fc80003f46270 */
[----:B------:R-:W-:Y:S02]  /*0720*/  FSEL R6, R3, R6, !P2 ;  /* 0x0000000603067208 */ /* 0x000fe40005000000 */
[----:B------:R-:W-:-:S07]  /*0730*/  FSEL R7, R10, R7, !P2 ;  /* 0x000000070a077208 */ /* 0x000fce0005000000 */
[----:B------:R-:W-:Y:S02]  /*0740*/  @!P2 FSEL R6, R6, RZ, !P1 ;  /* 0x000000ff0606a208 */ /* 0x000fe40004800000 */
[----:B------:R-:W-:-:S07]  /*0750*/  @!P2 FSEL R7, R7, -QNAN , !P1 ;  /* 0xfff800000707a808 */ /* 0x000fce0004800000 */
.L_x_273:
[----:B------:R-:W0:Y:S01]  /*0760*/  LDC.64 R8, c[0x0][0x388] ;  /* 0x0000e200ff087b82 */ /* 0x000e220000000a00 */
[----:B------:R-:W-:Y:S01]  /*0770*/  BSSY.RECONVERGENT B1, `(.L_x_275) ;  /* 0x000001e000017945 */ /* 0x000fe20003800200 */
[----:B0-----:R-:W-:-:S10]  /*0780*/  DADD R10, R24, R8 ;  /* 0x00000000180a7229 */ /* 0x001fd40000000008 */
[----:B------:R-:W-:-:S04]  /*0790*/  LOP3.LUT R10, R11, 0x7ff00000, RZ, 0xc0, !PT ;  /* 0x7ff000000b0a7812 */ /* 0x000fc800078ec0ff */
[----:B------:R-:W-:-:S13]  /*07a0*/  ISETP.NE.AND P1, PT, R10, 0x7ff00000, PT ;  /* 0x7ff000000a00780c */ /* 0x000fda0003f25270 */
[----:B------:R-:W-:Y:S05]  /*07b0*/  @P1 BRA `(.L_x_276) ;  /* 0x0000000000641947 */ /* 0x000fea0003800000 */
[----:B------:R-:W-:-:S06]  /*07c0*/  DSETP.NAN.AND P1, PT, R24, R24, PT ;  /* 0x000000181800722a */ /* 0x000fcc0003f28000 */
[----:B------:R-:W-:-:S14]  /*07d0*/  DSETP.NUM.AND P1, PT, R8, R8, !P1 ;  /* 0x000000080800722a */ /* 0x000fdc0004f27000 */
[----:B------:R-:W-:Y:S01]  /*07e0*/  @!P1 DADD R6, R24, R8 ;  /* 0x0000000018069229 */ /* 0x000fe20000000008 */
[----:B------:R-:W-:Y:S10]  /*07f0*/  @!P1 BRA `(.L_x_276) ;  /* 0x0000000000549947 */ /* 0x000ff40003800000 */
[----:B------:R-:W-:-:S14]  /*0800*/  DSETP.NEU.AND P1, PT, |R24|, +INF , PT ;  /* 0x7ff000001800742a */ /* 0x000fdc0003f2d200 */
[----:B------:R-:W-:Y:S05]  /*0810*/  @P1 BRA `(.L_x_277) ;  /* 0x0000000000201947 */ /* 0x000fea0003800000 */
[----:B------:R-:W-:Y:S01]  /*0820*/  ISETP.GE.AND P1, PT, R25, RZ, PT ;  /* 0x000000ff1900720c */ /* 0x000fe20003f26270 */
[----:B------:R-:W-:-:S06]  /*0830*/  DSETP.GT.AND P0, PT, |R8|, 1, PT ;  /* 0x3ff000000800742a */ /* 0x000fcc0003f04200 */
[----:B------:R-:W-:Y:S01]  /*0840*/  SEL R6, RZ, 0x7ff00000, !P0 ;  /* 0x7ff00000ff067807 */ /* 0x000fe20004000000 */
[----:B------:R-:W-:-:S05]  /*0850*/  DSETP.NEU.AND P0, PT, R8, -1, PT ;  /* 0xbff000000800742a */ /* 0x000fca0003f0d000 */
[----:B------:R-:W-:-:S04]  /*0860*/  @!P1 LOP3.LUT R6, R6, 0x7ff00000, RZ, 0x3c, !PT ;  /* 0x7ff0000006069812 */ /* 0x000fc800078e3cff */
[----:B------:R-:W-:Y:S01]  /*0870*/  SEL R7, R6, 0x3ff00000, P0 ;  /* 0x3ff0000006077807 */ /* 0x000fe20000000000 */
[----:B------:R-:W-:Y:S01]  /*0880*/  IMAD.MOV.U32 R6, RZ, RZ, RZ ;  /* 0x000000ffff067224 */ /* 0x000fe200078e00ff */
[----:B------:R-:W-:Y:S06]  /*0890*/  BRA `(.L_x_276) ;  /* 0x00000000002c7947 */ /* 0x000fec0003800000 */
.L_x_277:
[----:B------:R-:W-:-:S14]  /*08a0*/  DSETP.NEU.AND P1, PT, |R8|, +INF , PT ;  /* 0x7ff000000800742a */ /* 0x000fdc0003f2d200 */
[----:B------:R-:W-:Y:S05]  /*08b0*/  @P1 BRA `(.L_x_276) ;  /* 0x0000000000241947 */ /* 0x000fea0003800000 */
[C---:B------:R-:W-:Y:S01]  /*08c0*/  ISETP.GE.AND P1, PT, R25.reuse, RZ, PT ;  /* 0x000000ff1900720c */ /* 0x040fe20003f26270 */
[----:B------:R-:W-:Y:S01]  /*08d0*/  IMAD.MOV.U32 R6, RZ, RZ, RZ ;  /* 0x000000ffff067224 */ /* 0x000fe200078e00ff */
[----:B------:R-:W-:Y:S02]  /*08e0*/  ISETP.GE.AND P2, PT, R0, RZ, PT ;  /* 0x000000ff0000720c */ /* 0x000fe40003f46270 */
[----:B------:R-:W-:Y:S02]  /*08f0*/  LOP3.LUT R0, R25, 0x7fffffff, RZ, 0xc0, !PT ;  /* 0x7fffffff19007812 */ /* 0x000fe400078ec0ff */
[----:B------:R-:W-:Y:S02]  /*0900*/  SEL R7, RZ, 0x7ff00000, !P1 ;  /* 0x7ff00000ff077807 */ /* 0x000fe40004800000 */
[----:B------:R-:W-:-:S03]  /*0910*/  ISETP.NE.AND P1, PT, R0, 0x3fe00000, PT ;  /* 0x3fe000000000780c */ /* 0x000fc60003f25270 */
[----:B------:R-:W-:-:S05]  /*0920*/  VIADD R0, R7, 0x80000000 ;  /* 0x8000000007007836 */ /* 0x000fca0000000000 */
[----:B------:R-:W-:-:S04]  /*0930*/  SEL R0, R0, R7, P1 ;  /* 0x0000000700007207 */ /* 0x000fc80000800000 */
[----:B------:R-:W-:-:S07]  /*0940*/  @!P2 SEL R7, R0, R7, P0 ;  /* 0x000000070007a207 */ /* 0x000fce0000000000 */
.L_x_276:
[----:B------:R-:W-:Y:S05]  /*0950*/  BSYNC.RECONVERGENT B1 ;  /* 0x0000000000017941 */ /* 0x000fea0003800200 */
.L_x_275:
[----:B------:R-:W-:Y:S02]  /*0960*/  DSETP.NEU.AND P1, PT, R24, RZ, PT ;  /* 0x000000ff1800722a */ /* 0x000fe40003f2d000 */
[----:B------:R-:W-:-:S04]  /*0970*/  DSETP.NEU.AND P0, PT, R8, 1, PT ;  /* 0x3ff000000800742a */ /* 0x000fc80003f0d000 */
[----:B------:R-:W-:Y:S02]  /*0980*/  FSEL R6, R6, RZ, P1 ;  /* 0x000000ff06067208 */ /* 0x000fe40000800000 */
[----:B------:R-:W-:Y:S02]  /*0990*/  FSEL R7, R7, 1.875, P1 ;  /* 0x3ff0000007077808 */ /* 0x000fe40000800000 */
[----:B------:R-:W-:Y:S02]  /*09a0*/  FSEL R6, R6, RZ, P0 ;  /* 0x000000ff06067208 */ /* 0x000fe40000000000 */
[----:B------:R-:W-:Y:S01]  /*09b0*/  FSEL R7, R7, 1.875, P0 ;  /* 0x3ff0000007077808 */ /* 0x000fe20000000000 */
[----:B------:R-:W-:Y:S06]  /*09c0*/  BRA `(.L_x_269) ;  /* 0x0000000400007947 */ /* 0x000fec0003800000 */
.L_x_267:
[----:B------:R-:W-:-:S13]  /*09d0*/  ISETP.GT.AND P0, PT, R0, 0x8, PT ;  /* 0x000000080000780c */ /* 0x000fda0003f04270 */
[----:B------:R-:W-:Y:S05]  /*09e0*/  @P0 BRA `(.L_x_278) ;  /* 0x0000000000540947 */ /* 0x000fea0003800000 */
[----:B------:R-:W-:-:S05]  /*09f0*/  VIADD R0, R0, 0xfffffffa ;  /* 0xfffffffa00007836 */ /* 0x000fca0000000000 */
[----:B------:R-:W-:-:S05]  /*0a00*/  VIMNMX.U32 R0, PT, PT, R0, 0x3, PT ;  /* 0x0000000300007848 */ /* 0x000fca0003fe0000 */
[----:B------:R-:W-:-:S04]  /*0a10*/  IMAD.SHL.U32 R0, R0, 0x4, RZ ;  /* 0x0000000400007824 */ /* 0x000fc800078e00ff */
[----:B------:R-:W0:Y:S02]  /*0a20*/  LDC R8, c[0x2][R0+0x20] ;  /* 0x0080080000087b82 */ /* 0x000e240000000800 */
[----:B0-----:R-:W-:-:S04]  /*0a30*/  SHF.R.S32.HI R9, RZ, 0x1f, R8 ;  /* 0x0000001fff097819 */ /* 0x001fc80000011408 */
.L_x_342:
[----:B------:R-:W-:Y:S05]  /*0a40*/  BRX R8 -0xa50                                                            (*"BRANCH_TARGETS .L_x_343,.L_x_344,.L_x_345,.L_x_269"*) ;  /* 0xfffffff4086c7949 */ /* 0x000fea000383ffff */
.L_x_345:
[----:B------:R-:W0:Y:S01]  /*0a50*/  LDCU.64 UR4, c[0x0][0x388] ;  /* 0x00007100ff0477ac */ /* 0x000e220008000a00 */
[----:B------:R-:W-:Y:S01]  /*0a60*/  IMAD.MOV.U32 R6, RZ, RZ, RZ ;  /* 0x000000ffff067224 */ /* 0x000fe200078e00ff */
[----:B0----5:R-:W-:-:S06]  /*0a70*/  DSETP.GTU.AND P0, PT, R24, UR4, PT ;  /* 0x0000000418007e2a */ /* 0x021fcc000bf0c000 */
[----:B------:R-:W-:Y:S01]  /*0a80*/  FSEL R7, RZ, 1.875, P0 ;  /* 0x3ff00000ff077808 */ /* 0x000fe20000000000 */
[----:B------:R-:W-:Y:S07]  /*0a90*/  BRA `(.L_x_269) ;  /* 0x0000000000cc7947 */ /* 0x000fee0003800000 */
.L_x_343:
[----:B------:R-:W0:Y:S01]  /*0aa0*/  LDCU.64 UR4, c[0x0][0x388] ;  /* 0x00007100ff0477ac */ /* 0x000e220008000a00 */
[----:B------:R-:W-:Y:S01]  /*0ab0*/  IMAD.MOV.U32 R6, RZ, RZ, RZ ;  /* 0x000000ffff067224 */ /* 0x000fe200078e00ff */
[----:B0----5:R-:W-:-:S06]  /*0ac0*/  DSETP.GE.AND P0, PT, R24, UR4, PT ;  /* 0x0000000418007e2a */ /* 0x021fcc000bf06000 */
[----:B------:R-:W-:Y:S01]  /*0ad0*/  FSEL R7, RZ, 1.875, !P0 ;  /* 0x3ff00000ff077808 */ /* 0x000fe20004000000 */
[----:B------:R-:W-:Y:S07]  /*0ae0*/  BRA `(.L_x_269) ;  /* 0x0000000000b87947 */ /* 0x000fee0003800000 */
.L_x_344:
[----:B------:R-:W0:Y:S01]  /*0af0*/  LDCU.64 UR4, c[0x0][0x388] ;  /* 0x00007100ff0477ac */ /* 0x000e220008000a00 */
[----:B------:R-:W-:Y:S01]  /*0b00*/  IMAD.MOV.U32 R6, RZ, RZ, RZ ;  /* 0x000000ffff067224 */ /* 0x000fe200078e00ff */
[----:B0----5:R-:W-:-:S06]  /*0b10*/  DSETP.GEU.AND P0, PT, R24, UR4, PT ;  /* 0x0000000418007e2a */ /* 0x021fcc000bf0e000 */
[----:B------:R-:W-:Y:S01]  /*0b20*/  FSEL R7, RZ, 1.875, P0 ;  /* 0x3ff00000ff077808 */ /* 0x000fe20000000000 */
[----:B------:R-:W-:Y:S07]  /*0b30*/  BRA `(.L_x_269) ;  /* 0x0000000000a47947 */ /* 0x000fee0003800000 */
.L_x_278:
[----:B------:R-:W-:-:S13]  /*0b40*/  ISETP.GT.AND P0, PT, R0, 0xa, PT ;  /* 0x0000000a0000780c */ /* 0x000fda0003f04270 */
[----:B------:R-:W-:Y:S05]  /*0b50*/  @P0 BRA `(.L_x_279) ;  /* 0x0000000000400947 */ /* 0x000fea0003800000 */
[----:B------:R-:W-:-:S05]  /*0b60*/  IMAD.MOV.U32 R3, RZ, RZ, -0x9 ;  /* 0xfffffff7ff037424 */ /* 0x000fca00078e00ff */
[----:B------:R-:W-:-:S05]  /*0b70*/  VIADDMNMX.U32 R0, R0, R3, 0x2, PT ;  /* 0x0000000200007446 */ /* 0x000fca0003800003 */
[----:B------:R-:W-:-:S04]  /*0b80*/  IMAD.SHL.U32 R0, R0, 0x4, RZ ;  /* 0x0000000400007824 */ /* 0x000fc800078e00ff */
[----:B------:R-:W0:Y:S02]  /*0b90*/  LDC R8, c[0x2][R0+0x30] ;  /* 0x00800c0000087b82 */ /* 0x000e240000000800 */
[----:B0-----:R-:W-:-:S04]  /*0ba0*/  SHF.R.S32.HI R9, RZ, 0x1f, R8 ;  /* 0x0000001fff097819 */ /* 0x001fc80000011408 */
.L_x_347:
[----:B------:R-:W-:Y:S05]  /*0bb0*/  BRX R8 -0xbc0                                                            (*"BRANCH_TARGETS .L_x_348,.L_x_349,.L_x_269"*) ;  /* 0xfffffff408107949 */ /* 0x000fea000383ffff */
.L_x_349:
[----:B------:R-:W0:Y:S01]  /*0bc0*/  LDCU.64 UR4, c[0x0][0x388] ;  /* 0x00007100ff0477ac */ /* 0x000e220008000a00 */
[----:B------:R-:W-:Y:S01]  /*0bd0*/  IMAD.MOV.U32 R6, RZ, RZ, RZ ;  /* 0x000000ffff067224 */ /* 0x000fe200078e00ff */
[----:B0----5:R-:W-:-:S06]  /*0be0*/  DSETP.NEU.AND P0, PT, R24, UR4, PT ;  /* 0x0000000418007e2a */ /* 0x021fcc000bf0d000 */
[----:B------:R-:W-:Y:S01]  /*0bf0*/  FSEL R7, RZ, 1.875, !P0 ;  /* 0x3ff00000ff077808 */ /* 0x000fe20004000000 */
[----:B------:R-:W-:Y:S07]  /*0c00*/  BRA `(.L_x_269) ;  /* 0x0000000000707947 */ /* 0x000fee0003800000 */
.L_x_348:
[----:B------:R-:W0:Y:S01]  /*0c10*/  LDCU.64 UR4, c[0x0][0x388] ;  /* 0x00007100ff0477ac */ /* 0x000e220008000a00 */
[----:B------:R-:W-:Y:S01]  /*0c20*/  IMAD.MOV.U32 R6, RZ, RZ, RZ ;  /* 0x000000ffff067224 */ /* 0x000fe200078e00ff */
[----:B0----5:R-:W-:-:S06]  /*0c30*/  DSETP.NEU.AND P0, PT, R24, UR4, PT ;  /* 0x0000000418007e2a */ /* 0x021fcc000bf0d000 */
[----:B------:R-:W-:Y:S01]  /*0c40*/  FSEL R7, RZ, 1.875, P0 ;  /* 0x3ff00000ff077808 */ /* 0x000fe20000000000 */
[----:B------:R-:W-:Y:S07]  /*0c50*/  BRA `(.L_x_269) ;  /* 0x00000000005c7947 */ /* 0x000fee0003800000 */
.L_x_279:
[----:B------:R-:W-:-:S05]  /*0c60*/  IMAD.MOV.U32 R3, RZ, RZ, -0xb ;  /* 0xfffffff5ff037424 */ /* 0x000fca00078e00ff */
[----:B------:R-:W-:-:S05]  /*0c70*/  VIADDMNMX.U32 R0, R0, R3, 0x2, PT ;  /* 0x0000000200007446 */ /* 0x000fca0003800003 */
[----:B------:R-:W-:-:S04]  /*0c80*/  IMAD.SHL.U32 R0, R0, 0x4, RZ ;  /* 0x0000000400007824 */ /* 0x000fc800078e00ff */
[----:B------:R-:W0:Y:S02]  /*0c90*/  LDC R8, c[0x2][R0+0x3c] ;  /* 0x00800f0000087b82 */ /* 0x000e240000000800 */
[----:B0-----:R-:W-:-:S04]  /*0ca0*/  SHF.R.S32.HI R9, RZ, 0x1f, R8 ;  /* 0x0000001fff097819 */ /* 0x001fc80000011408 */
.L_x_351:
[----:B------:R-:W-:Y:S05]  /*0cb0*/  BRX R8 -0xcc0                                                            (*"BRANCH_TARGETS .L_x_352,.L_x_353,.L_x_269"*) ;  /* 0xfffffff008d07949 */ /* 0x000fea000383ffff */
.L_x_353:
[----:B------:R-:W0:Y:S01]  /*0cc0*/  LDCU.64 UR4, c[0x0][0x388] ;  /* 0x00007100ff0477ac */ /* 0x000e220008000a00 */
[----:B-----5:R-:W-:Y:S01]  /*0cd0*/  IMAD.MOV.U32 R0, RZ, RZ, R25 ;  /* 0x000000ffff007224 */ /* 0x020fe200078e0019 */
[----:B0-----:R-:W-:Y:S01]  /*0ce0*/  DSETP.MAX.AND P0, P1, R24, UR4, PT ;  /* 0x0000000418007e2a */ /* 0x001fe2000b90f000 */
[----:B------:R-:W-:-:S05]  /*0cf0*/  UMOV UR6, UR5 ;  /* 0x0000000500067c82 */ /* 0x000fca0008000000 */
[----:B------:R-:W-:Y:S01]  /*0d00*/  FSEL R7, R0, UR6, P0 ;  /* 0x0000000600077c08 */ /* 0x000fe20008000000 */
[----:B------:R-:W-:Y:S01]  /*0d10*/  IMAD.U32 R0, RZ, RZ, UR6 ;  /* 0x00000006ff007e24 */ /* 0x000fe2000f8e00ff */
[----:B------:R-:W-:-:S06]  /*0d20*/  SEL R6, R24, UR4, P0 ;  /* 0x0000000418067c07 */ /* 0x000fcc0008000000 */
[----:B------:R-:W-:Y:S01]  /*0d30*/  @P1 LOP3.LUT R7, R0, 0x80000, RZ, 0xfc, !PT ;  /* 0x0008000000071812 */ /* 0x000fe200078efcff */
[----:B------:R-:W-:Y:S06]  /*0d40*/  BRA `(.L_x_269) ;  /* 0x0000000000207947 */ /* 0x000fec0003800000 */
.L_x_352:
[----:B------:R-:W0:Y:S01]  /*0d50*/  LDCU.64 UR4, c[0x0][0x388] ;  /* 0x00007100ff0477ac */ /* 0x000e220008000a00 */
[----:B-----5:R-:W-:Y:S01]  /*0d60*/  IMAD.MOV.U32 R0, RZ, RZ, R25 ;  /* 0x000000ffff007224 */ /* 0x020fe200078e0019 */
[----:B0-----:R-:W-:Y:S01]  /*0d70*/  DSETP.MIN.AND P0, P1, R24, UR4, PT ;  /* 0x0000000418007e2a */ /* 0x001fe2000b900000 */
[----:B------:R-:W-:-:S05]  /*0d80*/  UMOV UR6, UR5 ;  /* 0x0000000500067c82 */ /* 0x000fca0008000000 */
[----:B------:R-:W-:Y:S01]  /*0d90*/  FSEL R7, R0, UR6, P0 ;  /* 0x0000000600077c08 */ /* 0x000fe20008000000 */
[----:B------:R-:W-:Y:S01]  /*0da0*/  IMAD.U32 R0, RZ, RZ, UR6 ;  /* 0x00000006ff007e24 */ /* 0x000fe2000f8e00ff */
[----:B------:R-:W-:-:S06]  /*0db0*/  SEL R6, R24, UR4, P0 ;  /* 0x0000000418067c07 */ /* 0x000fcc0008000000 */
[----:B------:R-:W-:-:S07]  /*0dc0*/  @P1 LOP3.LUT R7, R0, 0x80000, RZ, 0xfc, !PT ;  /* 0x0008000000071812 */ /* 0x000fce00078efcff */
.L_x_269:
[----:B------:R-:W0:Y:S01]  /*0dd0*/  LDC.64 R8, c[0x0][0x390] ;  /* 0x0000e400ff087b82 */ /* 0x000e220000000a00 */
[----:B------:R-:W-:Y:S02]  /*0de0*/  R2UR UR4, R4 ;  /* 0x00000000040472ca */ /* 0x000fe400000e0000 */
[----:B------:R-:W-:Y:S01]  /*0df0*/  R2UR UR5, R5 ;  /* 0x00000000050572ca */ /* 0x000fe200000e0000 */
[----:B0-----:R-:W-:-:S12]  /*0e00*/  IMAD.WIDE R2, R2, 0x8, R8 ;  /* 0x0000000802027825 */ /* 0x001fd800078e0208 */
[----:B------:R0:W-:Y:S01]  /*0e10*/  STG.E.64 desc[UR4][R2.64], R6 ;  /* 0x0000000602007986 */ /* 0x0001e2000c101b04 */
[----:B------:R-:W-:Y:S05]  /*0e20*/  BRA `(.L_x_265) ;  /* 0x0000000c00587947 */ /* 0x000fea0003800000 */
.L_x_266:
[----:B------:R-:W0:Y:S01]  /*0e30*/  LDC R0, c[0x0][0x39c] ;  /* 0x0000e700ff007b82 */ /* 0x000e220000000800 */
[----:B-1----:R-:W-:Y:S02]  /*0e40*/  R2UR UR4, R4 ;  /* 0x00000000040472ca */ /* 0x002fe400000e0000 */
[----:B------:R-:W-:-:S05]  /*0e50*/  R2UR UR5, R5 ;  /* 0x00000000050572ca */ /* 0x000fca00000e0000 */
[----:B------:R-:W1:Y:S01]  /*0e60*/  LDC.64 R6, c[0x0][0x380] ;  /* 0x0000e000ff067b82 */ /* 0x000e620000000a00 */
[----:B0-----:R-:W-:Y:S01]  /*0e70*/  ISETP.GT.AND P0, PT, R0, 0x5, PT ;  /* 0x000000050000780c */ /* 0x001fe20003f04270 */
[----:B-1----:R-:W-:-:S06]  /*0e80*/  IMAD.WIDE R24, R2, 0x8, R6 ;  /* 0x0000000802187825 */ /* 0x002fcc00078e0206 */
[----:B------:R-:W5:Y:S01]  /*0e90*/  LDG.E.64 R24, desc[UR4][R24.64] ;  /* 0x0000000418187981 */ /* 0x000f62000c1e1b00 */
[----:B------:R-:W-:Y:S02]  /*0ea0*/  IMAD.MOV.U32 R6, RZ, RZ, -0x1 ;  /* 0xffffffffff067424 */ /* 0x000fe400078e00ff */
[----:B------:R-:W-:-:S03]  /*0eb0*/  IMAD.MOV.U32 R7, RZ, RZ, 0x7fefffff ;  /* 0x7fefffffff077424 */ /* 0x000fc600078e00ff */
[----:B------:R-:W-:Y:S05]  /*0ec0*/  @P0 BRA `(.L_x_280) ;  /* 0x00000008001c0947 */ /* 0x000fea0003800000 */
[----:B------:R-:W-:-:S13]  /*0ed0*/  ISETP.GT.AND P0, PT, R0, 0x2, PT ;  /* 0x000000020000780c */ /* 0x000fda0003f04270 */
[----:B------:R-:W-:Y:S05]  /*0ee0*/  @P0 BRA `(.L_x_281) ;  /* 0x0000000000380947 */ /* 0x000fea0003800000 */
[----:B------:R-:W-:-:S05]  /*0ef0*/  VIMNMX.U32 R0, PT, PT, R0, 0x3, PT ;  /* 0x0000000300007848 */ /* 0x000fca0003fe0000 */
[----:B------:R-:W-:-:S04]  /*0f00*/  IMAD.SHL.U32 R0, R0, 0x4, RZ ;  /* 0x0000000400007824 */ /* 0x000fc800078e00ff */
[----:B------:R-:W0:Y:S02]  /*0f10*/  LDC R8, c[0x2][R0+0x48] ;  /* 0x0080120000087b82 */ /* 0x000e240000000800 */
[----:B0-----:R-:W-:-:S04]  /*0f20*/  SHF.R.S32.HI R9, RZ, 0x1f, R8 ;  /* 0x0000001fff097819 */ /* 0x001fc80000011408 */
.L_x_355:
[----:B------:R-:W-:Y:S05]  /*0f30*/  BRX R8 -0xf40                                                            (*"BRANCH_TARGETS .L_x_356,.L_x_357,.L_x_358,.L_x_282"*) ;  /* 0xfffffff008307949 */ /* 0x000fea000383ffff */
.L_x_358:
[----:B------:R-:W0:Y:S02]  /*0f40*/  LDCU.64 UR4, c[0x0][0x388] ;  /* 0x00007100ff0477ac */ /* 0x000e240008000a00 */
[----:B0----5:R-:W-:Y:S01]  /*0f50*/  DMUL R6, R24, UR4 ;  /* 0x0000000418067c28 */ /* 0x021fe20008000000 */
[----:B------:R-:W-:Y:S10]  /*0f60*/  BRA `(.L_x_282) ;  /* 0x0000000800f47947 */ /* 0x000ff40003800000 */
.L_x_356:
[----:B------:R-:W0:Y:S02]  /*0f70*/  LDCU.64 UR4, c[0x0][0x388] ;  /* 0x00007100ff0477ac */ /* 0x000e240008000a00 */
[----:B0----5:R-:W-:Y:S01]  /*0f80*/  DADD R6, R24, UR4 ;  /* 0x0000000418067e29 */ /* 0x021fe20008000000 */
[----:B------:R-:W-:Y:S10]  /*0f90*/  BRA `(.L_x_282) ;  /* 0x0000000800e87947 */ /* 0x000ff40003800000 */
.L_x_357:
[----:B------:R-:W0:Y:S02]  /*0fa0*/  LDCU.64 UR4, c[0x0][0x388] ;  /* 0x00007100ff0477ac */ /* 0x000e240008000a00 */
[----:B0----5:R-:W-:Y:S01]  /*0fb0*/  DADD R6, R24, -UR4 ;  /* 0x8000000418067e29 */ /* 0x021fe20008000000 */
[----:B------:R-:W-:Y:S10]  /*0fc0*/  BRA `(.L_x_282) ;  /* 0x0000000800dc7947 */ /* 0x000ff40003800000 */
.L_x_281:
[----:B------:R-:W-:-:S05]  /*0fd0*/  IMAD.MOV.U32 R3, RZ, RZ, -0x3 ;  /* 0xfffffffdff037424 */ /* 0x000fca00078e00ff */
[----:B------:R-:W-:-:S05]  /*0fe0*/  VIADDMNMX.U32 R3, R0, R3, 0x3, PT ;  /* 0x0000000300037446 */ /* 0x000fca0003800003 */
[----:B------:R-:W-:-:S04]  /*0ff0*/  IMAD.SHL.U32 R3, R3, 0x4, RZ ;  /* 0x0000000403037824 */ /* 0x000fc800078e00ff */
[----:B------:R-:W0:Y:S02]  /*1000*/  LDC R8, c[0x2][R3+0x58] ;  /* 0x0080160003087b82 */ /* 0x000e240000000800 */
[----:B0-----:R-:W-:-:S04]  /*1010*/  SHF.R.S32.HI R9, RZ, 0x1f, R8 ;  /* 0x0000001fff097819 */ /* 0x001fc80000011408 */
.L_x_360:
[----:B------:R-:W-:Y:S05]  /*1020*/  BRX R8 -0x1030                                                           (*"BRANCH_TARGETS .L_x_361,.L_x_362,.L_x_363,.L_x_282"*) ;  /* 0xffffffec08f47949 */ /* 0x000fea000383ffff */
.L_x_363:
[----:B------:R-:W0:Y:S01]  /*1030*/  LDCU.64 UR4, c[0x0][0x388] ;  /* 0x00007100ff0477ac */ /* 0x000e220008000a00 */
[----:B------:R-:W-:Y:S01]  /*1040*/  IMAD.MOV.U32 R6, RZ, RZ, RZ ;  /* 0x000000ffff067224 */ /* 0x000fe200078e00ff */
[----:B0----5:R-:W-:-:S06]  /*1050*/  DSETP.GEU.AND P0, PT, R24, UR4, PT ;  /* 0x0000000418007e2a */ /* 0x021fcc000bf0e000 */
[----:B------:R-:W-:Y:S01]  /*1060*/  FSEL R7, RZ, 1.875, P0 ;  /* 0x3ff00000ff077808 */ /* 0x000fe20000000000 */
[----:B------:R-:W-:Y:S07]  /*1070*/  BRA `(.L_x_282) ;  /* 0x0000000800b07947 */ /* 0x000fee0003800000 */
.L_x_361:
[----:B------:R-:W0:Y:S01]  /*1080*/  LDCU UR4, c[0x0][0x38c] ;  /* 0x00007180ff0477ac */ /* 0x000e220008000800 */
[----:B------:R-:W1:Y:S01]  /*1090*/  LDC.64 R10, c[0x0][0x388] ;  /* 0x0000e200ff0a7b82 */ /* 0x000e620000000a00 */
[----:B------:R-:W-:Y:S01]  /*10a0*/  IMAD.MOV.U32 R6, RZ, RZ, 0x1 ;  /* 0x00000001ff067424 */ /* 0x000fe200078e00ff */
[----:B-----5:R-:W-:Y:S01]  /*10b0*/  FSETP.GEU.AND P1, PT, |R25|, 6.5827683646048100446e-37, PT ;  /* 0x036000001900780b */ /* 0x020fe20003f2e200 */
[----:B------:R-:W-:Y:S01]  /*10c0*/  BSSY.RECONVERGENT B1, `(.L_x_283) ;  /* 0x0000016000017945 */ /* 0x000fe20003800200 */
[----:B0-----:R-:W1:Y:S03]  /*10d0*/  MUFU.RCP64H R7, UR4 ;  /* 0x0000000400077d08 */ /* 0x001e660008001800 */
[----:B-1----:R-:W-:-:S08]  /*10e0*/  DFMA R8, R6, -R10, 1 ;  /* 0x3ff000000608742b */ /* 0x002fd0000000080a */
[----:B------:R-:W-:-:S08]  /*10f0*/  DFMA R8, R8, R8, R8 ;  /* 0x000000080808722b */ /* 0x000fd00000000008 */
[----:B------:R-:W-:-:S08]  /*1100*/  DFMA R8, R6, R8, R6 ;  /* 0x000000080608722b */ /* 0x000fd00000000006 */
[----:B------:R-:W-:-:S08]  /*1110*/  DFMA R6, R8, -R10, 1 ;  /* 0x3ff000000806742b */ /* 0x000fd0000000080a */
[----:B------:R-:W-:-:S08]  /*1120*/  DFMA R6, R8, R6, R8 ;  /* 0x000000060806722b */ /* 0x000fd00000000008 */
[----:B------:R-:W-:-:S08]  /*1130*/  DMUL R8, R24, R6 ;  /* 0x0000000618087228 */ /* 0x000fd00000000000 */
[----:B------:R-:W-:-:S08]  /*1140*/  DFMA R10, R8, -R10, R24 ;  /* 0x8000000a080a722b */ /* 0x000fd00000000018 */
[----:B------:R-:W-:-:S10]  /*1150*/  DFMA R6, R6, R10, R8 ;  /* 0x0000000a0606722b */ /* 0x000fd40000000008 */
[----:B------:R-:W-:-:S05]  /*1160*/  FFMA R0, RZ, UR4, R7 ;  /* 0x00000004ff007c23 */ /* 0x000fca0008000007 */
        /* <DEDUP_REMOVED lines=11> */
.L_x_284:
[----:B------:R-:W-:Y:S05]  /*1220*/  BSYNC.RECONVERGENT B1 ;  /* 0x0000000000017941 */ /* 0x000fea0003800200 */
.L_x_283:
[----:B------:R-:W-:Y:S05]  /*1230*/  BRA `(.L_x_282) ;  /* 0x0000000800407947 */ /* 0x000fea0003800000 */
.L_x_362:
[----:B------:R-:W0:Y:S01]  /*1240*/  LDC.64 R6, c[0x0][0x388] ;  /* 0x0000e200ff067b82 */ /* 0x000e220000000a00 */
[----:B-----5:R-:W-:Y:S01]  /*1250*/  DSETP.NEU.AND P2, PT, R24, RZ, PT ;  /* 0x000000ff1800722a */ /* 0x020fe20003f4d000 */
[----:B------:R-:W-:-:S13]  /*1260*/  BSSY.RECONVERGENT B1, `(.L_x_285) ;  /* 0x0000026000017945 */ /* 0x000fda0003800200 */
[----:B------:R-:W1:Y:S01]  /*1270*/  @!P2 LDC.64 R8, c[0x0][0x388] ;  /* 0x0000e200ff08ab82 */ /* 0x000e620000000a00 */
[----:B0-----:R-:W-:Y:S02]  /*1280*/  SHF.R.U32.HI R0, RZ, 0x14, R7 ;  /* 0x00000014ff007819 */ /* 0x001fe40000011607 */
[----:B------:R-:W-:Y:S02]  /*1290*/  ISETP.GE.OR P3, PT, R7, RZ, P2 ;  /* 0x000000ff0700720c */ /* 0x000fe40001766670 */
[----:B------:R-:W-:-:S05]  /*12a0*/  LOP3.LUT R0, R0, 0x7ff, RZ, 0xc0, !PT ;  /* 0x000007ff00007812 */ /* 0x000fca00078ec0ff */
[----:B------:R-:W-:-:S05]  /*12b0*/  VIADD R3, R0, 0xfffffc0c ;  /* 0xfffffc0c00037836 */ /* 0x000fca0000000000 */
[CC--:B------:R-:W-:Y:S02]  /*12c0*/  SHF.L.U32 R0, R6.reuse, R3.reuse, RZ ;  /* 0x0000000306007219 */ /* 0x0c0fe400000006ff */
[----:B------:R-:W-:Y:S01]  /*12d0*/  SHF.L.U64.HI R3, R6, R3, R7 ;  /* 0x0000000306037219 */ /* 0x000fe20000010207 */
[----:B------:R-:W-:Y:S01]  /*12e0*/  @!P2 IMAD.MOV.U32 R6, RZ, RZ, RZ ;  /* 0x000000ffff06a224 */ /* 0x000fe200078e00ff */
[----:B------:R-:W-:-:S04]  /*12f0*/  ISETP.NE.U32.AND P0, PT, R0, RZ, PT ;  /* 0x000000ff0000720c */ /* 0x000fc80003f05070 */
[----:B------:R-:W-:-:S04]  /*1300*/  ISETP.NE.AND.EX P0, PT, R3, -0x80000000, PT, P0 ;  /* 0x800000000300780c */ /* 0x000fc80003f05300 */
[----:B------:R-:W-:-:S09]  /*1310*/  PLOP3.LUT P1, PT, P0, PT, PT, 0x8, 0x80 ;  /* 0x000000000080781c */ /* 0x000fd2000072e170 */
[----:B-1----:R-:W-:-:S06]  /*1320*/  @!P2 DSETP.NEU.AND P1, PT, |R8|, 0.5, !P0 ;  /* 0x3fe000000800a42a */ /* 0x002fcc000472d200 */
[----:B------:R-:W-:-:S04]  /*1330*/  @!P2 SEL R7, R25, RZ, P1 ;  /* 0x000000ff1907a207 */ /* 0x000fc80000800000 */
[----:B------:R-:W-:Y:S01]  /*1340*/  @!P3 LOP3.LUT R7, R7, 0x7ff00000, RZ, 0xfc, !PT ;  /* 0x7ff000000707b812 */ /* 0x000fe200078efcff */
[----:B------:R-:W-:Y:S06]  /*1350*/  @!P2 BRA `(.L_x_286) ;  /* 0x000000000058a947 */ /* 0x000fec0003800000 */
[----:B------:R-:W0:Y:S01]  /*1360*/  LDCU.64 UR4, c[0x0][0x388] ;  /* 0x00007100ff0477ac */ /* 0x000e220008000a00 */
[----:B------:R-:W-:Y:S01]  /*1370*/  DADD R26, -RZ, |R24| ;  /* 0x00000000ff1a7229 */ /* 0x000fe20000000518 */
[----:B------:R-:W-:Y:S01]  /*1380*/  BSSY.RECONVERGENT B2, `(.L_x_287) ;  /* 0x0000006000027945 */ /* 0x000fe20003800200 */
[----:B------:R-:W-:-:S08]  /*1390*/  MOV R0, 0x13e0 ;  /* 0x000013e000007802 */ /* 0x000fd00000000f00 */
[----:B------:R-:W-:Y:S02]  /*13a0*/  IMAD.MOV.U32 R10, RZ, RZ, R26 ;  /* 0x000000ffff0a7224 */ /* 0x000fe400078e001a */
[----:B0-----:R-:W-:Y:S02]  /*13b0*/  IMAD.U32 R26, RZ, RZ, UR4 ;  /* 0x00000004ff1a7e24 */ /* 0x001fe4000f8e00ff */
[----:B------:R-:W-:-:S07]  /*13c0*/  IMAD.U32 R3, RZ, RZ, UR5 ;  /* 0x00000005ff037e24 */ /* 0x000fce000f8e00ff */
[----:B------:R-:W-:Y:S05]  /*13d0*/  CALL.REL.NOINC `($matrix_scalar_op$__internal_accurate_pow) ;  /* 0x0000000c00687944 */ /* 0x000fea0003c00000 */
[----:B------:R-:W-:Y:S05]  /*13e0*/  BSYNC.RECONVERGENT B2 ;  /* 0x0000000000027941 */ /* 0x000fea0003800200 */
.L_x_287:
[----:B------:R-:W0:Y:S01]  /*13f0*/  LDCU.64 UR4, c[0x0][0x388] ;  /* 0x00007100ff0477ac */ /* 0x000e220008000a00 */
[----:B------:R-:W-:Y:S01]  /*1400*/  DADD R12, -RZ, -R6 ;  /* 0x00000000ff0c7229 */ /* 0x000fe20000000906 */
[----:B------:R-:W-:-:S09]  /*1410*/  ISETP.GE.AND P2, PT, R25, RZ, PT ;  /* 0x000000ff1900720c */ /* 0x000fd20003f46270 */
[-C--:B------:R-:W-:Y:S02]  /*1420*/  FSEL R3, R12, R6.reuse, P1 ;  /* 0x000000060c037208 */ /* 0x080fe40000800000 */
[-C--:B------:R-:W-:Y:S02]  /*1430*/  FSEL R12, R13, R7.reuse, P1 ;  /* 0x000000070d0c7208 */ /* 0x080fe40000800000 */
[----:B------:R-:W-:Y:S02]  /*1440*/  FSEL R6, R3, R6, !P2 ;  /* 0x0000000603067208 */ /* 0x000fe40005000000 */
[----:B------:R-:W-:Y:S01]  /*1450*/  FSEL R7, R12, R7, !P2 ;  /* 0x000000070c077208 */ /* 0x000fe20005000000 */
[----:B0-----:R-:W-:Y:S02]  /*1460*/  IMAD.U32 R8, RZ, RZ, UR4 ;  /* 0x00000004ff087e24 */ /* 0x001fe4000f8e00ff */
[----:B------:R-:W-:-:S04]  /*1470*/  IMAD.U32 R9, RZ, RZ, UR5 ;  /* 0x00000005ff097e24 */ /* 0x000fc8000f8e00ff */
[----:B------:R-:W0:Y:S02]  /*1480*/  FRND.F64.TRUNC R10, R8 ;  /* 0x00000008000a7313 */ /* 0x000e24000030d800 */
[----:B0-----:R-:W-:-:S14]  /*1490*/  DSETP.NEU.AND P0, PT, R10, R8, PT ;  /* 0x000000080a00722a */ /* 0x001fdc0003f0d000 */
[----:B------:R-:W-:Y:S02]  /*14a0*/  @P0 FSEL R6, R6, RZ, P2 ;  /* 0x000000ff06060208 */ /* 0x000fe40001000000 */
[----:B------:R-:W-:-:S07]  /*14b0*/  @P0 FSEL R7, R7, -QNAN , P2 ;  /* 0xfff8000007070808 */ /* 0x000fce0001000000 */
.L_x_286:
[----:B------:R-:W-:Y:S05]  /*14c0*/  BSYNC.RECONVERGENT B1 ;  /* 0x0000000000017941 */ /* 0x000fea0003800200 */
.L_x_285:
[----:B------:R-:W-:Y:S01]  /*14d0*/  DADD R10, R24, R8 ;  /* 0x00000000180a7229 */ /* 0x000fe20000000008 */
[----:B------:R-:W-:Y:S09]  /*14e0*/  BSSY.RECONVERGENT B1, `(.L_x_288) ;  /* 0x000001e000017945 */ /* 0x000ff20003800200 */
[----:B------:R-:W-:-:S04]  /*14f0*/  LOP3.LUT R10, R11, 0x7ff00000, RZ, 0xc0, !PT ;  /* 0x7ff000000b0a7812 */ /* 0x000fc800078ec0ff */
[----:B------:R-:W-:-:S13]  /*1500*/  ISETP.NE.AND P0, PT, R10, 0x7ff00000, PT ;  /* 0x7ff000000a00780c */ /* 0x000fda0003f05270 */
[----:B------:R-:W-:Y:S05]  /*1510*/  @P0 BRA `(.L_x_289) ;  /* 0x0000000000680947 */ /* 0x000fea0003800000 */
[----:B------:R-:W-:-:S14]  /*1520*/  DSETP.NAN.AND P0, PT, R24, R8, PT ;  /* 0x000000081800722a */ /* 0x000fdc0003f08000 */
[----:B------:R-:W-:Y:S01]  /*1530*/  @P0 DADD R6, R24, R8 ;  /* 0x0000000018060229 */ /* 0x000fe20000000008 */
[----:B------:R-:W-:Y:S10]  /*1540*/  @P0 BRA `(.L_x_289) ;  /* 0x00000000005c0947 */ /* 0x000ff40003800000 */
[----:B------:R-:W-:-:S14]  /*1550*/  DSETP.NEU.AND P0, PT, |R8|, +INF , PT ;  /* 0x7ff000000800742a */ /* 0x000fdc0003f0d200 */
[----:B------:R-:W-:Y:S05]  /*1560*/  @P0 BRA `(.L_x_290) ;  /* 0x0000000000240947 */ /* 0x000fea0003800000 */
[----:B------:R-:W0:Y:S01]  /*1570*/  LDCU UR4, c[0x0][0x38c] ;  /* 0x00007180ff0477ac */ /* 0x000e220008000800 */
[----:B------:R-:W-:-:S06]  /*1580*/  DSETP.GT.AND P0, PT, |R24|, 1, PT ;  /* 0x3ff000001800742a */ /* 0x000fcc0003f04200 */
[----:B------:R-:W-:Y:S01]  /*1590*/  SEL R6, RZ, 0x7ff00000, !P0 ;  /* 0x7ff00000ff067807 */ /* 0x000fe20004000000 */
[----:B------:R-:W-:Y:S01]  /*15a0*/  DSETP.NEU.AND P0, PT, R24, -1, PT ;  /* 0xbff000001800742a */ /* 0x000fe20003f0d000 */
[----:B0-----:R-:W-:-:S13]  /*15b0*/  ISETP.LE.AND P1, PT, RZ, UR4, PT ;  /* 0x00000004ff007c0c */ /* 0x001fda000bf23270 */
[----:B------:R-:W-:-:S04]  /*15c0*/  @!P1 LOP3.LUT R6, R6, 0x7ff00000, RZ, 0x3c, !PT ;  /* 0x7ff0000006069812 */ /* 0x000fc800078e3cff */
[----:B------:R-:W-:Y:S01]  /*15d0*/  SEL R7, R6, 0x3ff00000, P0 ;  /* 0x3ff0000006077807 */ /* 0x000fe20000000000 */
[----:B------:R-:W-:Y:S01]  /*15e0*/  IMAD.MOV.U32 R6, RZ, RZ, RZ ;  /* 0x000000ffff067224 */ /* 0x000fe200078e00ff */
[----:B------:R-:W-:Y:S06]  /*15f0*/  BRA `(.L_x_289) ;  /* 0x0000000000307947 */ /* 0x000fec0003800000 */
.L_x_290:
[----:B------:R-:W-:-:S14]  /*1600*/  DSETP.NEU.AND P0, PT, |R24|, +INF , PT ;  /* 0x7ff000001800742a */ /* 0x000fdc0003f0d200 */
[----:B------:R-:W-:Y:S05]  /*1610*/  @P0 BRA `(.L_x_289) ;  /* 0x0000000000280947 */ /* 0x000fea0003800000 */
[----:B------:R-:W0:Y:S01]  /*1620*/  LDC R0, c[0x0][0x38c] ;  /* 0x0000e300ff007b82 */ /* 0x000e220000000800 */
[----:B------:R-:W-:Y:S01]  /*1630*/  ISETP.GE.AND P2, PT, R25, RZ, PT ;  /* 0x000000ff1900720c */ /* 0x000fe20003f46270 */
[----:B------:R-:W-:Y:S01]  /*1640*/  IMAD.MOV.U32 R6, RZ, RZ, RZ ;  /* 0x000000ffff067224 */ /* 0x000fe200078e00ff */
[C---:B0-----:R-:W-:Y:S02]  /*1650*/  ISETP.GE.AND P0, PT, R0.reuse, RZ, PT ;  /* 0x000000ff0000720c */ /* 0x041fe40003f06270 */
[----:B------:R-:W-:Y:S02]  /*1660*/  LOP3.LUT R0, R0, 0x7fffffff, RZ, 0xc0, !PT ;  /* 0x7fffffff00007812 */ /* 0x000fe400078ec0ff */
[----:B------:R-:W-:Y:S02]  /*1670*/  SEL R7, RZ, 0x7ff00000, !P0 ;  /* 0x7ff00000ff077807 */ /* 0x000fe40004000000 */
[----:B------:R-:W-:-:S03]  /*1680*/  ISETP.NE.AND P0, PT, R0, 0x3fe00000, PT ;  /* 0x3fe000000000780c */ /* 0x000fc60003f05270 */
[----:B------:R-:W-:-:S05]  /*1690*/  VIADD R0, R7, 0x80000000 ;  /* 0x8000000007007836 */ /* 0x000fca0000000000 */
[----:B------:R-:W-:-:S04]  /*16a0*/  SEL R0, R0, R7, P0 ;  /* 0x0000000700007207 */ /* 0x000fc80000000000 */
[----:B------:R-:W-:-:S07]  /*16b0*/  @!P2 SEL R7, R0, R7, P1 ;  /* 0x000000070007a207 */ /* 0x000fce0000800000 */
.L_x_289:
[----:B------:R-:W-:Y:S05]  /*16c0*/  BSYNC.RECONVERGENT B1 ;  /* 0x0000000000017941 */ /* 0x000fea0003800200 */
.L_x_288:
[----:B------:R-:W-:Y:S02]  /*16d0*/  DSETP.NEU.AND P0, PT, R24, 1, PT ;  /* 0x3ff000001800742a */ /* 0x000fe40003f0d000 */
[----:B------:R-:W-:-:S04]  /*16e0*/  DSETP.NEU.AND P1, PT, R8, RZ, PT ;  /* 0x000000ff0800722a */ /* 0x000fc80003f2d000 */
[----:B------:R-:W-:Y:S02]  /*16f0*/  FSEL R6, R6, RZ, P0 ;  /* 0x000000ff06067208 */ /* 0x000fe40000000000 */
[----:B------:R-:W-:Y:S02]  /*1700*/  FSEL R7, R7, 1.875, P0 ;  /* 0x3ff0000007077808 */ /* 0x000fe40000000000 */
[----:B------:R-:W-:Y:S02]  /*1710*/  FSEL R6, R6, RZ, P1 ;  /* 0x000000ff06067208 */ /* 0x000fe40000800000 */
[----:B------:R-:W-:Y:S01]  /*1720*/  FSEL R7, R7, 1.875, P1 ;  /* 0x3ff0000007077808 */ /* 0x000fe20000800000 */
[----:B------:R-:W-:Y:S06]  /*1730*/  BRA `(.L_x_282) ;  /* 0x0000000400007947 */ /* 0x000fec0003800000 */
.L_x_280:
[----:B------:R-:W-:-:S13]  /*1740*/  ISETP.GT.AND P0, PT, R0, 0x8, PT ;  /* 0x000000080000780c */ /* 0x000fda0003f04270 */
[----:B------:R-:W-:Y:S05]  /*1750*/  @P0 BRA `(.L_x_291) ;  /* 0x0000000000540947 */ /* 0x000fea0003800000 */
[----:B------:R-:W-:-:S05]  /*1760*/  VIADD R0, R0, 0xfffffffa ;  /* 0xfffffffa00007836 */ /* 0x000fca0000000000 */
[----:B------:R-:W-:-:S05]  /*1770*/  VIMNMX.U32 R0, PT, PT, R0, 0x3, PT ;  /* 0x0000000300007848 */ /* 0x000fca0003fe0000 */
[----:B------:R-:W-:-:S04]  /*1780*/  IMAD.SHL.U32 R0, R0, 0x4, RZ ;  /* 0x0000000400007824 */ /* 0x000fc800078e00ff */
[----:B------:R-:W0:Y:S02]  /*1790*/  LDC R8, c[0x2][R0+0x68] ;  /* 0x00801a0000087b82 */ /* 0x000e240000000800 */
[----:B0-----:R-:W-:-:S04]  /*17a0*/  SHF.R.S32.HI R9, RZ, 0x1f, R8 ;  /* 0x0000001fff097819 */ /* 0x001fc80000011408 */
.L_x_365:
[----:B------:R-:W-:Y:S05]  /*17b0*/  BRX R8 -0x17c0                                                           (*"BRANCH_TARGETS .L_x_366,.L_x_367,.L_x_368,.L_x_282"*) ;  /* 0xffffffe808107949 */ /* 0x000fea000383ffff */
.L_x_368:
[----:B------:R-:W0:Y:S01]  /*17c0*/  LDCU.64 UR4, c[0x0][0x388] ;  /* 0x00007100ff0477ac */ /* 0x000e220008000a00 */
[----:B------:R-:W-:Y:S01]  /*17d0*/  IMAD.MOV.U32 R6, RZ, RZ, RZ ;  /* 0x000000ffff067224 */ /* 0x000fe200078e00ff */
[----:B0----5:R-:W-:-:S06]  /*17e0*/  DSETP.GE.AND P0, PT, R24, UR4, PT ;  /* 0x0000000418007e2a */ /* 0x021fcc000bf06000 */
[----:B------:R-:W-:Y:S01]  /*17f0*/  FSEL R7, RZ, 1.875, !P0 ;  /* 0x3ff00000ff077808 */ /* 0x000fe20004000000 */
[----:B------:R-:W-:Y:S07]  /*1800*/  BRA `(.L_x_282) ;  /* 0x0000000000cc7947 */ /* 0x000fee0003800000 */
.L_x_366:
[----:B------:R-:W0:Y:S01]  /*1810*/  LDCU.64 UR4, c[0x0][0x388] ;  /* 0x00007100ff0477ac */ /* 0x000e220008000a00 */
[----:B------:R-:W-:Y:S01]  /*1820*/  IMAD.MOV.U32 R6, RZ, RZ, RZ ;  /* 0x000000ffff067224 */ /* 0x000fe200078e00ff */
[----:B0----5:R-:W-:-:S06]  /*1830*/  DSETP.GTU.AND P0, PT, R24, UR4, PT ;  /* 0x0000000418007e2a */ /* 0x021fcc000bf0c000 */
[----:B------:R-:W-:Y:S01]  /*1840*/  FSEL R7, RZ, 1.875, P0 ;  /* 0x3ff00000ff077808 */ /* 0x000fe20000000000 */
[----:B------:R-:W-:Y:S07]  /*1850*/  BRA `(.L_x_282) ;  /* 0x0000000000b87947 */ /* 0x000fee0003800000 */
.L_x_367:
[----:B------:R-:W0:Y:S01]  /*1860*/  LDCU.64 UR4, c[0x0][0x388] ;  /* 0x00007100ff0477ac */ /* 0x000e220008000a00 */
[----:B------:R-:W-:Y:S01]  /*1870*/  IMAD.MOV.U32 R6, RZ, RZ, RZ ;  /* 0x000000ffff067224 */ /* 0x000fe200078e00ff */
[----:B0----5:R-:W-:-:S06]  /*1880*/  DSETP.GT.AND P0, PT, R24, UR4, PT ;  /* 0x0000000418007e2a */ /* 0x021fcc000bf04000 */
[----:B------:R-:W-:Y:S01]  /*1890*/  FSEL R7, RZ, 1.875, !P0 ;  /* 0x3ff00000ff077808 */ /* 0x000fe20004000000 */
[----:B------:R-:W-:Y:S07]  /*18a0*/  BRA `(.L_x_282) ;  /* 0x0000000000a47947 */ /* 0x000fee0003800000 */
.L_x_291:
[----:B------:R-:W-:-:S13]  /*18b0*/  ISETP.GT.AND P0, PT, R0, 0xa, PT ;  /* 0x0000000a0000780c */ /* 0x000fda0003f04270 */
[----:B------:R-:W-:Y:S05]  /*18c0*/  @P0 BRA `(.L_x_292) ;  /* 0x0000000000400947 */ /* 0x000fea0003800000 */
[----:B------:R-:W-:-:S05]  /*18d0*/  IMAD.MOV.U32 R3, RZ, RZ, -0x9 ;  /* 0xfffffff7ff037424 */ /* 0x000fca00078e00ff */
[----:B------:R-:W-:-:S05]  /*18e0*/  VIADDMNMX.U32 R3, R0, R3, 0x2, PT ;  /* 0x0000000200037446 */ /* 0x000fca0003800003 */
[----:B------:R-:W-:-:S04]  /*18f0*/  IMAD.SHL.U32 R3, R3, 0x4, RZ ;  /* 0x0000000403037824 */ /* 0x000fc800078e00ff */
[----:B------:R-:W0:Y:S02]  /*1900*/  LDC R8, c[0x2][R3+0x78] ;  /* 0x00801e0003087b82 */ /* 0x000e240000000800 */
[----:B0-----:R-:W-:-:S04]  /*1910*/  SHF.R.S32.HI R9, RZ, 0x1f, R8 ;  /* 0x0000001fff097819 */ /* 0x001fc80000011408 */
.L_x_370:
[----:B------:R-:W-:Y:S05]  /*1920*/  BRX R8 -0x1930                                                           (*"BRANCH_TARGETS .L_x_371,.L_x_372,.L_x_282"*) ;  /* 0xffffffe408b47949 */ /* 0x000fea000383ffff */
.L_x_372:
[----:B------:R-:W0:Y:S01]  /*1930*/  LDCU.64 UR4, c[0x0][0x388] ;  /* 0x00007100ff0477ac */ /* 0x000e220008000a00 */
[----:B------:R-:W-:Y:S01]  /*1940*/  IMAD.MOV.U32 R6, RZ, RZ, RZ ;  /* 0x000000ffff067224 */ /* 0x000fe200078e00ff */
[----:B0----5:R-:W-:-:S06]  /*1950*/  DSETP.NEU.AND P0, PT, R24, UR4, PT ;  /* 0x0000000418007e2a */ /* 0x021fcc000bf0d000 */
[----:B------:R-:W-:Y:S01]  /*1960*/  FSEL R7, RZ, 1.875, !P0 ;  /* 0x3ff00000ff077808 */ /* 0x000fe20004000000 */
[----:B------:R-:W-:Y:S07]  /*1970*/  BRA `(.L_x_282) ;  /* 0x0000000000707947 */ /* 0x000fee0003800000 */
.L_x_371:
[----:B------:R-:W0:Y:S01]  /*1980*/  LDCU.64 UR4, c[0x0][0x388] ;  /* 0x00007100ff0477ac */ /* 0x000e220008000a00 */
[----:B------:R-:W-:Y:S01]  /*1990*/  IMAD.MOV.U32 R6, RZ, RZ, RZ ;  /* 0x000000ffff067224 */ /* 0x000fe200078e00ff */
[----:B0----5:R-:W-:-:S06]  /*19a0*/  DSETP.NEU.AND P0, PT, R24, UR4, PT ;  /* 0x0000000418007e2a */ /* 0x021fcc000bf0d000 */
[----:B------:R-:W-:Y:S01]  /*19b0*/  FSEL R7, RZ, 1.875, P0 ;  /* 0x3ff00000ff077808 */ /* 0x000fe20000000000 */
[----:B------:R-:W-:Y:S07]  /*19c0*/  BRA `(.L_x_282) ;  /* 0x00000000005c7947 */ /* 0x000fee0003800000 */
.L_x_292:
[----:B------:R-:W-:-:S05]  /*19d0*/  IMAD.MOV.U32 R3, RZ, RZ, -0xb ;  /* 0xfffffff5ff037424 */ /* 0x000fca00078e00ff */
[----:B------:R-:W-:-:S05]  /*19e0*/  VIADDMNMX.U32 R3, R0, R3, 0x2, PT ;  /* 0x0000000200037446 */ /* 0x000fca0003800003 */
[----:B------:R-:W-:-:S04]  /*19f0*/  IMAD.SHL.U32 R3, R3, 0x4, RZ ;  /* 0x0000000403037824 */ /* 0x000fc800078e00ff */
[----:B------:R-:W0:Y:S02]  /*1a00*/  LDC R8, c[0x2][R3+0x84] ;  /* 0x0080210003087b82 */ /* 0x000e240000000800 */
[----:B0-----:R-:W-:-:S04]  /*1a10*/  SHF.R.S32.HI R9, RZ, 0x1f, R8 ;  /* 0x0000001fff097819 */ /* 0x001fc80000011408 */
.L_x_374:
[----:B------:R-:W-:Y:S05]  /*1a20*/  BRX R8 -0x1a30                                                           (*"BRANCH_TARGETS .L_x_375,.L_x_376,.L_x_282"*) ;  /* 0xffffffe408747949 */ /* 0x000fea000383ffff */
.L_x_376:
        /* <DEDUP_REMOVED lines=9> */
.L_x_375:
        /* <DEDUP_REMOVED lines=8> */
.L_x_282:
[----:B------:R-:W0:Y:S01]  /*1b40*/  LDC.64 R8, c[0x0][0x390] ;  /* 0x0000e400ff087b82 */ /* 0x000e220000000a00 */
[----:B------:R-:W-:Y:S02]  /*1b50*/  R2UR UR4, R4 ;  /* 0x00000000040472ca */ /* 0x000fe400000e0000 */
[----:B------:R-:W-:Y:S01]  /*1b60*/  R2UR UR5, R5 ;  /* 0x00000000050572ca */ /* 0x000fe200000e0000 */
[----:B0-----:R-:W-:-:S12]  /*1b70*/  IMAD.WIDE R8, R2, 0x8, R8 ;  /* 0x0000000802087825 */ /* 0x001fd800078e0208 */
[----:B------:R1:W-:Y:S02]  /*1b80*/  STG.E.64 desc[UR4][R8.64], R6 ;  /* 0x0000000608007986 */ /* 0x0003e4000c101b04 */
.L_x_265:
[----:B------:R-:W-:Y:S05]  /*1b90*/  BSYNC.RECONVERGENT B0 ;  /* 0x0000000000007941 */ /* 0x000fea0003800200 */
.L_x_264:
[----:B------:R-:W-:Y:S06]  /*1ba0*/  BAR.SYNC.DEFER_BLOCKING 0x0 ;  /* 0x0000000000007b1d */ /* 0x000fec0000010000 */
[----:B------:R-:W-:Y:S05]  /*1bb0*/  EXIT ;  /* 0x000000000000794d */ /* 0x000fea0003800000 */
        .weak           $__internal_3_$__cuda_sm20_div_rn_f64_full
        .type           $__internal_3_$__cuda_sm20_div_rn_f64_full,@function
        .size           $__internal_3_$__cuda_sm20_div_rn_f64_full,($matrix_scalar_op$__internal_accurate_pow - $__internal_3_$__cuda_sm20_div_rn_f64_full)
$__internal_3_$__cuda_sm20_div_rn_f64_full:
        /* <DEDUP_REMOVED lines=67> */
.L_x_294:
        /* <DEDUP_REMOVED lines=16> */
.L_x_297:
[----:B------:R-:W-:Y:S01]  /*20f0*/  LOP3.LUT R15, R11, 0x80000, RZ, 0xfc, !PT ;  /* 0x000800000b0f7812 */ /* 0x000fe200078efcff */
[----:B------:R-:W-:Y:S01]  /*2100*/  IMAD.MOV.U32 R14, RZ, RZ, R10 ;  /* 0x000000ffff0e7224 */ /* 0x000fe200078e000a */
[----:B------:R-:W-:Y:S06]  /*2110*/  BRA `(.L_x_295) ;  /* 0x0000000000087947 */ /* 0x000fec0003800000 */
.L_x_296:
[----:B------:R-:W-:Y:S01]  /*2120*/  LOP3.LUT R15, R13, 0x80000, RZ, 0xfc, !PT ;  /* 0x000800000d0f7812 */ /* 0x000fe200078efcff */
[----:B------:R-:W-:-:S07]  /*2130*/  IMAD.MOV.U32 R14, RZ, RZ, R12 ;  /* 0x000000ffff0e7224 */ /* 0x000fce00078e000c */
.L_x_295:
[----:B------:R-:W-:Y:S05]  /*2140*/  BSYNC.RECONVERGENT B2 ;  /* 0x0000000000027941 */ /* 0x000fea0003800200 */
.L_x_293:
[----:B------:R-:W-:Y:S02]  /*2150*/  IMAD.MOV.U32 R6, RZ, RZ, R0 ;  /* 0x000000ffff067224 */ /* 0x000fe400078e0000 */
[----:B------:R-:W-:-:S04]  /*2160*/  IMAD.MOV.U32 R7, RZ, RZ, 0x0 ;  /* 0x00000000ff077424 */ /* 0x000fc800078e00ff */
[----:B------:R-:W-:Y:S05]  /*2170*/  RET.REL.NODEC R6 `(matrix_scalar_op) ;  /* 0xffffffdc06a07950 */ /* 0x000fea0003c3ffff */
        .type           $matrix_scalar_op$__internal_accurate_pow,@function
        .size           $matrix_scalar_op$__internal_accurate_pow,(.L_x_408 - $matrix_scalar_op$__internal_accurate_pow)
$matrix_scalar_op$__internal_accurate_pow:
[----:B------:R-:W-:Y:S01]  /*2180*/  ISETP.GT.U32.AND P2, PT, R27, 0xfffff, PT ;  /* 0x000fffff1b00780c */ /* 0x000fe20003f44070 */
[----:B------:R-:W-:Y:S01]  /*2190*/  IMAD.MOV.U32 R6, RZ, RZ, R10 ;  /* 0x000000ffff067224 */ /* 0x000fe200078e000a */
[----:B------:R-:W-:Y:S01]  /*21a0*/  UMOV UR4, 0x7d2cafe2 ;  /* 0x7d2cafe200047882 */ /* 0x000fe20000000000 */
[--C-:B------:R-:W-:Y:S01]  /*21b0*/  IMAD.MOV.U32 R7, RZ, RZ, R27.reuse ;  /* 0x000000ffff077224 */ /* 0x100fe200078e001b */
[----:B------:R-:W-:Y:S01]  /*21c0*/  UMOV UR5, 0x3eb0f5ff ;  /* 0x3eb0f5ff00057882 */ /* 0x000fe20000000000 */
[--C-:B------:R-:W-:Y:S01]  /*21d0*/  IMAD.MOV.U32 R8, RZ, RZ, R27.reuse ;  /* 0x000000ffff087224 */ /* 0x100fe200078e001b */
[----:B------:R-:W-:Y:S01]  /*21e0*/  SHF.R.U32.HI R27, RZ, 0x14, R27 ;  /* 0x00000014ff1b7819 */ /* 0x000fe2000001161b */
[----:B------:R-:W-:Y:S01]  /*21f0*/  IMAD.MOV.U32 R14, RZ, RZ, RZ ;  /* 0x000000ffff0e7224 */ /* 0x000fe200078e00ff */
[----:B------:R-:W-:Y:S01]  /*2200*/  UMOV UR6, 0x3b39803f ;  /* 0x3b39803f00067882 */ /* 0x000fe20000000000 */
[----:B------:R-:W-:Y:S01]  /*2210*/  IMAD.MOV.U32 R16, RZ, RZ, 0x41ad3b5a ;  /* 0x41ad3b5aff107424 */ /* 0x000fe200078e00ff */
[----:B------:R-:W-:Y:S01]  /*2220*/  UMOV UR7, 0x3c7abc9e ;  /* 0x3c7abc9e00077882 */ /* 0x000fe20000000000 */
[----:B------:R-:W-:-:S02]  /*2230*/  IMAD.MOV.U32 R17, RZ, RZ, 0x3ed0f5d2 ;  /* 0x3ed0f5d2ff117424 */ /* 0x000fc400078e00ff */
[----:B------:R-:W-:-:S10]  /*2240*/  @!P2 DMUL R6, R6, 1.80143985094819840000e+16 ;  /* 0x435000000606a828 */ /* 0x000fd40000000000 */
[----:B------:R-:W-:Y:S01]  /*2250*/  @!P2 IMAD.MOV.U32 R8, RZ, RZ, R7 ;  /* 0x000000ffff08a224 */ /* 0x000fe200078e0007 */
[----:B------:R-:W-:Y:S01]  /*2260*/  @!P2 LEA.HI R27, R7, 0xffffffca, RZ, 0xc ;  /* 0xffffffca071ba811 */ /* 0x000fe200078f60ff */
[----:B------:R-:W-:-:S03]  /*2270*/  @!P2 IMAD.MOV.U32 R10, RZ, RZ, R6 ;  /* 0x000000ffff0aa224 */ /* 0x000fc600078e0006 */
[----:B------:R-:W-:Y:S01]  /*2280*/  LOP3.LUT R8, R8, 0x800fffff, RZ, 0xc0, !PT ;  /* 0x800fffff08087812 */ /* 0x000fe200078ec0ff */
[----:B------:R-:W-:-:S03]  /*2290*/  VIADD R6, R27, 0xfffffc01 ;  /* 0xfffffc011b067836 */ /* 0x000fc60000000000 */
[----:B------:R-:W-:-:S04]  /*22a0*/  LOP3.LUT R11, R8, 0x3ff00000, RZ, 0xfc, !PT ;  /* 0x3ff00000080b7812 */ /* 0x000fc800078efcff */
[----:B------:R-:W-:-:S13]  /*22b0*/  ISETP.GE.U32.AND P3, PT, R11, 0x3ff6a09f, PT ;  /* 0x3ff6a09f0b00780c */ /* 0x000fda0003f66070 */
[----:B------:R-:W-:Y:S02]  /*22c0*/  @P3 VIADD R9, R11, 0xfff00000 ;  /* 0xfff000000b093836 */ /* 0x000fe40000000000 */
[----:B------:R-:W-:Y:S02]  /*22d0*/  @P3 VIADD R6, R27, 0xfffffc02 ;  /* 0xfffffc021b063836 */ /* 0x000fe40000000000 */
[----:B------:R-:W-:Y:S02]  /*22e0*/  @P3 IMAD.MOV.U32 R11, RZ, RZ, R9 ;  /* 0x000000ffff0b3224 */ /* 0x000fe400078e0009 */
[----:B------:R-:W-:-:S04]  /*22f0*/  IMAD.MOV.U32 R27, RZ, RZ, R3 ;  /* 0x000000ffff1b7224 */ /* 0x000fc800078e0003 */
[C---:B------:R-:W-:Y:S01]  /*2300*/  DADD R12, R10.reuse, 1 ;  /* 0x3ff000000a0c7429 */ /* 0x040fe20000000000 */
[----:B------:R-:W-:Y:S01]  /*2310*/  IMAD.SHL.U32 R3, R27, 0x2, RZ ;  /* 0x000000021b037824 */ /* 0x000fe200078e00ff */
[----:B------:R-:W-:-:S04]  /*2320*/  DADD R10, R10, -1 ;  /* 0xbff000000a0a7429 */ /* 0x000fc80000000000 */
[----:B------:R-:W0:Y:S01]  /*2330*/  MUFU.RCP64H R15, R13 ;  /* 0x0000000d000f7308 */ /* 0x000e220000001800 */
[----:B------:R-:W-:Y:S01]  /*2340*/  ISETP.GT.U32.AND P2, PT, R3, -0x2000001, PT ;  /* 0xfdffffff0300780c */ /* 0x000fe20003f44070 */
[----:B0-----:R-:W-:-:S08]  /*2350*/  DFMA R8, -R12, R14, 1 ;  /* 0x3ff000000c08742b */ /* 0x001fd0000000010e */
[----:B------:R-:W-:-:S08]  /*2360*/  DFMA R8, R8, R8, R8 ;  /* 0x000000080808722b */ /* 0x000fd00000000008 */
[----:B------:R-:W-:-:S08]  /*2370*/  DFMA R14, R14, R8, R14 ;  /* 0x000000080e0e722b */ /* 0x000fd0000000000e */
[----:B------:R-:W-:-:S08]  /*2380*/  DMUL R8, R10, R14 ;  /* 0x0000000e0a087228 */ /* 0x000fd00000000000 */
[----:B------:R-:W-:-:S08]  /*2390*/  DFMA R8, R10, R14, R8 ;  /* 0x0000000e0a08722b */ /* 0x000fd00000000008 */
[----:B------:R-:W-:-:S08]  /*23a0*/  DMUL R20, R8, R8 ;  /* 0x0000000808147228 */ /* 0x000fd00000000000 */
        /* <DEDUP_REMOVED lines=11> */
[----:B------:R-:W-:Y:S01]  /*2460*/  UMOV UR5, 0x3f624924 ;  /* 0x3f62492400057882 */ /* 0x000fe20000000000 */
[----:B------:R-:W-:-:S05]  /*2470*/  DADD R12, R10, -R8 ;  /* 0x000000000a0c7229 */ /* 0x000fca0000000808 */
[----:B------:R-:W-:Y:S01]  /*2480*/  DFMA R18, R20, R18, UR4 ;  /* 0x0000000414127e2b */ /* 0x000fe20008000012 */
[----:B------:R-:W-:Y:S01]  /*2490*/  UMOV UR4, 0x99999dfb ;  /* 0x99999dfb00047882 */ /* 0x000fe20000000000 */
[----:B------:R-:W-:Y:S01]  /*24a0*/  UMOV UR5, 0x3f899999 ;  /* 0x3f89999900057882 */ /* 0x000fe20000000000 */
[----:B------:R-:W-:-:S05]  /*24b0*/  DADD R12, R12, R12 ;  /* 0x000000000c0c7229 */ /* 0x000fca000000000c */
[----:B------:R-:W-:Y:S01]  /*24c0*/  DFMA R18, R20, R18, UR4 ;  /* 0x0000000414127e2b */ /* 0x000fe20008000012 */
[----:B------:R-:W-:Y:S01]  /*24d0*/  UMOV UR4, 0x55555555 ;  /* 0x5555555500047882 */ /* 0x000fe20000000000 */
[----:B------:R-:W-:Y:S01]  /*24e0*/  UMOV UR5, 0x3fb55555 ;  /* 0x3fb5555500057882 */ /* 0x000fe20000000000 */
[----:B------:R-:W-:-:S05]  /*24f0*/  DFMA R12, R10, -R8, R12 ;  /* 0x800000080a0c722b */ /* 0x000fca000000000c */
[----:B------:R-:W-:-:S03]  /*2500*/  DFMA R10, R20, R18, UR4 ;  /* 0x00000004140a7e2b */ /* 0x000fc60008000012 */
[----:B------:R-:W-:Y:S02]  /*2510*/  DMUL R12, R14, R12 ;  /* 0x0000000c0e0c7228 */ /* 0x000fe40000000000 */
[----:B------:R-:W-:-:S03]  /*2520*/  DMUL R14, R8, R8 ;  /* 0x00000008080e7228 */ /* 0x000fc60000000000 */
[----:B------:R-:W-:Y:S01]  /*2530*/  DADD R16, -R10, UR4 ;  /* 0x000000040a107e29 */ /* 0x000fe20008000100 */
[----:B------:R-:W-:Y:S01]  /*2540*/  UMOV UR4, 0xb9e7b0 ;  /* 0x00b9e7b000047882 */ /* 0x000fe20000000000 */
[----:B------:R-:W-:-:S03]  /*2550*/  UMOV UR5, 0x3c46a4cb ;  /* 0x3c46a4cb00057882 */ /* 0x000fc60000000000 */
[----:B------:R-:W-:-:S03]  /*2560*/  DMUL R22, R8, R14 ;  /* 0x0000000e08167228 */ /* 0x000fc60000000000 */
[----:B------:R-:W-:Y:S02]  /*2570*/  DFMA R16, R20, R18, R16 ;  /* 0x000000121410722b */ /* 0x000fe40000000010 */
[----:B------:R-:W-:Y:S01]  /*2580*/  DFMA R18, R8, R8, -R14 ;  /* 0x000000080812722b */ /* 0x000fe2000000080e */
[----:B------:R-:W-:Y:S02]  /*2590*/  VIADD R21, R13, 0x100000 ;  /* 0x001000000d157836 */ /* 0x000fe40000000000 */
[----:B------:R-:W-:-:S06]  /*25a0*/  IMAD.MOV.U32 R20, RZ, RZ, R12 ;  /* 0x000000ffff147224 */ /* 0x000fcc00078e000c */
[----:B------:R-:W-:Y:S02]  /*25b0*/  DFMA R18, R8, R20, R18 ;  /* 0x000000140812722b */ /* 0x000fe40000000012 */
[----:B------:R-:W-:Y:S01]  /*25c0*/  DADD R20, R16, -UR4 ;  /* 0x8000000410147e29 */ /* 0x000fe20008000000 */
[----:B------:R-:W-:Y:S01]  /*25d0*/  UMOV UR4, 0x80000000 ;  /* 0x8000000000047882 */ /* 0x000fe20000000000 */
[----:B------:R-:W-:Y:S01]  /*25e0*/  DFMA R16, R8, R14, -R22 ;  /* 0x0000000e0810722b */ /* 0x000fe20000000816 */
[----:B------:R-:W-:-:S07]  /*25f0*/  UMOV UR5, 0x43300000 ;  /* 0x4330000000057882 */ /* 0x000fce0000000000 */
[----:B------:R-:W-:Y:S02]  /*2600*/  DFMA R16, R12, R14, R16 ;  /* 0x0000000e0c10722b */ /* 0x000fe40000000010 */
[----:B------:R-:W-:-:S06]  /*2610*/  DADD R14, R10, R20 ;  /* 0x000000000a0e7229 */ /* 0x000fcc0000000014 */
[----:B------:R-:W-:Y:S02]  /*2620*/  DFMA R16, R8, R18, R16 ;  /* 0x000000120810722b */ /* 0x000fe40000000010 */
[----:B------:R-:W-:Y:S02]  /*2630*/  DADD R18, R10, -R14 ;  /* 0x000000000a127229 */ /* 0x000fe4000000080e */
[----:B------:R-:W-:-:S06]  /*2640*/  DMUL R10, R14, R22 ;  /* 0x000000160e0a7228 */ /* 0x000fcc0000000000 */
[----:B------:R-:W-:Y:S02]  /*2650*/  DADD R20, R20, R18 ;  /* 0x0000000014147229 */ /* 0x000fe40000000012 */
[----:B------:R-:W-:-:S08]  /*2660*/  DFMA R18, R14, R22, -R10 ;  /* 0x000000160e12722b */ /* 0x000fd0000000080a */
[----:B------:R-:W-:-:S08]  /*2670*/  DFMA R16, R14, R16, R18 ;  /* 0x000000100e10722b */ /* 0x000fd00000000012 */
[----:B------:R-:W-:-:S08]  /*2680*/  DFMA R20, R20, R22, R16 ;  /* 0x000000161414722b */ /* 0x000fd00000000010 */
[----:B------:R-:W-:-:S08]  /*2690*/  DADD R14, R10, R20 ;  /* 0x000000000a0e7229 */ /* 0x000fd00000000014 */
[--C-:B------:R-:W-:Y:S02]  /*26a0*/  DADD R16, R8, R14.reuse ;  /* 0x0000000008107229 */ /* 0x100fe4000000000e */
[----:B------:R-:W-:-:S06]  /*26b0*/  DADD R10, R10, -R14 ;  /* 0x000000000a0a7229 */ /* 0x000fcc000000080e */
[----:B------:R-:W-:Y:S02]  /*26c0*/  DADD R8, R8, -R16 ;  /* 0x0000000008087229 */ /* 0x000fe40000000810 */
[----:B------:R-:W-:-:S06]  /*26d0*/  DADD R10, R20, R10 ;  /* 0x00000000140a7229 */ /* 0x000fcc000000000a */
[----:B------:R-:W-:-:S08]  /*26e0*/  DADD R8, R14, R8 ;  /* 0x000000000e087229 */ /* 0x000fd00000000008 */
[----:B------:R-:W-:-:S08]  /*26f0*/  DADD R8, R10, R8 ;  /* 0x000000000a087229 */ /* 0x000fd00000000008 */
[----:B------:R-:W-:Y:S01]  /*2700*/  DADD R12, R12, R8 ;  /* 0x000000000c0c7229 */ /* 0x000fe20000000008 */
[----:B------:R-:W-:Y:S01]  /*2710*/  LOP3.LUT R8, R6, 0x80000000, RZ, 0x3c, !PT ;  /* 0x8000000006087812 */ /* 0x000fe200078e3cff */
[----:B------:R-:W-:-:S06]  /*2720*/  IMAD.MOV.U32 R9, RZ, RZ, 0x43300000 ;  /* 0x43300000ff097424 */ /* 0x000fcc00078e00ff */
[----:B------:R-:W-:Y:S02]  /*2730*/  DADD R10, R16, R12 ;  /* 0x00000000100a7229 */ /* 0x000fe4000000000c */
[----:B------:R-:W-:Y:S01]  /*2740*/  DADD R8, R8, -UR4 ;  /* 0x8000000408087e29 */ /* 0x000fe20008000000 */
[----:B------:R-:W-:Y:S01]  /*2750*/  UMOV UR4, 0xfefa39ef ;  /* 0xfefa39ef00047882 */ /* 0x000fe20000000000 */
[----:B------:R-:W-:-:S04]  /*2760*/  UMOV UR5, 0x3fe62e42 ;  /* 0x3fe62e4200057882 */ /* 0x000fc80000000000 */
[--C-:B------:R-:W-:Y:S02]  /*2770*/  DADD R16, R16, -R10.reuse ;  /* 0x0000000010107229 */ /* 0x100fe4000000080a */
[----:B------:R-:W-:-:S06]  /*2780*/  DFMA R6, R8, UR4, R10 ;  /* 0x0000000408067c2b */ /* 0x000fcc000800000a */
[----:B------:R-:W-:Y:S02]  /*2790*/  DADD R16, R12, R16 ;  /* 0x000000000c107229 */ /* 0x000fe40000000010 */
[----:B------:R-:W-:-:S08]  /*27a0*/  DFMA R14, R8, -UR4, R6 ;  /* 0x80000004080e7c2b */ /* 0x000fd00008000006 */
[----:B------:R-:W-:-:S08]  /*27b0*/  DADD R14, -R10, R14 ;  /* 0x000000000a0e7229 */ /* 0x000fd0000000010e */
[----:B------:R-:W-:-:S08]  /*27c0*/  DADD R14, R16, -R14 ;  /* 0x00000000100e7229 */ /* 0x000fd0000000080e */
[----:B------:R-:W-:Y:S01]  /*27d0*/  DFMA R8, R8, UR6, R14 ;  /* 0x0000000608087c2b */ /* 0x000fe2000800000e */
[----:B------:R-:W-:Y:S01]  /*27e0*/  LOP3.LUT R15, R27, 0xff0fffff, RZ, 0xc0, !PT ;  /* 0xff0fffff1b0f7812 */ /* 0x000fe200078ec0ff */
[----:B------:R-:W-:-:S03]  /*27f0*/  IMAD.MOV.U32 R14, RZ, RZ, R26 ;  /* 0x000000ffff0e7224 */ /* 0x000fc600078e001a */
[----:B------:R-:W-:-:S03]  /*2800*/  SEL R15, R15, R27, P2 ;  /* 0x0000001b0f0f7207 */ /* 0x000fc60001000000 */
[----:B------:R-:W-:-:S08]  /*2810*/  DADD R10, R6, R8 ;  /* 0x00000000060a7229 */ /* 0x000fd00000000008 */
[----:B------:R-:W-:Y:S02]  /*2820*/  DADD R12, R6, -R10 ;  /* 0x00000000060c7229 */ /* 0x000fe4000000080a */
[----:B------:R-:W-:-:S06]  /*2830*/  DMUL R6, R10, R14 ;  /* 0x0000000e0a067228 */ /* 0x000fcc0000000000 */
[----:B------:R-:W-:Y:S02]  /*2840*/  DADD R12, R8, R12 ;  /* 0x00000000080c7229 */ /* 0x000fe4000000000c */
[----:B------:R-:W-:-:S08]  /*2850*/  DFMA R10, R10, R14, -R6 ;  /* 0x0000000e0a0a722b */ /* 0x000fd00000000806 */
[----:B------:R-:W-:Y:S01]  /*2860*/  DFMA R12, R12, R14, R10 ;  /* 0x0000000e0c0c722b */ /* 0x000fe2000000000a */
[----:B------:R-:W-:Y:S02]  /*2870*/  IMAD.MOV.U32 R10, RZ, RZ, 0x652b82fe ;  /* 0x652b82feff0a7424 */ /* 0x000fe400078e00ff */
[----:B------:R-:W-:-:S05]  /*2880*/  IMAD.MOV.U32 R11, RZ, RZ, 0x3ff71547 ;  /* 0x3ff71547ff0b7424 */ /* 0x000fca00078e00ff */
[----:B------:R-:W-:-:S08]  /*2890*/  DADD R8, R6, R12 ;  /* 0x0000000006087229 */ /* 0x000fd0000000000c */
[----:B------:R-:W-:Y:S02]  /*28a0*/  DFMA R10, R8, R10, 6.75539944105574400000e+15 ;  /* 0x43380000080a742b */ /* 0x000fe4000000000a */
[----:B------:R-:W-:Y:S01]  /*28b0*/  FSETP.GEU.AND P2, PT, |R9|, 4.1917929649353027344, PT ;  /* 0x4086232b0900780b */ /* 0x000fe20003f4e200 */
[----:B------:R-:W-:-:S05]  /*28c0*/  DADD R6, R6, -R8 ;  /* 0x0000000006067229 */ /* 0x000fca0000000808 */
[----:B------:R-:W-:-:S03]  /*28d0*/  DADD R14, R10, -6.75539944105574400000e+15 ;  /* 0xc33800000a0e7429 */ /* 0x000fc60000000000 */
[----:B------:R-:W-:-:S05]  /*28e0*/  DADD R12, R12, R6 ;  /* 0x000000000c0c7229 */ /* 0x000fca0000000006 */
[----:B------:R-:W-:Y:S01]  /*28f0*/  DFMA R16, R14, -UR4, R8 ;  /* 0x800000040e107c2b */ /* 0x000fe20008000008 */
[----:B------:R-:W-:Y:S01]  /*2900*/  UMOV UR4, 0x3b39803f ;  /* 0x3b39803f00047882 */ /* 0x000fe20000000000 */
[----:B------:R-:W-:-:S06]  /*2910*/  UMOV UR5, 0x3c7abc9e ;  /* 0x3c7abc9e00057882 */ /* 0x000fcc0000000000 */
[----:B------:R-:W-:Y:S01]  /*2920*/  DFMA R14, R14, -UR4, R16 ;  /* 0x800000040e0e7c2b */ /* 0x000fe20008000010 */
[----:B------:R-:W-:Y:S01]  /*2930*/  UMOV UR4, 0x69ce2bdf ;  /* 0x69ce2bdf00047882 */ /* 0x000fe20000000000 */
[----:B------:R-:W-:Y:S01]  /*2940*/  IMAD.MOV.U32 R16, RZ, RZ, -0x35dec16 ;  /* 0xfca213eaff107424 */ /* 0x000fe200078e00ff */
[----:B------:R-:W-:Y:S01]  /*2950*/  UMOV UR5, 0x3e5ade15 ;  /* 0x3e5ade1500057882 */ /* 0x000fe20000000000 */
[----:B------:R-:W-:-:S06]  /*2960*/  IMAD.MOV.U32 R17, RZ, RZ, 0x3e928af3 ;  /* 0x3e928af3ff117424 */ /* 0x000fcc00078e00ff */
        /* <DEDUP_REMOVED lines=36> */
[----:B------:R-:W-:-:S05]  /*2bb0*/  @!P3 SHF.R.S32.HI R3, RZ, 0x1, R3 ;  /* 0x00000001ff03b819 */ /* 0x000fca0000011403 */
[----:B------:R-:W-:Y:S02]  /*2bc0*/  @!P3 IMAD.IADD R8, R10, 0x1, -R3 ;  /* 0x000000010a08b824 */ /* 0x000fe400078e0a03 */
[----:B------:R-:W-:-:S03]  /*2bd0*/  @!P3 IMAD R15, R3, 0x100000, R15 ;  /* 0x00100000030fb824 */ /* 0x000fc600078e020f */
[----:B------:R-:W-:Y:S01]  /*2be0*/  @!P3 LEA R9, R8, 0x3ff00000, 0x14 ;  /* 0x3ff000000809b811 */ /* 0x000fe200078ea0ff */
[----:B------:R-:W-:-:S06]  /*2bf0*/  @!P3 IMAD.MOV.U32 R8, RZ, RZ, RZ ;  /* 0x000000ffff08b224 */ /* 0x000fcc00078e00ff */
[----:B------:R-:W-:-:S11]  /*2c00*/  @!P3 DMUL R6, R14, R8 ;  /* 0x000000080e06b228 */ /* 0x000fd60000000000 */
.L_x_298:
[----:B------:R-:W-:Y:S01]  /*2c10*/  DFMA R12, R12, R6, R6 ;  /* 0x000000060c0c722b */ /* 0x000fe20000000006 */
[----:B------:R-:W-:Y:S01]  /*2c20*/  IMAD.MOV.U32 R8, RZ, RZ, R0 ;  /* 0x000000ffff087224 */ /* 0x000fe200078e0000 */
[----:B------:R-:W-:Y:S01]  /*2c30*/  DSETP.NEU.AND P2, PT, |R6|, +INF , PT ;  /* 0x7ff000000600742a */ /* 0x000fe20003f4d200 */
[----:B------:R-:W-:-:S07]  /*2c40*/  IMAD.MOV.U32 R9, RZ, RZ, 0x0 ;  /* 0x00000000ff097424 */ /* 0x000fce00078e00ff */
[----:B------:R-:W-:Y:S02]  /*2c50*/  FSEL R6, R6, R12, !P2 ;  /* 0x0000000c06067208 */ /* 0x000fe40005000000 */
[----:B------:R-:W-:Y:S01]  /*2c60*/  FSEL R7, R7, R13, !P2 ;  /* 0x0000000d07077208 */ /* 0x000fe20005000000 */
[----:B------:R-:W-:Y:S06]  /*2c70*/  RET.REL.NODEC R8 `(matrix_scalar_op) ;  /* 0xffffffd008e07950 */ /* 0x000fec0003c3ffff */
.L_x_299:
        /* <DEDUP_REMOVED lines=16> */
.L_x_408:


//--------------------- .text.matrix_matrix_cellwise_op --------------------------
	.section	.text.matrix_matrix_cellwise_op,"ax",@progbits
	.align	128
        .global         matrix_matrix_cellwise_op
        .type           matrix_matrix_cellwise_op,@function
        .size           matrix_matrix_cellwise_op,(.L_x_410 - matrix_matrix_cellwise_op)
        .other          matrix_matrix_cellwise_op,@"STO_CUDA_ENTRY STV_DEFAULT"
matrix_matrix_cellwise_op:
.text.matrix_matrix_cellwise_op:
[----:B------:R-:W-:Y:S01]  /*0000*/  LDC R1, c[0x0][0x37c] ;  /* 0x0000df00ff017b82 */ /* 0x000fe20000000800 */
[----:B------:R-:W0:Y:S07]  /*0010*/  S2R R5, SR_TID.Y ;  /* 0x0000000000057919 */ /* 0x000e2e0000002200 */
[----:B------:R-:W1:Y:S01]  /*0020*/  LDC R0, c[0x0][0x360] ;  /* 0x0000d800ff007b82 */ /* 0x000e620000000800 */
[----:B------:R-:W2:Y:S01]  /*0030*/  LDCU.64 UR6, c[0x0][0x398] ;  /* 0x00007300ff0677ac */ /* 0x000ea20008000a00 */
[----:B------:R-:W1:Y:S06]  /*0040*/  S2R R3, SR_TID.X ;  /* 0x0000000000037919 */ /* 0x000e6c0000002100 */
[----:B------:R-:W0:Y:S08]  /*0050*/  S2UR UR5, SR_CTAID.Y ;  /* 0x00000000000579c3 */ /* 0x000e300000002600 */
[----:B------:R-:W0:Y:S08]  /*0060*/  LDC R2, c[0x0][0x364] ;  /* 0x0000d900ff027b82 */ /* 0x000e300000000800 */
[----:B------:R-:W1:Y:S01]  /*0070*/  S2UR UR4, SR_CTAID.X ;  /* 0x00000000000479c3 */ /* 0x000e620000002500 */
[----:B0-----:R-:W-:-:S05]  /*0080*/  IMAD R2, R2, UR5, R5 ;  /* 0x0000000502027c24 */ /* 0x001fca000f8e0205 */
[----:B--2---:R-:W-:Y:S01]  /*0090*/  ISETP.GE.AND P0, PT, R2, UR7, PT ;  /* 0x0000000702007c0c */ /* 0x004fe2000bf06270 */
[----:B-1----:R-:W-:-:S05]  /*00a0*/  IMAD R0, R0, UR4, R3 ;  /* 0x0000000400007c24 */ /* 0x002fca000f8e0203 */
[----:B------:R-:W-:-:S13]  /*00b0*/  ISETP.GE.OR P0, PT, R0, UR6, P0 ;  /* 0x0000000600007c0c */ /* 0x000fda0008706670 */
[----:B------:R-:W-:Y:S05]  /*00c0*/  @P0 EXIT ;  /* 0x000000000000094d */ /* 0x000fea0003800000 */
[----:B------:R-:W0:Y:S01]  /*00d0*/  LDC R8, c[0x0][0x3a0] ;  /* 0x0000e800ff087b82 */ /* 0x000e220000000800 */
[----:B------:R-:W-:Y:S01]  /*00e0*/  IMAD.MOV.U32 R3, RZ, RZ, R0 ;  /* 0x000000ffff037224 */ /* 0x000fe200078e0000 */
[----:B------:R-:W1:Y:S03]  /*00f0*/  LDCU.64 UR4, c[0x0][0x358] ;  /* 0x00006b00ff0477ac */ /* 0x000e660008000a00 */
[----:B------:R-:W-:Y:S02]  /*0100*/  IMAD R0, R3, UR7, R2 ;  /* 0x0000000703007c24 */ /* 0x000fe4000f8e0202 */
[----:B------:R-:W-:Y:S01]  /*0110*/  IMAD.MOV.U32 R9, RZ, RZ, R3 ;  /* 0x000000ffff097224 */ /* 0x000fe200078e0003 */
[----:B------:R-:W2:Y:S08]  /*0120*/  LDC R10, c[0x0][0x3a4] ;  /* 0x0000e900ff0a7b82 */ /* 0x000eb00000000800 */
[----:B------:R-:W3:Y:S08]  /*0130*/  LDC.64 R4, c[0x0][0x380] ;  /* 0x0000e000ff047b82 */ /* 0x000ef00000000a00 */
[----:B------:R-:W4:Y:S01]  /*0140*/  LDC.64 R6, c[0x0][0x388] ;  /* 0x0000e200ff067b82 */ /* 0x000f220000000a00 */
[----:B0-----:R-:W-:-:S02]  /*0150*/  ISETP.NE.AND P0, PT, R8, 0x1, PT ;  /* 0x000000010800780c */ /* 0x001fc40003f05270 */
[----:B--2---:R-:W-:-:S11]  /*0160*/  ISETP.NE.AND P1, PT, R10, 0x1, PT ;  /* 0x000000010a00780c */ /* 0x004fd60003f25270 */
[----:B-1----:R-:W-:Y:S05]  /*0170*/  @!P0 BRA `(.L_x_300) ;  /* 0x00000000000c8947 */ /* 0x002fea0003800000 */
[----:B------:R-:W-:Y:S01]  /*0180*/  ISETP.NE.AND P0, PT, R8, 0x2, PT ;  /* 0x000000020800780c */ /* 0x000fe20003f05270 */
[----:B------:R-:W-:-:S12]  /*0190*/  IMAD.MOV.U32 R9, RZ, RZ, R2 ;  /* 0x000000ffff097224 */ /* 0x000fd800078e0002 */
[----:B------:R-:W-:-:S07]  /*01a0*/  @P0 IMAD.MOV.U32 R9, RZ, RZ, R0 ;  /* 0x000000ffff090224 */ /* 0x000fce00078e0000 */
.L_x_300:
[----:B------:R-:W-:Y:S05]  /*01b0*/  @!P1 BRA `(.L_x_301) ;  /* 0x00000000000c9947 */ /* 0x000fea0003800000 */
[----:B------:R-:W-:Y:S01]  /*01c0*/  ISETP.NE.AND P0, PT, R10, 0x2, PT ;  /* 0x000000020a00780c */ /* 0x000fe20003f05270 */
[----:B------:R-:W-:-:S12]  /*01d0*/  IMAD.MOV.U32 R3, RZ, RZ, R2 ;  /* 0x000000ffff037224 */ /* 0x000fd800078e0002 */
[----:B------:R-:W-:-:S07]  /*01e0*/  @P0 IMAD.MOV.U32 R3, RZ, RZ, R0 ;  /* 0x000000ffff030224 */ /* 0x000fce00078e0000 */
.L_x_301:
[----:B---3--:R-:W-:Y:S01]  /*01f0*/  IMAD.WIDE R4, R9, 0x8, R4 ;  /* 0x0000000809047825 */ /* 0x008fe200078e0204 */
[----:B------:R-:W0:Y:S03]  /*0200*/  LDC R8, c[0x0][0x3a8] ;  /* 0x0000ea00ff087b82 */ /* 0x000e260000000800 */
[----:B----4-:R-:W-:Y:S02]  /*0210*/  IMAD.WIDE R6, R3, 0x8, R6 ;  /* 0x0000000803067825 */ /* 0x010fe400078e0206 */
[----:B------:R-:W5:Y:S04]  /*0220*/  LDG.E.64 R4, desc[UR4][R4.64] ;  /* 0x0000000404047981 */ /* 0x000f68000c1e1b00 */
[----:B------:R-:W5:Y:S01]  /*0230*/  LDG.E.64 R6, desc[UR4][R6.64] ;  /* 0x0000000406067981 */ /* 0x000f62000c1e1b00 */
[----:B------:R-:W-:-:S02]  /*0240*/  IMAD.MOV.U32 R2, RZ, RZ, -0x1 ;  /* 0xffffffffff027424 */ /* 0x000fc400078e00ff */
[----:B------:R-:W-:Y:S01]  /*0250*/  IMAD.MOV.U32 R3, RZ, RZ, 0x7fefffff ;  /* 0x7fefffffff037424 */ /* 0x000fe200078e00ff */
[----:B0-----:R-:W-:-:S13]  /*0260*/  ISETP.GT.AND P0, PT, R8, 0x5, PT ;  /* 0x000000050800780c */ /* 0x001fda0003f04270 */
[----:B------:R-:W-:Y:S05]  /*0270*/  @P0 BRA `(.L_x_302) ;  /* 0x0000000400c80947 */ /* 0x000fea0003800000 */
[----:B------:R-:W-:-:S13]  /*0280*/  ISETP.GT.AND P0, PT, R8, 0x2, PT ;  /* 0x000000020800780c */ /* 0x000fda0003f04270 */
[----:B------:R-:W-:Y:S05]  /*0290*/  @P0 BRA `(.L_x_303) ;  /* 0x00000000002c0947 */ /* 0x000fea0003800000 */
[----:B------:R-:W-:-:S05]  /*02a0*/  VIMNMX.U32 R8, PT, PT, R8, 0x3, PT ;  /* 0x0000000308087848 */ /* 0x000fca0003fe0000 */
[----:B------:R-:W-:-:S04]  /*02b0*/  IMAD.SHL.U32 R10, R8, 0x4, RZ ;  /* 0x00000004080a7824 */ /* 0x000fc800078e00ff */
[----:B------:R-:W0:Y:S02]  /*02c0*/  LDC R8, c[0x2][R10] ;  /* 0x008000000a087b82 */ /* 0x000e240000000800 */
[----:B0-----:R-:W-:-:S04]  /*02d0*/  SHF.R.S32.HI R9, RZ, 0x1f, R8 ;  /* 0x0000001fff097819 */ /* 0x001fc80000011408 */
.L_x_378:
[----:B------:R-:W-:Y:S05]  /*02e0*/  BRX R8 -0x2f0                                                            (*"BRANCH_TARGETS .L_x_379,.L_x_380,.L_x_381,.L_x_304"*) ;  /* 0xfffffffc08447949 */ /* 0x000fea000383ffff */
.L_x_381:
[----:B-----5:R-:W-:Y:S01]  /*02f0*/  DMUL R2, R4, R6 ;  /* 0x0000000604027228 */ /* 0x020fe20000000000 */
[----:B------:R-:W-:Y:S10]  /*0300*/  BRA `(.L_x_304) ;  /* 0x0000000800887947 */ /* 0x000ff40003800000 */
.L_x_379:
[----:B-----5:R-:W-:Y:S01]  /*0310*/  DADD R2, R4, R6 ;  /* 0x0000000004027229 */ /* 0x020fe20000000006 */
[----:B------:R-:W-:Y:S10]  /*0320*/  BRA `(.L_x_304) ;  /* 0x0000000800807947 */ /* 0x000ff40003800000 */
.L_x_380:
[----:B-----5:R-:W-:Y:S01]  /*0330*/  DADD R2, R4, -R6 ;  /* 0x0000000004027229 */ /* 0x020fe20000000806 */
[----:B------:R-:W-:Y:S10]  /*0340*/  BRA `(.L_x_304) ;  /* 0x0000000800787947 */ /* 0x000ff40003800000 */
.L_x_303:
[----:B------:R-:W-:-:S05]  /*0350*/  IMAD.MOV.U32 R9, RZ, RZ, -0x3 ;  /* 0xfffffffdff097424 */ /* 0x000fca00078e00ff */
[----:B------:R-:W-:-:S05]  /*0360*/  VIADDMNMX.U32 R8, R8, R9, 0x3, PT ;  /* 0x0000000308087446 */ /* 0x000fca0003800009 */
[----:B------:R-:W-:-:S04]  /*0370*/  IMAD.SHL.U32 R10, R8, 0x4, RZ ;  /* 0x00000004080a7824 */ /* 0x000fc800078e00ff */
[----:B------:R-:W0:Y:S02]  /*0380*/  LDC R8, c[0x2][R10+0x10] ;  /* 0x008004000a087b82 */ /* 0x000e240000000800 */
[----:B0-----:R-:W-:-:S04]  /*0390*/  SHF.R.S32.HI R9, RZ, 0x1f, R8 ;  /* 0x0000001fff097819 */ /* 0x001fc80000011408 */
.L_x_383:
[----:B------:R-:W-:Y:S05]  /*03a0*/  BRX R8 -0x3b0                                                            (*"BRANCH_TARGETS .L_x_384,.L_x_385,.L_x_386,.L_x_304"*) ;  /* 0xfffffffc08147949 */ /* 0x000fea000383ffff */
.L_x_386:
[----:B-----5:R-:W-:Y:S01]  /*03b0*/  DSETP.GEU.AND P0, PT, R4, R6, PT ;  /* 0x000000060400722a */ /* 0x020fe20003f0e000 */
[----:B------:R-:W-:-:S05]  /*03c0*/  IMAD.MOV.U32 R2, RZ, RZ, RZ ;  /* 0x000000ffff027224 */ /* 0x000fca00078e00ff */
[----:B------:R-:W-:Y:S01]  /*03d0*/  FSEL R3, RZ, 1.875, P0 ;  /* 0x3ff00000ff037808 */ /* 0x000fe20000000000 */
[----:B------:R-:W-:Y:S07]  /*03e0*/  BRA `(.L_x_304) ;  /* 0x0000000800507947 */ /* 0x000fee0003800000 */
.L_x_384:
[----:B-----5:R-:W0:Y:S01]  /*03f0*/  MUFU.RCP64H R3, R7 ;  /* 0x0000000700037308 */ /* 0x020e220000001800 */
[----:B------:R-:W-:Y:S01]  /*0400*/  IMAD.MOV.U32 R2, RZ, RZ, 0x1 ;  /* 0x00000001ff027424 */ /* 0x000fe200078e00ff */
[----:B------:R-:W-:Y:S01]  /*0410*/  FSETP.GEU.AND P1, PT, |R5|, 6.5827683646048100446e-37, PT ;  /* 0x036000000500780b */ /* 0x000fe20003f2e200 */
[----:B------:R-:W-:Y:S04]  /*0420*/  BSSY.RECONVERGENT B0, `(.L_x_305) ;  /* 0x000000e000007945 */ /* 0x000fe80003800200 */
[----:B0-----:R-:W-:-:S08]  /*0430*/  DFMA R8, -R6, R2, 1 ;  /* 0x3ff000000608742b */ /* 0x001fd00000000102 */
[----:B------:R-:W-:-:S08]  /*0440*/  DFMA R8, R8, R8, R8 ;  /* 0x000000080808722b */ /* 0x000fd00000000008 */
        /* <DEDUP_REMOVED lines=10> */
[----:B------:R-:W-:Y:S05]  /*04f0*/  CALL.REL.NOINC `($__internal_4_$__cuda_sm20_div_rn_f64_full) ;  /* 0x0000000800207944 */ /* 0x000fea0003c00000 */
.L_x_306:
[----:B------:R-:W-:Y:S05]  /*0500*/  BSYNC.RECONVERGENT B0 ;  /* 0x0000000000007941 */ /* 0x000fea0003800200 */
.L_x_305:
[----:B------:R-:W-:Y:S05]  /*0510*/  BRA `(.L_x_304) ;  /* 0x0000000800047947 */ /* 0x000fea0003800000 */
.L_x_385:
[----:B-----5:R-:W-:Y:S01]  /*0520*/  SHF.R.U32.HI R2, RZ, 0x14, R7 ;  /* 0x00000014ff027819 */ /* 0x020fe20000011607 */
[----:B------:R-:W-:Y:S01]  /*0530*/  DSETP.NEU.AND P2, PT, R4, RZ, PT ;  /* 0x000000ff0400722a */ /* 0x000fe20003f4d000 */
[----:B------:R-:W-:Y:S02]  /*0540*/  BSSY.RECONVERGENT B0, `(.L_x_307) ;  /* 0x000001f000007945 */ /* 0x000fe40003800200 */
[----:B------:R-:W-:-:S03]  /*0550*/  LOP3.LUT R2, R2, 0x7ff, RZ, 0xc0, !PT ;  /* 0x000007ff02027812 */ /* 0x000fc600078ec0ff */
[----:B------:R-:W-:Y:S02]  /*0560*/  ISETP.GE.OR P3, PT, R7, RZ, P2 ;  /* 0x000000ff0700720c */ /* 0x000fe40001766670 */
[----:B------:R-:W-:-:S05]  /*0570*/  VIADD R3, R2, 0xfffffc0c ;  /* 0xfffffc0c02037836 */ /* 0x000fca0000000000 */
[CC--:B------:R-:W-:Y:S02]  /*0580*/  SHF.L.U32 R2, R6.reuse, R3.reuse, RZ ;  /* 0x0000000306027219 */ /* 0x0c0fe400000006ff */
[----:B------:R-:W-:Y:S02]  /*0590*/  SHF.L.U64.HI R3, R6, R3, R7 ;  /* 0x0000000306037219 */ /* 0x000fe40000010207 */
[----:B------:R-:W-:Y:S01]  /*05a0*/  ISETP.NE.U32.AND P0, PT, R2, RZ, PT ;  /* 0x000000ff0200720c */ /* 0x000fe20003f05070 */
[----:B------:R-:W-:-:S03]  /*05b0*/  @!P2 IMAD.MOV.U32 R2, RZ, RZ, RZ ;  /* 0x000000ffff02a224 */ /* 0x000fc600078e00ff */
[----:B------:R-:W-:-:S04]  /*05c0*/  ISETP.NE.AND.EX P0, PT, R3, -0x80000000, PT, P0 ;  /* 0x800000000300780c */ /* 0x000fc80003f05300 */
[----:B------:R-:W-:-:S09]  /*05d0*/  PLOP3.LUT P1, PT, P0, PT, PT, 0x8, 0x80 ;  /* 0x000000000080781c */ /* 0x000fd2000072e170 */
[----:B------:R-:W-:-:S06]  /*05e0*/  @!P2 DSETP.NEU.AND P1, PT, |R6|, 0.5, !P0 ;  /* 0x3fe000000600a42a */ /* 0x000fcc000472d200 */
[----:B------:R-:W-:-:S04]  /*05f0*/  @!P2 SEL R3, R5, RZ, P1 ;  /* 0x000000ff0503a207 */ /* 0x000fc80000800000 */
[----:B------:R-:W-:Y:S01]  /*0600*/  @!P3 LOP3.LUT R3, R3, 0x7ff00000, RZ, 0xfc, !PT ;  /* 0x7ff000000303b812 */ /* 0x000fe200078efcff */
[----:B------:R-:W-:Y:S06]  /*0610*/  @!P2 BRA `(.L_x_308) ;  /* 0x000000000044a947 */ /* 0x000fec0003800000 */
[----:B------:R-:W-:Y:S01]  /*0620*/  DADD R10, -RZ, |R4| ;  /* 0x00000000ff0a7229 */ /* 0x000fe20000000504 */
[----:B------:R-:W-:Y:S01]  /*0630*/  BSSY.RECONVERGENT B1, `(.L_x_309) ;  /* 0x0000003000017945 */ /* 0x000fe20003800200 */
[----:B------:R-:W-:-:S09]  /*0640*/  MOV R20, 0x660 ;  /* 0x0000066000147802 */ /* 0x000fd20000000f00 */
[----:B------:R-:W-:Y:S05]  /*0650*/  CALL.REL.NOINC `($matrix_matrix_cellwise_op$__internal_accurate_pow) ;  /* 0x0000000c003c7944 */ /* 0x000fea0003c00000 */
[----:B------:R-:W-:Y:S05]  /*0660*/  BSYNC.RECONVERGENT B1 ;  /* 0x0000000000017941 */ /* 0x000fea0003800200 */
.L_x_309:
[----:B------:R-:W-:Y:S01]  /*0670*/  IMAD.MOV.U32 R8, RZ, RZ, R11 ;  /* 0x000000ffff087224 */ /* 0x000fe200078e000b */
[----:B------:R-:W0:Y:S01]  /*0680*/  FRND.F64.TRUNC R2, R6 ;  /* 0x0000000600027313 */ /* 0x000e22000030d800 */
[----:B------:R-:W-:Y:S01]  /*0690*/  IMAD.MOV.U32 R9, RZ, RZ, R12 ;  /* 0x000000ffff097224 */ /* 0x000fe200078e000c */
[----:B------:R-:W-:-:S05]  /*06a0*/  ISETP.GE.AND P2, PT, R5, RZ, PT ;  /* 0x000000ff0500720c */ /* 0x000fca0003f46270 */
[----:B------:R-:W-:Y:S02]  /*06b0*/  DADD R8, -RZ, -R8 ;  /* 0x00000000ff087229 */ /* 0x000fe40000000908 */
[----:B0-----:R-:W-:-:S08]  /*06c0*/  DSETP.NEU.AND P0, PT, R6, R2, PT ;  /* 0x000000020600722a */ /* 0x001fd00003f0d000 */
[-C--:B------:R-:W-:Y:S02]  /*06d0*/  FSEL R8, R8, R11.reuse, P1 ;  /* 0x0000000b08087208 */ /* 0x080fe40000800000 */
[-C--:B------:R-:W-:Y:S02]  /*06e0*/  FSEL R9, R9, R12.reuse, P1 ;  /* 0x0000000c09097208 */ /* 0x080fe40000800000 */
[----:B------:R-:W-:Y:S02]  /*06f0*/  FSEL R2, R8, R11, !P2 ;  /* 0x0000000b08027208 */ /* 0x000fe40005000000 */
[----:B------:R-:W-:Y:S02]  /*0700*/  FSEL R3, R9, R12, !P2 ;  /* 0x0000000c09037208 */ /* 0x000fe40005000000 */
[----:B------:R-:W-:Y:S02]  /*0710*/  @!P2 FSEL R2, R2, RZ, !P0 ;  /* 0x000000ff0202a208 */ /* 0x000fe40004000000 */
[----:B------:R-:W-:-:S07]  /*0720*/  @!P2 FSEL R3, R3, -QNAN , !P0 ;  /* 0xfff800000303a808 */ /* 0x000fce0004000000 */
.L_x_308:
[----:B------:R-:W-:Y:S05]  /*0730*/  BSYNC.RECONVERGENT B0 ;  /* 0x0000000000007941 */ /* 0x000fea0003800200 */
.L_x_307:
[----:B------:R-:W-:Y:S01]  /*0740*/  DADD R8, R4, R6 ;  /* 0x0000000004087229 */ /* 0x000fe20000000006 */
[----:B------:R-:W-:Y:S09]  /*0750*/  BSSY.RECONVERGENT B0, `(.L_x_310) ;  /* 0x000001d000007945 */ /* 0x000ff20003800200 */
        /* <DEDUP_REMOVED lines=17> */
.L_x_312:
[----:B------:R-:W-:-:S14]  /*0870*/  DSETP.NEU.AND P0, PT, |R4|, +INF , PT ;  /* 0x7ff000000400742a */ /* 0x000fdc0003f0d200 */
[----:B------:R-:W-:Y:S05]  /*0880*/  @P0 BRA `(.L_x_311) ;  /* 0x0000000000240947 */ /* 0x000fea0003800000 */
[C---:B------:R-:W-:Y:S02]  /*0890*/  ISETP.GE.AND P0, PT, R7.reuse, RZ, PT ;  /* 0x000000ff0700720c */ /* 0x040fe40003f06270 */
[----:B------:R-:W-:Y:S02]  /*08a0*/  LOP3.LUT R2, R7, 0x7fffffff, RZ, 0xc0, !PT ;  /* 0x7fffffff07027812 */ /* 0x000fe400078ec0ff */
[----:B------:R-:W-:Y:S02]  /*08b0*/  SEL R3, RZ, 0x7ff00000, !P0 ;  /* 0x7ff00000ff037807 */ /* 0x000fe40004000000 */
[----:B------:R-:W-:Y:S02]  /*08c0*/  ISETP.GE.AND P2, PT, R5, RZ, PT ;  /* 0x000000ff0500720c */ /* 0x000fe40003f46270 */
[----:B------:R-:W-:Y:S01]  /*08d0*/  ISETP.NE.AND P0, PT, R2, 0x3fe00000, PT ;  /* 0x3fe000000200780c */ /* 0x000fe20003f05270 */
[----:B------:R-:W-:-:S05]  /*08e0*/  VIADD R2, R3, 0x80000000 ;  /* 0x8000000003027836 */ /* 0x000fca0000000000 */
[----:B------:R-:W-:-:S05]  /*08f0*/  SEL R2, R2, R3, P0 ;  /* 0x0000000302027207 */ /* 0x000fca0000000000 */
[----:B------:R-:W-:Y:S01]  /*0900*/  @!P2 SEL R3, R2, R3, P1 ;  /* 0x000000030203a207 */ /* 0x000fe20000800000 */
[----:B------:R-:W-:-:S07]  /*0910*/  IMAD.MOV.U32 R2, RZ, RZ, RZ ;  /* 0x000000ffff027224 */ /* 0x000fce00078e00ff */
.L_x_311:
[----:B------:R-:W-:Y:S05]  /*0920*/  BSYNC.RECONVERGENT B0 ;  /* 0x0000000000007941 */ /* 0x000fea0003800200 */
.L_x_310:
[----:B------:R-:W-:Y:S02]  /*0930*/  DSETP.NEU.AND P1, PT, R6, RZ, PT ;  /* 0x000000ff0600722a */ /* 0x000fe40003f2d000 */
[----:B------:R-:W-:-:S04]  /*0940*/  DSETP.NEU.AND P0, PT, R4, 1, PT ;  /* 0x3ff000000400742a */ /* 0x000fc80003f0d000 */
[----:B------:R-:W-:Y:S02]  /*0950*/  FSEL R2, R2, RZ, P1 ;  /* 0x000000ff02027208 */ /* 0x000fe40000800000 */
[----:B------:R-:W-:Y:S02]  /*0960*/  FSEL R3, R3, 1.875, P1 ;  /* 0x3ff0000003037808 */ /* 0x000fe40000800000 */
[----:B------:R-:W-:Y:S02]  /*0970*/  FSEL R2, R2, RZ, P0 ;  /* 0x000000ff02027208 */ /* 0x000fe40000000000 */
[----:B------:R-:W-:Y:S01]  /*0980*/  FSEL R3, R3, 1.875, P0 ;  /* 0x3ff0000003037808 */ /* 0x000fe20000000000 */
[----:B------:R-:W-:Y:S06]  /*0990*/  BRA `(.L_x_304) ;  /* 0x0000000000e47947 */ /* 0x000fec0003800000 */
.L_x_302:
[----:B------:R-:W-:-:S13]  /*09a0*/  ISETP.GT.AND P0, PT, R8, 0x8, PT ;  /* 0x000000080800780c */ /* 0x000fda0003f04270 */
[----:B------:R-:W-:Y:S05]  /*09b0*/  @P0 BRA `(.L_x_313) ;  /* 0x0000000000480947 */ /* 0x000fea0003800000 */
[----:B------:R-:W-:-:S05]  /*09c0*/  VIADD R8, R8, 0xfffffffa ;  /* 0xfffffffa08087836 */ /* 0x000fca0000000000 */
[----:B------:R-:W-:-:S05]  /*09d0*/  VIMNMX.U32 R8, PT, PT, R8, 0x3, PT ;  /* 0x0000000308087848 */ /* 0x000fca0003fe0000 */
[----:B------:R-:W-:-:S04]  /*09e0*/  IMAD.SHL.U32 R10, R8, 0x4, RZ ;  /* 0x00000004080a7824 */ /* 0x000fc800078e00ff */
[----:B------:R-:W0:Y:S02]  /*09f0*/  LDC R8, c[0x2][R10+0x20] ;  /* 0x008008000a087b82 */ /* 0x000e240000000800 */
[----:B0-----:R-:W-:-:S04]  /*0a00*/  SHF.R.S32.HI R9, RZ, 0x1f, R8 ;  /* 0x0000001fff097819 */ /* 0x001fc80000011408 */
.L_x_388:
[----:B------:R-:W-:Y:S05]  /*0a10*/  BRX R8 -0xa20                                                            (*"BRANCH_TARGETS .L_x_389,.L_x_390,.L_x_391,.L_x_304"*) ;  /* 0xfffffff408787949 */ /* 0x000fea000383ffff */
.L_x_391:
[----:B-----5:R-:W-:Y:S01]  /*0a20*/  DSETP.GE.AND P0, PT, R4, R6, PT ;  /* 0x000000060400722a */ /* 0x020fe20003f06000 */
[----:B------:R-:W-:-:S05]  /*0a30*/  IMAD.MOV.U32 R2, RZ, RZ, RZ ;  /* 0x000000ffff027224 */ /* 0x000fca00078e00ff */
[----:B------:R-:W-:Y:S01]  /*0a40*/  FSEL R3, RZ, 1.875, !P0 ;  /* 0x3ff00000ff037808 */ /* 0x000fe20004000000 */
[----:B------:R-:W-:Y:S07]  /*0a50*/  BRA `(.L_x_304) ;  /* 0x0000000000b47947 */ /* 0x000fee0003800000 */
.L_x_389:
[----:B-----5:R-:W-:Y:S01]  /*0a60*/  DSETP.GTU.AND P0, PT, R4, R6, PT ;  /* 0x000000060400722a */ /* 0x020fe20003f0c000 */
[----:B------:R-:W-:-:S05]  /*0a70*/  IMAD.MOV.U32 R2, RZ, RZ, RZ ;  /* 0x000000ffff027224 */ /* 0x000fca00078e00ff */
[----:B------:R-:W-:Y:S01]  /*0a80*/  FSEL R3, RZ, 1.875, P0 ;  /* 0x3ff00000ff037808 */ /* 0x000fe20000000000 */
[----:B------:R-:W-:Y:S07]  /*0a90*/  BRA `(.L_x_304) ;  /* 0x0000000000a47947 */ /* 0x000fee0003800000 */
.L_x_390:
[----:B-----5:R-:W-:Y:S01]  /*0aa0*/  DSETP.GT.AND P0, PT, R4, R6, PT ;  /* 0x000000060400722a */ /* 0x020fe20003f04000 */
[----:B------:R-:W-:-:S05]  /*0ab0*/  IMAD.MOV.U32 R2, RZ, RZ, RZ ;  /* 0x000000ffff027224 */ /* 0x000fca00078e00ff */
[----:B------:R-:W-:Y:S01]  /*0ac0*/  FSEL R3, RZ, 1.875, !P0 ;  /* 0x3ff00000ff037808 */ /* 0x000fe20004000000 */
[----:B------:R-:W-:Y:S07]  /*0ad0*/  BRA `(.L_x_304) ;  /* 0x0000000000947947 */ /* 0x000fee0003800000 */
.L_x_313:
[----:B------:R-:W-:-:S13]  /*0ae0*/  ISETP.GT.AND P0, PT, R8, 0xa, PT ;  /* 0x0000000a0800780c */ /* 0x000fda0003f04270 */
[----:B------:R-:W-:Y:S05]  /*0af0*/  @P0 BRA `(.L_x_314) ;  /* 0x0000000000380947 */ /* 0x000fea0003800000 */
[----:B------:R-:W-:-:S05]  /*0b00*/  IMAD.MOV.U32 R9, RZ, RZ, -0x9 ;  /* 0xfffffff7ff097424 */ /* 0x000fca00078e00ff */
[----:B------:R-:W-:-:S05]  /*0b10*/  VIADDMNMX.U32 R8, R8, R9, 0x2, PT ;  /* 0x0000000208087446 */ /* 0x000fca0003800009 */
[----:B------:R-:W-:-:S04]  /*0b20*/  IMAD.SHL.U32 R10, R8, 0x4, RZ ;  /* 0x00000004080a7824 */ /* 0x000fc800078e00ff */
[----:B------:R-:W0:Y:S02]  /*0b30*/  LDC R8, c[0x2][R10+0x30] ;  /* 0x00800c000a087b82 */ /* 0x000e240000000800 */
[----:B0-----:R-:W-:-:S04]  /*0b40*/  SHF.R.S32.HI R9, RZ, 0x1f, R8 ;  /* 0x0000001fff097819 */ /* 0x001fc80000011408 */
.L_x_393:
[----:B------:R-:W-:Y:S05]  /*0b50*/  BRX R8 -0xb60                                                            (*"BRANCH_TARGETS .L_x_394,.L_x_395,.L_x_304"*) ;  /* 0xfffffff408287949 */ /* 0x000fea000383ffff */
.L_x_395:
[----:B-----5:R-:W-:Y:S01]  /*0b60*/  DSETP.NEU.AND P0, PT, R4, R6, PT ;  /* 0x000000060400722a */ /* 0x020fe20003f0d000 */
[----:B------:R-:W-:-:S05]  /*0b70*/  IMAD.MOV.U32 R2, RZ, RZ, RZ ;  /* 0x000000ffff027224 */ /* 0x000fca00078e00ff */
[----:B------:R-:W-:Y:S01]  /*0b80*/  FSEL R3, RZ, 1.875, !P0 ;  /* 0x3ff00000ff037808 */ /* 0x000fe20004000000 */
[----:B------:R-:W-:Y:S07]  /*0b90*/  BRA `(.L_x_304) ;  /* 0x0000000000647947 */ /* 0x000fee0003800000 */
.L_x_394:
[----:B-----5:R-:W-:Y:S01]  /*0ba0*/  DSETP.NEU.AND P0, PT, R4, R6, PT ;  /* 0x000000060400722a */ /* 0x020fe20003f0d000 */
[----:B------:R-:W-:-:S05]  /*0bb0*/  IMAD.MOV.U32 R2, RZ, RZ, RZ ;  /* 0x000000ffff027224 */ /* 0x000fca00078e00ff */
[----:B------:R-:W-:Y:S01]  /*0bc0*/  FSEL R3, RZ, 1.875, P0 ;  /* 0x3ff00000ff037808 */ /* 0x000fe20000000000 */
[----:B------:R-:W-:Y:S07]  /*0bd0*/  BRA `(.L_x_304) ;  /* 0x0000000000547947 */ /* 0x000fee0003800000 */
.L_x_314:
[----:B------:R-:W-:-:S05]  /*0be0*/  IMAD.MOV.U32 R9, RZ, RZ, -0xb ;  /* 0xfffffff5ff097424 */ /* 0x000fca00078e00ff */
[----:B------:R-:W-:-:S05]  /*0bf0*/  VIADDMNMX.U32 R8, R8, R9, 0x2, PT ;  /* 0x0000000208087446 */ /* 0x000fca0003800009 */
[----:B------:R-:W-:-:S04]  /*0c00*/  IMAD.SHL.U32 R10, R8, 0x4, RZ ;  /* 0x00000004080a7824 */ /* 0x000fc800078e00ff */
[----:B------:R-:W0:Y:S02]  /*0c10*/  LDC R8, c[0x2][R10+0x3c] ;  /* 0x00800f000a087b82 */ /* 0x000e240000000800 */
[----:B0-----:R-:W-:-:S04]  /*0c20*/  SHF.R.S32.HI R9, RZ, 0x1f, R8 ;  /* 0x0000001fff097819 */ /* 0x001fc80000011408 */
.L_x_397:
[----:B------:R-:W-:Y:S05]  /*0c30*/  BRX R8 -0xc40                                                            (*"BRANCH_TARGETS .L_x_398,.L_x_399,.L_x_304"*) ;  /* 0xfffffff008f07949 */ /* 0x000fea000383ffff */
.L_x_399:
[----:B-----5:R-:W-:Y:S01]  /*0c40*/  DSETP.MAX.AND P0, P1, R4, R6, PT ;  /* 0x000000060400722a */ /* 0x020fe2000390f000 */
[----:B------:R-:W-:Y:S02]  /*0c50*/  IMAD.MOV.U32 R2, RZ, RZ, R5 ;  /* 0x000000ffff027224 */ /* 0x000fe400078e0005 */
[----:B------:R-:W-:-:S05]  /*0c60*/  IMAD.MOV.U32 R3, RZ, RZ, R7 ;  /* 0x000000ffff037224 */ /* 0x000fca00078e0007 */
[----:B------:R-:W-:Y:S02]  /*0c70*/  FSEL R9, R2, R3, P0 ;  /* 0x0000000302097208 */ /* 0x000fe40000000000 */
[----:B------:R-:W-:-:S04]  /*0c80*/  SEL R2, R4, R6, P0 ;  /* 0x0000000604027207 */ /* 0x000fc80000000000 */
[----:B------:R-:W-:-:S05]  /*0c90*/  @P1 LOP3.LUT R9, R3, 0x80000, RZ, 0xfc, !PT ;  /* 0x0008000003091812 */ /* 0x000fca00078efcff */
[----:B------:R-:W-:Y:S01]  /*0ca0*/  IMAD.MOV.U32 R3, RZ, RZ, R9 ;  /* 0x000000ffff037224 */ /* 0x000fe200078e0009 */
[----:B------:R-:W-:Y:S06]  /*0cb0*/  BRA `(.L_x_304) ;  /* 0x00000000001c7947 */ /* 0x000fec0003800000 */
.L_x_398:
[----:B-----5:R-:W-:Y:S01]  /*0cc0*/  DSETP.MIN.AND P0, P1, R4, R6, PT ;  /* 0x000000060400722a */ /* 0x020fe20003900000 */
[----:B------:R-:W-:Y:S02]  /*0cd0*/  IMAD.MOV.U32 R2, RZ, RZ, R5 ;  /* 0x000000ffff027224 */ /* 0x000fe400078e0005 */
[----:B------:R-:W-:-:S05]  /*0ce0*/  IMAD.MOV.U32 R3, RZ, RZ, R7 ;  /* 0x000000ffff037224 */ /* 0x000fca00078e0007 */
[----:B------:R-:W-:Y:S02]  /*0cf0*/  FSEL R9, R2, R3, P0 ;  /* 0x0000000302097208 */ /* 0x000fe40000000000 */
[----:B------:R-:W-:-:S04]  /*0d00*/  SEL R2, R4, R6, P0 ;  /* 0x0000000604027207 */ /* 0x000fc80000000000 */
[----:B------:R-:W-:-:S05]  /*0d10*/  @P1 LOP3.LUT R9, R3, 0x80000, RZ, 0xfc, !PT ;  /* 0x0008000003091812 */ /* 0x000fca00078efcff */
[----:B------:R-:W-:-:S07]  /*0d20*/  IMAD.MOV.U32 R3, RZ, RZ, R9 ;  /* 0x000000ffff037224 */ /* 0x000fce00078e0009 */
.L_x_304:
[----:B-----5:R-:W0:Y:S02]  /*0d30*/  LDC.64 R4, c[0x0][0x390] ;  /* 0x0000e400ff047b82 */ /* 0x020e240000000a00 */
[----:B0-----:R-:W-:-:S05]  /*0d40*/  IMAD.WIDE R4, R0, 0x8, R4 ;  /* 0x0000000800047825 */ /* 0x001fca00078e0204 */
[----:B------:R-:W-:Y:S01]  /*0d50*/  STG.E.64 desc[UR4][R4.64], R2 ;  /* 0x0000000204007986 */ /* 0x000fe2000c101b04 */
[----:B------:R-:W-:Y:S06]  /*0d60*/  BAR.SYNC.DEFER_BLOCKING 0x0 ;  /* 0x0000000000007b1d */ /* 0x000fec0000010000 */
[----:B------:R-:W-:Y:S05]  /*0d70*/  EXIT ;  /* 0x000000000000794d */ /* 0x000fea0003800000 */
        .weak           $__internal_4_$__cuda_sm20_div_rn_f64_full
        .type           $__internal_4_$__cuda_sm20_div_rn_f64_full,@function
        .size           $__internal_4_$__cuda_sm20_div_rn_f64_full,($matrix_matrix_cellwise_op$__internal_accurate_pow - $__internal_4_$__cuda_sm20_div_rn_f64_full)
$__internal_4_$__cuda_sm20_div_rn_f64_full:
        /* <DEDUP_REMOVED lines=67> */
.L_x_316:
        /* <DEDUP_REMOVED lines=16> */
.L_x_319:
[----:B------:R-:W-:Y:S01]  /*12b0*/  LOP3.LUT R13, R7, 0x80000, RZ, 0xfc, !PT ;  /* 0x00080000070d7812 */ /* 0x000fe200078efcff */
[----:B------:R-:W-:Y:S01]  /*12c0*/  IMAD.MOV.U32 R12, RZ, RZ, R6 ;  /* 0x000000ffff0c7224 */ /* 0x000fe200078e0006 */
[----:B------:R-:W-:Y:S06]  /*12d0*/  BRA `(.L_x_317) ;  /* 0x0000000000087947 */ /* 0x000fec0003800000 */
.L_x_318:
[----:B------:R-:W-:Y:S01]  /*12e0*/  LOP3.LUT R13, R5, 0x80000, RZ, 0xfc, !PT ;  /* 0x00080000050d7812 */ /* 0x000fe200078efcff */
[----:B------:R-:W-:-:S07]  /*12f0*/  IMAD.MOV.U32 R12, RZ, RZ, R4 ;  /* 0x000000ffff0c7224 */ /* 0x000fce00078e0004 */
.L_x_317:
[----:B------:R-:W-:Y:S05]  /*1300*/  BSYNC.RECONVERGENT B1 ;  /* 0x0000000000017941 */ /* 0x000fea0003800200 */
.L_x_315:
[----:B------:R-:W-:Y:S02]  /*1310*/  IMAD.MOV.U32 R11, RZ, RZ, 0x0 ;  /* 0x00000000ff0b7424 */ /* 0x000fe400078e00ff */
[----:B------:R-:W-:Y:S02]  /*1320*/  IMAD.MOV.U32 R2, RZ, RZ, R12 ;  /* 0x000000ffff027224 */ /* 0x000fe400078e000c */
[----:B------:R-:W-:Y:S01]  /*1330*/  IMAD.MOV.U32 R3, RZ, RZ, R13 ;  /* 0x000000ffff037224 */ /* 0x000fe200078e000d */
[----:B------:R-:W-:Y:S06]  /*1340*/  RET.REL.NODEC R10 `(matrix_matrix_cellwise_op) ;  /* 0xffffffec0a2c7950 */ /* 0x000fec0003c3ffff */
        .type           $matrix_matrix_cellwise_op$__internal_accurate_pow,@function
        .size           $matrix_matrix_cellwise_op$__internal_accurate_pow,(.L_x_410 - $matrix_matrix_cellwise_op$__internal_accurate_pow)
$matrix_matrix_cellwise_op$__internal_accurate_pow:
[----:B------:R-:W-:Y:S01]  /*1350*/  ISETP.GT.U32.AND P0, PT, R11, 0xfffff, PT ;  /* 0x000fffff0b00780c */ /* 0x000fe20003f04070 */
[----:B------:R-:W-:Y:S01]  /*1360*/  IMAD.MOV.U32 R2, RZ, RZ, R11 ;  /* 0x000000ffff027224 */ /* 0x000fe200078e000b */
[----:B------:R-:W-:Y:S01]  /*1370*/  UMOV UR6, 0x7d2cafe2 ;  /* 0x7d2cafe200067882 */ /* 0x000fe20000000000 */
[----:B------:R-:W-:Y:S01]  /*1380*/  IMAD.MOV.U32 R16, RZ, RZ, RZ ;  /* 0x000000ffff107224 */ /* 0x000fe200078e00ff */
[----:B------:R-:W-:Y:S01]  /*1390*/  UMOV UR7, 0x3eb0f5ff ;  /* 0x3eb0f5ff00077882 */ /* 0x000fe20000000000 */
[----:B------:R-:W-:Y:S01]  /*13a0*/  IMAD.MOV.U32 R18, RZ, RZ, 0x41ad3b5a ;  /* 0x41ad3b5aff127424 */ /* 0x000fe200078e00ff */
[----:B------:R-:W-:Y:S01]  /*13b0*/  UMOV UR8, 0x3b39803f ;  /* 0x3b39803f00087882 */ /* 0x000fe20000000000 */
[----:B------:R-:W-:Y:S01]  /*13c0*/  IMAD.MOV.U32 R19, RZ, RZ, 0x3ed0f5d2 ;  /* 0x3ed0f5d2ff137424 */ /* 0x000fe200078e00ff */
[----:B------:R-:W-:-:S05]  /*13d0*/  UMOV UR9, 0x3c7abc9e ;  /* 0x3c7abc9e00097882 */ /* 0x000fca0000000000 */
[----:B------:R-:W-:-:S10]  /*13e0*/  @!P0 DMUL R24, R10, 1.80143985094819840000e+16 ;  /* 0x435000000a188828 */ /* 0x000fd40000000000 */
[----:B------:R-:W-:-:S05]  /*13f0*/  @!P0 IMAD.MOV.U32 R2, RZ, RZ, R25 ;  /* 0x000000ffff028224 */ /* 0x000fca00078e0019 */
[----:B------:R-:W-:-:S04]  /*1400*/  LOP3.LUT R2, R2, 0x800fffff, RZ, 0xc0, !PT ;  /* 0x800fffff02027812 */ /* 0x000fc800078ec0ff */
[----:B------:R-:W-:Y:S01]  /*1410*/  LOP3.LUT R3, R2, 0x3ff00000, RZ, 0xfc, !PT ;  /* 0x3ff0000002037812 */ /* 0x000fe200078efcff */
[----:B------:R-:W-:Y:S01]  /*1420*/  IMAD.MOV.U32 R2, RZ, RZ, R10 ;  /* 0x000000ffff027224 */ /* 0x000fe200078e000a */
[----:B------:R-:W-:Y:S01]  /*1430*/  SHF.R.U32.HI R10, RZ, 0x14, R11 ;  /* 0x00000014ff0a7819 */ /* 0x000fe2000001160b */
[----:B------:R-:W-:Y:S01]  /*1440*/  @!P0 IMAD.MOV.U32 R2, RZ, RZ, R24 ;  /* 0x000000ffff028224 */ /* 0x000fe200078e0018 */
[----:B------:R-:W-:Y:S02]  /*1450*/  ISETP.GE.U32.AND P2, PT, R3, 0x3ff6a09f, PT ;  /* 0x3ff6a09f0300780c */ /* 0x000fe40003f46070 */
[----:B------:R-:W-:-:S05]  /*1460*/  @!P0 LEA.HI R10, R25, 0xffffffca, RZ, 0xc ;  /* 0xffffffca190a8811 */ /* 0x000fca00078f60ff */
[----:B------:R-:W-:-:S06]  /*1470*/  VIADD R11, R10, 0xfffffc01 ;  /* 0xfffffc010a0b7836 */ /* 0x000fcc0000000000 */
[----:B------:R-:W-:Y:S02]  /*1480*/  @P2 VIADD R9, R3, 0xfff00000 ;  /* 0xfff0000003092836 */ /* 0x000fe40000000000 */
[----:B------:R-:W-:Y:S02]  /*1490*/  @P2 VIADD R11, R10, 0xfffffc02 ;  /* 0xfffffc020a0b2836 */ /* 0x000fe40000000000 */
[----:B------:R-:W-:-:S06]  /*14a0*/  @P2 IMAD.MOV.U32 R3, RZ, RZ, R9 ;  /* 0x000000ffff032224 */ /* 0x000fcc00078e0009 */
        /* <DEDUP_REMOVED lines=20> */
[-C--:B------:R-:W-:Y:S02]  /*15f0*/  DFMA R2, R2, -R8.reuse, R22 ;  /* 0x800000080202722b */ /* 0x080fe40000000016 */
[----:B------:R-:W-:-:S03]  /*1600*/  DMUL R22, R8, R8 ;  /* 0x0000000808167228 */ /* 0x000fc60000000000 */
[----:B------:R-:W-:Y:S01]  /*1610*/  DFMA R12, R14, R12, UR6 ;  /* 0x000000060e0c7e2b */ /* 0x000fe2000800000c */
[----:B------:R-:W-:Y:S01]  /*1620*/  UMOV UR6, 0x9242b910 ;  /* 0x9242b91000067882 */ /* 0x000fe20000000000 */
[----:B------:R-:W-:Y:S01]  /*1630*/  UMOV UR7, 0x3f624924 ;  /* 0x3f62492400077882 */ /* 0x000fe20000000000 */
[----:B------:R-:W-:-:S05]  /*1640*/  DMUL R2, R16, R2 ;  /* 0x0000000210027228 */ /* 0x000fca0000000000 */
[----:B------:R-:W-:Y:S01]  /*1650*/  DFMA R12, R14, R12, UR6 ;  /* 0x000000060e0c7e2b */ /* 0x000fe2000800000c */
[----:B------:R-:W-:Y:S01]  /*1660*/  UMOV UR6, 0x99999dfb ;  /* 0x99999dfb00067882 */ /* 0x000fe20000000000 */
[----:B------:R-:W-:-:S03]  /*1670*/  UMOV UR7, 0x3f899999 ;  /* 0x3f89999900077882 */ /* 0x000fc60000000000 */
[----:B------:R-:W-:Y:S02]  /*1680*/  VIADD R27, R3, 0x100000 ;  /* 0x00100000031b7836 */ /* 0x000fe40000000000 */
[----:B------:R-:W-:Y:S01]  /*1690*/  IMAD.MOV.U32 R26, RZ, RZ, R2 ;  /* 0x000000ffff1a7224 */ /* 0x000fe200078e0002 */
[----:B------:R-:W-:Y:S01]  /*16a0*/  DFMA R18, R14, R12, UR6 ;  /* 0x000000060e127e2b */ /* 0x000fe2000800000c */
[----:B------:R-:W-:Y:S01]  /*16b0*/  UMOV UR6, 0x55555555 ;  /* 0x5555555500067882 */ /* 0x000fe20000000000 */
[----:B------:R-:W-:-:S06]  /*16c0*/  UMOV UR7, 0x3fb55555 ;  /* 0x3fb5555500077882 */ /* 0x000fcc0000000000 */
[----:B------:R-:W-:-:S08]  /*16d0*/  DFMA R12, R14, R18, UR6 ;  /* 0x000000060e0c7e2b */ /* 0x000fd00008000012 */
[----:B------:R-:W-:Y:S01]  /*16e0*/  DADD R16, -R12, UR6 ;  /* 0x000000060c107e29 */ /* 0x000fe20008000100 */
[----:B------:R-:W-:Y:S01]  /*16f0*/  UMOV UR6, 0xb9e7b0 ;  /* 0x00b9e7b000067882 */ /* 0x000fe20000000000 */
[----:B------:R-:W-:-:S06]  /*1700*/  UMOV UR7, 0x3c46a4cb ;  /* 0x3c46a4cb00077882 */ /* 0x000fcc0000000000 */
[----:B------:R-:W-:Y:S02]  /*1710*/  DFMA R18, R14, R18, R16 ;  /* 0x000000120e12722b */ /* 0x000fe40000000010 */
[C---:B------:R-:W-:Y:S02]  /*1720*/  DFMA R16, R8.reuse, R8, -R22 ;  /* 0x000000080810722b */ /* 0x040fe40000000816 */
[----:B------:R-:W-:-:S04]  /*1730*/  DMUL R14, R8, R22 ;  /* 0x00000016080e7228 */ /* 0x000fc80000000000 */
[----:B------:R-:W-:Y:S01]  /*1740*/  DADD R18, R18, -UR6 ;  /* 0x8000000612127e29 */ /* 0x000fe20008000000 */
[----:B------:R-:W-:Y:S01]  /*1750*/  UMOV UR6, 0x80000000 ;  /* 0x8000000000067882 */ /* 0x000fe20000000000 */
[C---:B------:R-:W-:Y:S01]  /*1760*/  DFMA R16, R8.reuse, R26, R16 ;  /* 0x0000001a0810722b */ /* 0x040fe20000000010 */
[----:B------:R-:W-:Y:S01]  /*1770*/  UMOV UR7, 0x43300000 ;  /* 0x4330000000077882 */ /* 0x000fe20000000000 */
[----:B------:R-:W-:-:S08]  /*1780*/  DFMA R26, R8, R22, -R14 ;  /* 0x00000016081a722b */ /* 0x000fd0000000080e */
        /* <DEDUP_REMOVED lines=30> */
[----:B------:R-:W-:Y:S02]  /*1970*/  IMAD.MOV.U32 R13, RZ, RZ, R7 ;  /* 0x000000ffff0d7224 */ /* 0x000fe400078e0007 */
[----:B------:R-:W-:Y:S02]  /*1980*/  IMAD.MOV.U32 R12, RZ, RZ, R6 ;  /* 0x000000ffff0c7224 */ /* 0x000fe400078e0006 */
[C---:B------:R-:W-:Y:S01]  /*1990*/  IMAD.SHL.U32 R8, R13.reuse, 0x2, RZ ;  /* 0x000000020d087824 */ /* 0x040fe200078e00ff */
[----:B------:R-:W-:-:S04]  /*19a0*/  LOP3.LUT R11, R13, 0xff0fffff, RZ, 0xc0, !PT ;  /* 0xff0fffff0d0b7812 */ /* 0x000fc800078ec0ff */
[----:B------:R-:W-:Y:S01]  /*19b0*/  ISETP.GT.U32.AND P0, PT, R8, -0x2000001, PT ;  /* 0xfdffffff0800780c */ /* 0x000fe20003f04070 */
[----:B------:R-:W-:-:S03]  /*19c0*/  DADD R8, R2, R14 ;  /* 0x0000000002087229 */ /* 0x000fc6000000000e */
[----:B------:R-:W-:-:S05]  /*19d0*/  SEL R13, R11, R13, P0 ;  /* 0x0000000d0b0d7207 */ /* 0x000fca0000000000 */
        /* <DEDUP_REMOVED lines=55> */
[----:B------:R-:W-:-:S04]  /*1d50*/  @!P2 LEA.HI R2, R10, R10, RZ, 0x1 ;  /* 0x0000000a0a02a211 */ /* 0x000fc800078f08ff */
[----:B------:R-:W-:Y:S02]  /*1d60*/  @!P2 SHF.R.S32.HI R9, RZ, 0x1, R2 ;  /* 0x00000001ff09a819 */ /* 0x000fe40000011402 */
[----:B------:R-:W-:-:S03]  /*1d70*/  FSEL R2, R16, RZ, P0 ;  /* 0x000000ff10027208 */ /* 0x000fc60000000000 */
[----:B------:R-:W-:Y:S02]  /*1d80*/  @!P2 IMAD.IADD R8, R10, 0x1, -R9 ;  /* 0x000000010a08a824 */ /* 0x000fe400078e0a09 */
[----:B------:R-:W-:-:S03]  /*1d90*/  @!P2 IMAD R15, R9, 0x100000, R15 ;  /* 0x00100000090fa824 */ /* 0x000fc600078e020f */
[----:B------:R-:W-:Y:S01]  /*1da0*/  @!P2 LEA R9, R8, 0x3ff00000, 0x14 ;  /* 0x3ff000000809a811 */ /* 0x000fe200078ea0ff */
[----:B------:R-:W-:-:S06]  /*1db0*/  @!P2 IMAD.MOV.U32 R8, RZ, RZ, RZ ;  /* 0x000000ffff08a224 */ /* 0x000fcc00078e00ff */
[----:B------:R-:W-:-:S11]  /*1dc0*/  @!P2 DMUL R2, R14, R8 ;  /* 0x000000080e02a228 */ /* 0x000fd60000000000 */
.L_x_320:
[----:B------:R-:W-:Y:S01]  /*1dd0*/  DFMA R12, R12, R2, R2 ;  /* 0x000000020c0c722b */ /* 0x000fe20000000002 */
[----:B------:R-:W-:Y:S01]  /*1de0*/  IMAD.MOV.U32 R21, RZ, RZ, 0x0 ;  /* 0x00000000ff157424 */ /* 0x000fe200078e00ff */
[----:B------:R-:W-:-:S08]  /*1df0*/  DSETP.NEU.AND P0, PT, |R2|, +INF , PT ;  /* 0x7ff000000200742a */ /* 0x000fd00003f0d200 */
[----:B------:R-:W-:Y:S02]  /*1e00*/  FSEL R11, R2, R12, !P0 ;  /* 0x0000000c020b7208 */ /* 0x000fe40004000000 */
[----:B------:R-:W-:Y:S01]  /*1e10*/  FSEL R12, R3, R13, !P0 ;  /* 0x0000000d030c7208 */ /* 0x000fe20004000000 */
[----:B------:R-:W-:Y:S06]  /*1e20*/  RET.REL.NODEC R20 `(matrix_matrix_cellwise_op) ;  /* 0xffffffe014747950 */ /* 0x000fec0003c3ffff */
.L_x_321:
        /* <DEDUP_REMOVED lines=13> */
.L_x_410:


//--------------------- .text.compare_and_set     --------------------------
	.section	.text.compare_and_set,"ax",@progbits
	.align	128
        .global         compare_and_set
        .type           compare_and_set,@function
        .size           compare_and_set,(.L_x_440 - compare_and_set)
        .other          compare_and_set,@"STO_CUDA_ENTRY STV_DEFAULT"
compare_and_set:
.text.compare_and_set:
        /* <DEDUP_REMOVED lines=10> */
[----:B-1----:R-:W-:-:S04]  /*00a0*/  IMAD R0, R0, UR4, R5 ;  /* 0x0000000400007c24 */ /* 0x002fc8000f8e0205 */
[C---:B------:R-:W-:Y:S01]  /*00b0*/  IMAD R9, R0.reuse, UR7, R3 ;  /* 0x0000000700097c24 */ /* 0x040fe2000f8e0203 */
[----:B------:R-:W-:-:S13]  /*00c0*/  ISETP.GE.OR P0, PT, R0, UR6, P0 ;  /* 0x0000000600007c0c */ /* 0x000fda0008706670 */
[----:B------:R-:W-:Y:S05]  /*00d0*/  @P0 EXIT ;  /* 0x000000000000094d */ /* 0x000fea0003800000 */
[----:B------:R-:W0:Y:S01]  /*00e0*/  LDC.64 R2, c[0x0][0x380] ;  /* 0x0000e000ff027b82 */ /* 0x000e220000000a00 */
[----:B------:R-:W1:Y:S01]  /*00f0*/  LDCU.64 UR4, c[0x0][0x358] ;  /* 0x00006b00ff0477ac */ /* 0x000e620008000a00 */
[----:B------:R-:W2:Y:S01]  /*0100*/  LDCU.64 UR6, c[0x0][0x398] ;  /* 0x00007300ff0677ac */ /* 0x000ea20008000a00 */
[----:B------:R-:W3:Y:S01]  /*0110*/  LDCU.64 UR8, c[0x0][0x3a0] ;  /* 0x00007400ff0877ac */ /* 0x000ee20008000a00 */
[----:B0-----:R-:W-:-:S06]  /*0120*/  IMAD.WIDE R2, R9, 0x8, R2 ;  /* 0x0000000809027825 */ /* 0x001fcc00078e0202 */
[----:B-1----:R-:W2:Y:S02]  /*0130*/  LDG.E.64 R2, desc[UR4][R2.64] ;  /* 0x0000000402027981 */ /* 0x002ea4000c1e1b00 */
[----:B--2---:R-:W-:-:S08]  /*0140*/  DADD R4, R2, -UR6 ;  /* 0x8000000602047e29 */ /* 0x004fd00008000000 */
[----:B---3--:R-:W-:-:S14]  /*0150*/  DSETP.GEU.AND P0, PT, |R4|, UR8, PT ;  /* 0x0000000804007e2a */ /* 0x008fdc000bf0e200 */
[----:B------:R-:W0:Y:S08]  /*0160*/  @!P0 LDC.64 R4, c[0x0][0x388] ;  /* 0x0000e200ff048b82 */ /* 0x000e300000000a00 */
[----:B------:R-:W1:Y:S01]  /*0170*/  @!P0 LDC.64 R6, c[0x0][0x3a8] ;  /* 0x0000ea00ff068b82 */ /* 0x000e620000000a00 */
[----:B0-----:R-:W-:-:S05]  /*0180*/  @!P0 IMAD.WIDE R4, R9, 0x8, R4 ;  /* 0x0000000809048825 */ /* 0x001fca00078e0204 */
[----:B-1----:R0:W-:Y:S01]  /*0190*/  @!P0 STG.E.64 desc[UR4][R4.64], R6 ;  /* 0x0000000604008986 */ /* 0x0021e2000c101b04 */
[----:B------:R-:W-:Y:S05]  /*01a0*/  @!P0 EXIT ;  /* 0x000000000000894d */ /* 0x000fea0003800000 */
[----:B------:R-:W-:-:S14]  /*01b0*/  DSETP.GEU.AND P0, PT, R2, UR6, PT ;  /* 0x0000000602007e2a */ /* 0x000fdc000bf0e000 */
[----:B0-----:R-:W0:Y:S08]  /*01c0*/  @!P0 LDC.64 R4, c[0x0][0x388] ;  /* 0x0000e200ff048b82 */ /* 0x001e300000000a00 */
[----:B------:R-:W1:Y:S01]  /*01d0*/  @!P0 LDC.64 R2, c[0x0][0x3b0] ;  /* 0x0000ec00ff028b82 */ /* 0x000e620000000a00 */
[----:B0-----:R-:W-:-:S05]  /*01e0*/  @!P0 IMAD.WIDE R4, R9, 0x8, R4 ;  /* 0x0000000809048825 */ /* 0x001fca00078e0204 */
[----:B-1----:R0:W-:Y:S01]  /*01f0*/  @!P0 STG.E.64 desc[UR4][R4.64], R2 ;  /* 0x0000000204008986 */ /* 0x0021e2000c101b04 */
[----:B------:R-:W-:Y:S05]  /*0200*/  @!P0 EXIT ;  /* 0x000000000000894d */ /* 0x000fea0003800000 */
[----:B0-----:R-:W0:Y:S08]  /*0210*/  LDC.64 R4, c[0x0][0x388] ;  /* 0x0000e200ff047b82 */ /* 0x001e300000000a00 */
[----:B------:R-:W1:Y:S01]  /*0220*/  LDC.64 R2, c[0x0][0x3b8] ;  /* 0x0000ee00ff027b82 */ /* 0x000e620000000a00 */
[----:B0-----:R-:W-:-:S05]  /*0230*/  IMAD.WIDE R4, R9, 0x8, R4 ;  /* 0x0000000809047825 */ /* 0x001fca00078e0204 */
[----:B-1----:R-:W-:Y:S01]  /*0240*/  STG.E.64 desc[UR4][R4.64], R2 ;  /* 0x0000000204007986 */ /* 0x002fe2000c101b04 */
[----:B------:R-:W-:Y:S05]  /*0250*/  EXIT ;  /* 0x000000000000794d */ /* 0x000fea0003800000 */
.L_x_322:
        /* <DEDUP_REMOVED lines=10> */
.L_x_440:


//--------------------- .text.bias_multiply       --------------------------
	.section	.text.bias_multiply,"ax",@progbits
	.align	128
        .global         bias_multiply
        .type           bias_multiply,@function
        .size           bias_multiply,(.L_x_441 - bias_multiply)
        .other          bias_multiply,@"STO_CUDA_ENTRY STV_DEFAULT"
bias_multiply:
.text.bias_multiply:
        /* <DEDUP_REMOVED lines=14> */
[----:B------:R-:W-:Y:S01]  /*00e0*/  IABS R6, R7 ;  /* 0x0000000700067213 */ /* 0x000fe20000000000 */
[----:B------:R-:W1:Y:S01]  /*00f0*/  LDCU.64 UR4, c[0x0][0x358] ;  /* 0x00006b00ff0477ac */ /* 0x000e620008000a00 */
[----:B------:R-:W-:Y:S01]  /*0100*/  IMAD R11, R0, UR7, R7 ;  /* 0x00000007000b7c24 */ /* 0x000fe2000f8e0207 */
[----:B0-----:R-:W-:-:S04]  /*0110*/  IABS R8, R10 ;  /* 0x0000000a00087213 */ /* 0x001fc80000000000 */
[----:B------:R-:W0:Y:S08]  /*0120*/  I2F.RP R4, R8 ;  /* 0x0000000800047306 */ /* 0x000e300000209400 */
[----:B0-----:R-:W0:Y:S02]  /*0130*/  MUFU.RCP R4, R4 ;  /* 0x0000000400047308 */ /* 0x001e240000001000 */
[----:B0-----:R-:W-:-:S06]  /*0140*/  IADD3 R2, PT, PT, R4, 0xffffffe, RZ ;  /* 0x0ffffffe04027810 */ /* 0x001fcc0007ffe0ff */
[----:B------:R0:W2:Y:S02]  /*0150*/  F2I.FTZ.U32.TRUNC.NTZ R3, R2 ;  /* 0x0000000200037305 */ /* 0x0000a4000021f000 */
[----:B0-----:R-:W-:Y:S01]  /*0160*/  IMAD.MOV.U32 R2, RZ, RZ, RZ ;  /* 0x000000ffff027224 */ /* 0x001fe200078e00ff */
[----:B--2---:R-:W-:-:S05]  /*0170*/  IADD3 R5, PT, PT, RZ, -R3, RZ ;  /* 0x80000003ff057210 */ /* 0x004fca0007ffe0ff */
[----:B------:R-:W-:-:S04]  /*0180*/  IMAD R5, R5, R8, RZ ;  /* 0x0000000805057224 */ /* 0x000fc800078e02ff */
[----:B------:R-:W-:Y:S01]  /*0190*/  IMAD.HI.U32 R3, R3, R5, R2 ;  /* 0x0000000503037227 */ /* 0x000fe200078e0002 */
[----:B------:R-:W-:-:S05]  /*01a0*/  MOV R5, R6 ;  /* 0x0000000600057202 */ /* 0x000fca0000000f00 */
[----:B------:R-:W-:-:S04]  /*01b0*/  IMAD.HI.U32 R6, R3, R5, RZ ;  /* 0x0000000503067227 */ /* 0x000fc800078e00ff */
[----:B------:R-:W-:-:S04]  /*01c0*/  IMAD.MOV R3, RZ, RZ, -R6 ;  /* 0x000000ffff037224 */ /* 0x000fc800078e0a06 */
[C---:B------:R-:W-:Y:S02]  /*01d0*/  IMAD R3, R8.reuse, R3, R5 ;  /* 0x0000000308037224 */ /* 0x040fe400078e0205 */
[----:B------:R-:W0:Y:S03]  /*01e0*/  LDC.64 R4, c[0x0][0x388] ;  /* 0x0000e200ff047b82 */ /* 0x000e260000000a00 */
[----:B------:R-:W-:-:S13]  /*01f0*/  ISETP.GT.U32.AND P2, PT, R8, R3, PT ;  /* 0x000000030800720c */ /* 0x000fda0003f44070 */
[-C--:B------:R-:W-:Y:S01]  /*0200*/  @!P2 IADD3 R3, PT, PT, R3, -R8.reuse, RZ ;  /* 0x800000080303a210 */ /* 0x080fe20007ffe0ff */
[----:B------:R-:W-:Y:S01]  /*0210*/  @!P2 VIADD R6, R6, 0x1 ;  /* 0x000000010606a836 */ /* 0x000fe20000000000 */
[----:B------:R-:W-:Y:S02]  /*0220*/  ISETP.NE.AND P2, PT, R10, RZ, PT ;  /* 0x000000ff0a00720c */ /* 0x000fe40003f45270 */
[----:B------:R-:W-:Y:S02]  /*0230*/  ISETP.GE.U32.AND P0, PT, R3, R8, PT ;  /* 0x000000080300720c */ /* 0x000fe40003f06070 */
[----:B------:R-:W2:Y:S01]  /*0240*/  LDC.64 R2, c[0x0][0x380] ;  /* 0x0000e000ff027b82 */ /* 0x000ea20000000a00 */
[----:B------:R-:W-:-:S04]  /*0250*/  LOP3.LUT R8, R7, R10, RZ, 0x3c, !PT ;  /* 0x0000000a07087212 */ /* 0x000fc800078e3cff */
[----:B------:R-:W-:-:S03]  /*0260*/  ISETP.GE.AND P1, PT, R8, RZ, PT ;  /* 0x000000ff0800720c */ /* 0x000fc60003f26270 */
[----:B------:R-:W3:Y:S03]  /*0270*/  LDC.64 R8, c[0x0][0x390] ;  /* 0x0000e400ff087b82 */ /* 0x000ee60000000a00 */
[----:B------:R-:W-:-:S07]  /*0280*/  @P0 IADD3 R6, PT, PT, R6, 0x1, RZ ;  /* 0x0000000106060810 */ /* 0x000fce0007ffe0ff */
[----:B------:R-:W-:Y:S01]  /*0290*/  @!P1 IMAD.MOV R6, RZ, RZ, -R6 ;  /* 0x000000ffff069224 */ /* 0x000fe200078e0a06 */
[----:B------:R-:W-:Y:S01]  /*02a0*/  @!P2 LOP3.LUT R6, RZ, R10, RZ, 0x33, !PT ;  /* 0x0000000aff06a212 */ /* 0x000fe200078e33ff */
[----:B--2---:R-:W-:-:S04]  /*02b0*/  IMAD.WIDE R2, R11, 0x8, R2 ;  /* 0x000000080b027825 */ /* 0x004fc800078e0202 */
[----:B0-----:R-:W-:Y:S02]  /*02c0*/  IMAD.WIDE R4, R6, 0x8, R4 ;  /* 0x0000000806047825 */ /* 0x001fe400078e0204 */
[----:B-1----:R-:W2:Y:S04]  /*02d0*/  LDG.E.64 R2, desc[UR4][R2.64] ;  /* 0x0000000402027981 */ /* 0x002ea8000c1e1b00 */
[----:B------:R-:W2:Y:S01]  /*02e0*/  LDG.E.64 R4, desc[UR4][R4.64] ;  /* 0x0000000404047981 */ /* 0x000ea2000c1e1b00 */
[----:B---3--:R-:W-:Y:S01]  /*02f0*/  IMAD.WIDE R8, R11, 0x8, R8 ;  /* 0x000000080b087825 */ /* 0x008fe200078e0208 */
[----:B--2---:R-:W-:-:S07]  /*0300*/  DMUL R6, R2, R4 ;  /* 0x0000000402067228 */ /* 0x004fce0000000000 */
[----:B------:R-:W-:Y:S01]  /*0310*/  STG.E.64 desc[UR4][R8.64], R6 ;  /* 0x0000000608007986 */ /* 0x000fe2000c101b04 */
[----:B------:R-:W-:Y:S05]  /*0320*/  EXIT ;  /* 0x000000000000794d */ /* 0x000fea0003800000 */
.L_x_323:
        /* <DEDUP_REMOVED lines=13> */
.L_x_441:


//--------------------- .text.daxpy_matrix_vector --------------------------
	.section	.text.daxpy_matrix_vector,"ax",@progbits
	.align	128
        .global         daxpy_matrix_vector
        .type           daxpy_matrix_vector,@function
        .size           daxpy_matrix_vector,(.L_x_442 - daxpy_matrix_vector)
        .other          daxpy_matrix_vector,@"STO_CUDA_ENTRY STV_DEFAULT"
daxpy_matrix_vector:
.text.daxpy_matrix_vector:
        /* <DEDUP_REMOVED lines=13> */
[----:B------:R-:W0:Y:S01]  /*00d0*/  LDCU UR4, c[0x0][0x3a8] ;  /* 0x00007500ff0477ac */ /* 0x000e220008000800 */
[----:B------:R-:W-:Y:S01]  /*00e0*/  IMAD R0, R7, UR7, R6 ;  /* 0x0000000707007c24 */ /* 0x000fe2000f8e0206 */
[----:B0-----:R-:W-:Y:S01]  /*00f0*/  UISETP.NE.AND UP0, UPT, UR4, 0x1, UPT ;  /* 0x000000010400788c */ /* 0x001fe2000bf05270 */
[----:B------:R-:W0:Y:S08]  /*0100*/  LDCU.64 UR4, c[0x0][0x358] ;  /* 0x00006b00ff0477ac */ /* 0x000e300008000a00 */
[----:B------:R-:W-:Y:S05]  /*0110*/  BRA.U UP0, `(.L_x_324) ;  /* 0x0000000100307547 */ /* 0x000fea000b800000 */
[----:B------:R-:W1:Y:S08]  /*0120*/  LDC.64 R4, c[0x0][0x388] ;  /* 0x0000e200ff047b82 */ /* 0x000e700000000a00 */
[----:B------:R-:W2:Y:S08]  /*0130*/  LDC.64 R2, c[0x0][0x380] ;  /* 0x0000e000ff027b82 */ /* 0x000eb00000000a00 */
[----:B------:R-:W3:Y:S01]  /*0140*/  LDC.64 R8, c[0x0][0x398] ;  /* 0x0000e600ff087b82 */ /* 0x000ee20000000a00 */
[----:B-1----:R-:W-:-:S07]  /*0150*/  IMAD.WIDE.U32 R4, R6, 0x8, R4 ;  /* 0x0000000806047825 */ /* 0x002fce00078e0004 */
[----:B------:R-:W1:Y:S01]  /*0160*/  LDC.64 R6, c[0x0][0x390] ;  /* 0x0000e400ff067b82 */ /* 0x000e620000000a00 */
[----:B0-----:R-:W1:Y:S01]  /*0170*/  LDG.E.64 R4, desc[UR4][R4.64] ;  /* 0x0000000404047981 */ /* 0x001e62000c1e1b00 */
[----:B--2---:R-:W-:-:S06]  /*0180*/  IMAD.WIDE R2, R0, 0x8, R2 ;  /* 0x0000000800027825 */ /* 0x004fcc00078e0202 */
[----:B------:R-:W1:Y:S01]  /*0190*/  LDG.E.64 R2, desc[UR4][R2.64] ;  /* 0x0000000402027981 */ /* 0x000e62000c1e1b00 */
[----:B---3--:R-:W-:Y:S01]  /*01a0*/  IMAD.WIDE R8, R0, 0x8, R8 ;  /* 0x0000000800087825 */ /* 0x008fe200078e0208 */
[----:B-1----:R-:W-:-:S07]  /*01b0*/  DFMA R6, R4, R6, R2 ;  /* 0x000000060406722b */ /* 0x002fce0000000002 */
[----:B------:R-:W-:Y:S01]  /*01c0*/  STG.E.64 desc[UR4][R8.64], R6 ;  /* 0x0000000608007986 */ /* 0x000fe2000c101b04 */
[----:B------:R-:W-:Y:S05]  /*01d0*/  EXIT ;  /* 0x000000000000794d */ /* 0x000fea0003800000 */
.L_x_324:
[----:B------:R-:W1:Y:S08]  /*01e0*/  LDC.64 R4, c[0x0][0x388] ;  /* 0x0000e200ff047b82 */ /* 0x000e700000000a00 */
[----:B------:R-:W2:Y:S08]  /*01f0*/  LDC.64 R2, c[0x0][0x380] ;  /* 0x0000e000ff027b82 */ /* 0x000eb00000000a00 */
[----:B------:R-:W3:Y:S01]  /*0200*/  LDC.64 R8, c[0x0][0x390] ;  /* 0x0000e400ff087b82 */ /* 0x000ee20000000a00 */
[----:B-1----:R-:W-:-:S07]  /*0210*/  IMAD.WIDE R4, R7, 0x8, R4 ;  /* 0x0000000807047825 */ /* 0x002fce00078e0204 */
[----:B------:R-:W1:Y:S01]  /*0220*/  LDC.64 R10, c[0x0][0x398] ;  /* 0x0000e600ff0a7b82 */ /* 0x000e620000000a00 */
[----:B0-----:R-:W3:Y:S01]  /*0230*/  LDG.E.64 R4, desc[UR4][R4.64] ;  /* 0x0000000404047981 */ /* 0x001ee2000c1e1b00 */
[----:B--2---:R-:W-:-:S05]  /*0240*/  IMAD.WIDE R6, R0, 0x8, R2 ;  /* 0x0000000800067825 */ /* 0x004fca00078e0202 */
[----:B------:R-:W3:Y:S01]  /*0250*/  LDG.E.64 R2, desc[UR4][R6.64] ;  /* 0x0000000406027981 */ /* 0x000ee2000c1e1b00 */
[----:B-1----:R-:W-:Y:S01]  /*0260*/  IMAD.WIDE R10, R0, 0x8, R10 ;  /* 0x00000008000a7825 */ /* 0x002fe200078e020a */
[----:B---3--:R-:W-:-:S07]  /*0270*/  DFMA R2, R4, R8, R2 ;  /* 0x000000080402722b */ /* 0x008fce0000000002 */
[----:B------:R-:W-:Y:S01]  /*0280*/  STG.E.64 desc[UR4][R10.64], R2 ;  /* 0x000000020a007986 */ /* 0x000fe2000c101b04 */
[----:B------:R-:W-:Y:S05]  /*0290*/  EXIT ;  /* 0x000000000000794d */ /* 0x000fea0003800000 */
.L_x_325:
        /* <DEDUP_REMOVED lines=14> */
.L_x_442:


//--------------------- .text.bias_add            --------------------------
	.section	.text.bias_add,"ax",@progbits
	.align	128
        .global         bias_add
        .type           bias_add,@function
        .size           bias_add,(.L_x_443 - bias_add)
        .other          bias_add,@"STO_CUDA_ENTRY STV_DEFAULT"
bias_add:
.text.bias_add:
        /* <DEDUP_REMOVED lines=48> */
[----:B--2---:R-:W-:-:S07]  /*0300*/  DADD R6, R2, R4 ;  /* 0x0000000002067229 */ /* 0x004fce0000000004 */
[----:B------:R-:W-:Y:S01]  /*0310*/  STG.E.64 desc[UR4][R8.64], R6 ;  /* 0x0000000608007986 */ /* 0x000fe2000c101b04 */
[----:B------:R-:W-:Y:S05]  /*0320*/  EXIT ;  /* 0x000000000000794d */ /* 0x000fea0003800000 */
.L_x_326:
        /* <DEDUP_REMOVED lines=13> */
.L_x_443:


//--------------------- .text.relu_backward       --------------------------
	.section	.text.relu_backward,"ax",@progbits
	.align	128
        .global         relu_backward
        .type           relu_backward,@function
        .size           relu_backward,(.L_x_444 - relu_backward)
        .other          relu_backward,@"STO_CUDA_ENTRY STV_DEFAULT"
relu_backward:
.text.relu_backward:
        /* <DEDUP_REMOVED lines=13> */
[----:B------:R-:W0:Y:S01]  /*00d0*/  LDC.64 R2, c[0x0][0x380] ;  /* 0x0000e000ff027b82 */ /* 0x000e220000000a00 */
[----:B------:R-:W1:Y:S01]  /*00e0*/  LDCU.64 UR4, c[0x0][0x358] ;  /* 0x00006b00ff0477ac */ /* 0x000e620008000a00 */
[----:B------:R-:W-:-:S06]  /*00f0*/  IMAD R9, R0, UR7, R5 ;  /* 0x0000000700097c24 */ /* 0x000fcc000f8e0205 */
[----:B------:R-:W2:Y:S01]  /*0100*/  LDC.64 R6, c[0x0][0x390] ;  /* 0x0000e400ff067b82 */ /* 0x000ea20000000a00 */
[----:B0-----:R-:W-:-:S06]  /*0110*/  IMAD.WIDE R2, R9, 0x8, R2 ;  /* 0x0000000809027825 */ /* 0x001fcc00078e0202 */
[----:B-1----:R-:W3:Y:S01]  /*0120*/  LDG.E.64 R2, desc[UR4][R2.64] ;  /* 0x0000000402027981 */ /* 0x002ee2000c1e1b00 */
[----:B------:R-:W-:Y:S01]  /*0130*/  BSSY.RECONVERGENT B0, `(.L_x_327) ;  /* 0x0000008000007945 */ /* 0x000fe20003800200 */
[----:B--2---:R-:W-:Y:S01]  /*0140*/  IMAD.WIDE R6, R9, 0x8, R6 ;  /* 0x0000000809067825 */ /* 0x004fe200078e0206 */
[----:B------:R-:W-:Y:S01]  /*0150*/  CS2R R4, SRZ ;  /* 0x0000000000047805 */ /* 0x000fe2000001ff00 */
[----:B---3--:R-:W-:-:S14]  /*0160*/  DSETP.GT.AND P0, PT, R2, RZ, PT ;  /* 0x000000ff0200722a */ /* 0x008fdc0003f04000 */
[----:B------:R-:W-:Y:S05]  /*0170*/  @!P0 BRA `(.L_x_328) ;  /* 0x00000000000c8947 */ /* 0x000fea0003800000 */
[----:B------:R-:W0:Y:S02]  /*0180*/  LDC.64 R4, c[0x0][0x388] ;  /* 0x0000e200ff047b82 */ /* 0x000e240000000a00 */
[----:B0-----:R-:W-:-:S06]  /*0190*/  IMAD.WIDE R4, R9, 0x8, R4 ;  /* 0x0000000809047825 */ /* 0x001fcc00078e0204 */
[----:B------:R-:W5:Y:S02]  /*01a0*/  LDG.E.64 R4, desc[UR4][R4.64] ;  /* 0x0000000404047981 */ /* 0x000f64000c1e1b00 */
.L_x_328:
[----:B------:R-:W-:Y:S05]  /*01b0*/  BSYNC.RECONVERGENT B0 ;  /* 0x0000000000007941 */ /* 0x000fea0003800200 */
.L_x_327:
[----:B-----5:R-:W-:Y:S01]  /*01c0*/  STG.E.64 desc[UR4][R6.64], R4 ;  /* 0x0000000406007986 */ /* 0x020fe2000c101b04 */
[----:B------:R-:W-:Y:S05]  /*01d0*/  EXIT ;  /* 0x000000000000794d */ /* 0x000fea0003800000 */
.L_x_329:
        /* <DEDUP_REMOVED lines=10> */
.L_x_444:


//--------------------- .text.relu                --------------------------
	.section	.text.relu,"ax",@progbits
	.align	128
        .global         relu
        .type           relu,@function
        .size           relu,(.L_x_445 - relu)
        .other          relu,@"STO_CUDA_ENTRY STV_DEFAULT"
relu:
.text.relu:
        /* <DEDUP_REMOVED lines=19> */
[----:B------:R-:W-:Y:S01]  /*0130*/  MOV R0, RZ ;  /* 0x000000ff00007202 */ /* 0x000fe20000000f00 */
[----:B------:R-:W-:Y:S02]  /*0140*/  HFMA2 R4, -RZ, RZ, 0, 0 ;  /* 0x00000000ff047431 */ /* 0x000fe400000001ff */
[----:B--2---:R-:W-:Y:S01]  /*0150*/  IMAD.WIDE R6, R5, 0x8, R6 ;  /* 0x0000000805067825 */ /* 0x004fe200078e0206 */
[----:B---3--:R-:W-:Y:S01]  /*0160*/  DSETP.MAX.AND P0, P1, RZ, R2, PT ;  /* 0x00000002ff00722a */ /* 0x008fe2000390f000 */
[----:B------:R-:W-:Y:S02]  /*0170*/  MOV R11, R3 ;  /* 0x00000003000b7202 */ /* 0x000fe40000000f00 */
[----:B------:R-:W-:-:S03]  /*0180*/  IMAD.MOV.U32 R9, RZ, RZ, R2 ;  /* 0x000000ffff097224 */ /* 0x000fc600078e0002 */
[----:B------:R-:W-:Y:S02]  /*0190*/  FSEL R13, R0, R11, P0 ;  /* 0x0000000b000d7208 */ /* 0x000fe40000000000 */
[----:B------:R-:W-:-:S06]  /*01a0*/  SEL R4, R4, R9, P0 ;  /* 0x0000000904047207 */ /* 0x000fcc0000000000 */
[----:B------:R-:W-:-:S05]  /*01b0*/  @P1 LOP3.LUT R13, R11, 0x80000, RZ, 0xfc, !PT ;  /* 0x000800000b0d1812 */ /* 0x000fca00078efcff */
[----:B------:R-:W-:-:S05]  /*01c0*/  IMAD.MOV.U32 R5, RZ, RZ, R13 ;  /* 0x000000ffff057224 */ /* 0x000fca00078e000d */
[----:B------:R-:W-:Y:S01]  /*01d0*/  STG.E.64 desc[UR4][R6.64], R4 ;  /* 0x0000000406007986 */ /* 0x000fe2000c101b04 */
[----:B------:R-:W-:Y:S05]  /*01e0*/  EXIT ;  /* 0x000000000000794d */ /* 0x000fea0003800000 */
.L_x_330:
        /* <DEDUP_REMOVED lines=9> */
.L_x_445:


//--------------------- .text.copy_u2l_dense      --------------------------
	.section	.text.copy_u2l_dense,"ax",@progbits
	.align	128
        .global         copy_u2l_dense
        .type           copy_u2l_dense,@function
        .size           copy_u2l_dense,(.L_x_446 - copy_u2l_dense)
        .other          copy_u2l_dense,@"STO_CUDA_ENTRY STV_DEFAULT"
copy_u2l_dense:
.text.copy_u2l_dense:
[----:B------:R-:W-:Y:S01]  /*0000*/  LDC R1, c[0x0][0x37c] ;  /* 0x0000df00ff017b82 */ /* 0x000fe20000000800 */
[----:B------:R-:W0:Y:S07]  /*0010*/  S2R R3, SR_TID.X ;  /* 0x0000000000037919 */ /* 0x000e2e0000002100 */
[----:B------:R-:W0:Y:S01]  /*0020*/  S2UR UR4, SR_CTAID.X ;  /* 0x00000000000479c3 */ /* 0x000e220000002500 */
[----:B------:R-:W1:Y:S01]  /*0030*/  LDCU.64 UR6, c[0x0][0x388] ;  /* 0x00007100ff0677ac */ /* 0x000e620008000a00 */
[----:B------:R-:W2:Y:S06]  /*0040*/  S2R R5, SR_TID.Y ;  /* 0x0000000000057919 */ /* 0x000eac0000002200 */
[----:B------:R-:W0:Y:S08]  /*0050*/  LDC R0, c[0x0][0x360] ;  /* 0x0000d800ff007b82 */ /* 0x000e300000000800 */
[----:B------:R-:W2:Y:S08]  /*0060*/  S2UR UR5, SR_CTAID.Y ;  /* 0x00000000000579c3 */ /* 0x000eb00000002600 */
[----:B------:R-:W2:Y:S01]  /*0070*/  LDC R2, c[0x0][0x364] ;  /* 0x0000d900ff027b82 */ /* 0x000ea20000000800 */
[----:B0-----:R-:W-:-:S02]  /*0080*/  IMAD R0, R0, UR4, R3 ;  /* 0x0000000400007c24 */ /* 0x001fc4000f8e0203 */
[----:B--2---:R-:W-:-:S04]  /*0090*/  IMAD R3, R2, UR5, R5 ;  /* 0x0000000502037c24 */ /* 0x004fc8000f8e0205 */
[----:B-1----:R-:W-:-:S05]  /*00a0*/  IMAD R7, R3, UR6, R0 ;  /* 0x0000000603077c24 */ /* 0x002fca000f8e0200 */
[----:B------:R-:W-:-:S04]  /*00b0*/  ISETP.GE.AND P0, PT, R7, UR7, PT ;  /* 0x0000000707007c0c */ /* 0x000fc8000bf06270 */
[----:B------:R-:W-:-:S13]  /*00c0*/  ISETP.LE.OR P0, PT, R3, R0, P0 ;  /* 0x000000000300720c */ /* 0x000fda0000703670 */
[----:B------:R-:W-:Y:S05]  /*00d0*/  @P0 EXIT ;  /* 0x000000000000094d */ /* 0x000fea0003800000 */
[----:B------:R-:W0:Y:S01]  /*00e0*/  LDC.64 R4, c[0x0][0x380] ;  /* 0x0000e000ff047b82 */ /* 0x000e220000000a00 */
[----:B------:R-:W1:Y:S01]  /*00f0*/  LDCU.64 UR4, c[0x0][0x358] ;  /* 0x00006b00ff0477ac */ /* 0x000e620008000a00 */
[----:B------:R-:W-:-:S04]  /*0100*/  IMAD R3, R0, UR6, R3 ;  /* 0x0000000600037c24 */ /* 0x000fc8000f8e0203 */
[----:B0-----:R-:W-:-:S06]  /*0110*/  IMAD.WIDE R2, R3, 0x8, R4 ;  /* 0x0000000803027825 */ /* 0x001fcc00078e0204 */
[----:B-1----:R-:W2:Y:S01]  /*0120*/  LDG.E.64 R2, desc[UR4][R2.64] ;  /* 0x0000000402027981 */ /* 0x002ea2000c1e1b00 */
[----:B------:R-:W-:-:S05]  /*0130*/  IMAD.WIDE R4, R7, 0x8, R4 ;  /* 0x0000000807047825 */ /* 0x000fca00078e0204 */
[----:B--2---:R-:W-:Y:S01]  /*0140*/  STG.E.64 desc[UR4][R4.64], R2 ;  /* 0x0000000204007986 */ /* 0x004fe2000c101b04 */
[----:B------:R-:W-:Y:S05]  /*0150*/  EXIT ;  /* 0x000000000000794d */ /* 0x000fea0003800000 */
.L_x_331:
        /* <DEDUP_REMOVED lines=10> */
.L_x_446:


//--------------------- .nv.global.init           --------------------------
	.section	.nv.global.init,"aw",@progbits
	.align	16
.nv.global.init:
	.type		__cudart_sin_cos_coeffs,@object
	.size		__cudart_sin_cos_coeffs,(__cudart_i2opi_d - __cudart_sin_cos_coeffs)
__cudart_sin_cos_coeffs:
        /* <DEDUP_REMOVED lines=8> */
	.type		__cudart_i2opi_d,@object
	.size		__cudart_i2opi_d,(.L_0 - __cudart_i2opi_d)
__cudart_i2opi_d:
        /* <DEDUP_REMOVED lines=9> */
.L_0:


//--------------------- .nv.shared.matrix_sign    --------------------------
	.section	.nv.shared.matrix_sign,"aw",@nobits
	.sectionflags	@""
	.align	16
	.zero		1024


//--------------------- .nv.shared.reserved.0     --------------------------
	.section	.nv.shared.reserved.0,"aw",@nobits
	.weak		__nv_reservedSMEM_offset_0_alias
	.size		__nv_reservedSMEM_offset_0_alias, 0, 64
	.other		__nv_reservedSMEM_offset_0_alias,@"STO_CUDA_RESERVED_SHARED STV_DEFAULT"
__nv_reservedSMEM_offset_0_alias:
	.zero		0
	.zero		64


//--------------------- .nv.shared.matrix_atan    --------------------------
	.section	.nv.shared.matrix_atan,"aw",@nobits
	.sectionflags	@""
	.align	16
	.zero		1024


//--------------------- .nv.shared.matrix_acos    --------------------------
	.section	.nv.shared.matrix_acos,"aw",@nobits
	.sectionflags	@""
	.align	16
	.zero		1024


//--------------------- .nv.shared.matrix_asin    --------------------------
	.section	.nv.shared.matrix_asin,"aw",@nobits
	.sectionflags	@""
	.align	16
	.zero		1024


//--------------------- .nv.shared.matrix_tan     --------------------------
	.section	.nv.shared.matrix_tan,"aw",@nobits
	.sectionflags	@""
	.align	16
	.zero		1024


//--------------------- .nv.shared.matrix_cos     --------------------------
	.section	.nv.shared.matrix_cos,"aw",@nobits
	.sectionflags	@""
	.align	16
	.zero		1024


//--------------------- .nv.shared.matrix_sin     --------------------------
	.section	.nv.shared.matrix_sin,"aw",@nobits
	.sectionflags	@""
	.align	16
	.zero		1024


//--------------------- .nv.shared.matrix_ceil    --------------------------
	.section	.nv.shared.matrix_ceil,"aw",@nobits
	.sectionflags	@""
	.align	16
	.zero		1024


//--------------------- .nv.shared.matrix_floor   --------------------------
	.section	.nv.shared.matrix_floor,"aw",@nobits
	.sectionflags	@""
	.align	16
	.zero		1024


//--------------------- .nv.shared.matrix_log     --------------------------
	.section	.nv.shared.matrix_log,"aw",@nobits
	.sectionflags	@""
	.align	16
	.zero		1024


//--------------------- .nv.shared.matrix_abs     --------------------------
	.section	.nv.shared.matrix_abs,"aw",@nobits
	.sectionflags	@""
	.align	16
	.zero		1024


//--------------------- .nv.shared.matrix_round   --------------------------
	.section	.nv.shared.matrix_round,"aw",@nobits
	.sectionflags	@""
	.align	16
	.zero		1024


//--------------------- .nv.shared.matrix_sqrt    --------------------------
	.section	.nv.shared.matrix_sqrt,"aw",@nobits
	.sectionflags	@""
	.align	16
	.zero		1024


//--------------------- .nv.shared.matrix_exp     --------------------------
	.section	.nv.shared.matrix_exp,"aw",@nobits
	.sectionflags	@""
	.align	16
	.zero		1024


//--------------------- .nv.shared.reduce_col_mean --------------------------
	.section	.nv.shared.reduce_col_mean,"aw",@nobits
	.sectionflags	@""
	.align	16
	.zero		1024


//--------------------- .nv.shared.reduce_row_mean --------------------------
	.section	.nv.shared.reduce_row_mean,"aw",@nobits
	.sectionflags	@""
	.align	16
	.zero		1024


//--------------------- .nv.shared.reduce_prod    --------------------------
	.section	.nv.shared.reduce_prod,"aw",@nobits
	.sectionflags	@""
	.align	16
	.zero		1024


//--------------------- .nv.shared.reduce_col_min --------------------------
	.section	.nv.shared.reduce_col_min,"aw",@nobits
	.sectionflags	@""
	.align	16
	.zero		1024


//--------------------- .nv.shared.reduce_row_min --------------------------
	.section	.nv.shared.reduce_row_min,"aw",@nobits
	.sectionflags	@""
	.align	16
	.zero		1024


//--------------------- .nv.shared.reduce_min     --------------------------
	.section	.nv.shared.reduce_min,"aw",@nobits
	.sectionflags	@""
	.align	16
	.zero		1024


//--------------------- .nv.shared.reduce_col_max --------------------------
	.section	.nv.shared.reduce_col_max,"aw",@nobits
	.sectionflags	@""
	.align	16
	.zero		1024


//--------------------- .nv.shared.reduce_row_max --------------------------
	.section	.nv.shared.reduce_row_max,"aw",@nobits
	.sectionflags	@""
	.align	16
	.zero		1024


//--------------------- .nv.shared.reduce_max     --------------------------
	.section	.nv.shared.reduce_max,"aw",@nobits
	.sectionflags	@""
	.align	16
	.zero		1024


//--------------------- .nv.shared.reduce_col_sum --------------------------
	.section	.nv.shared.reduce_col_sum,"aw",@nobits
	.sectionflags	@""
	.align	16
	.zero		1024


//--------------------- .nv.shared.reduce_row_sum --------------------------
	.section	.nv.shared.reduce_row_sum,"aw",@nobits
	.sectionflags	@""
	.align	16
	.zero		1024


//--------------------- .nv.shared.reduce_sum     --------------------------
	.section	.nv.shared.reduce_sum,"aw",@nobits
	.sectionflags	@""
	.align	16
	.zero		1024


//--------------------- .nv.shared.fill           --------------------------
	.section	.nv.shared.fill,"aw",@nobits
	.sectionflags	@""
	.align	16
	.zero		1024


//--------------------- .nv.shared.matrix_scalar_op --------------------------
	.section	.nv.shared.matrix_scalar_op,"aw",@nobits
	.sectionflags	@""
	.align	16
	.zero		1024


//--------------------- .nv.shared.matrix_matrix_cellwise_op --------------------------
	.section	.nv.shared.matrix_matrix_cellwise_op,"aw",@nobits
	.sectionflags	@""
	.align	16
	.zero		1024


//--------------------- .nv.shared.compare_and_set --------------------------
	.section	.nv.shared.compare_and_set,"aw",@nobits
	.sectionflags	@""
	.align	16
	.zero		1024


//--------------------- .nv.shared.bias_multiply  --------------------------
	.section	.nv.shared.bias_multiply,"aw",@nobits
	.sectionflags	@""
	.align	16
	.zero		1024


//--------------------- .nv.shared.daxpy_matrix_vector --------------------------
	.section	.nv.shared.daxpy_matrix_vector,"aw",@nobits
	.sectionflags	@""
	.align	16
	.zero		1024


//--------------------- .nv.shared.bias_add       --------------------------
	.section	.nv.shared.bias_add,"aw",@nobits
	.sectionflags	@""
	.align	16
	.zero		1024


//--------------------- .nv.shared.relu_backward  --------------------------
	.section	.nv.shared.relu_backward,"aw",@nobits
	.sectionflags	@""
	.align	16
	.zero		1024


//--------------------- .nv.shared.relu           --------------------------
	.section	.nv.shared.relu,"aw",@nobits
	.sectionflags	@""
	.align	16
	.zero		1024


//--------------------- .nv.shared.copy_u2l_dense --------------------------
	.section	.nv.shared.copy_u2l_dense,"aw",@nobits
	.sectionflags	@""
	.align	16
	.zero		1024


//--------------------- .nv.constant0.matrix_sign --------------------------
	.section	.nv.constant0.matrix_sign,"a",@progbits
	.sectionflags	@""
	.align	4
.nv.constant0.matrix_sign:
	.zero		916


//--------------------- .nv.constant0.matrix_atan --------------------------
	.section	.nv.constant0.matrix_atan,"a",@progbits
	.sectionflags	@""
	.align	4
.nv.constant0.matrix_atan:
	.zero		916


//--------------------- .nv.constant0.matrix_acos --------------------------
	.section	.nv.constant0.matrix_acos,"a",@progbits
	.sectionflags	@""
	.align	4
.nv.constant0.matrix_acos:
	.zero		916


//--------------------- .nv.constant0.matrix_asin --------------------------
	.section	.nv.constant0.matrix_asin,"a",@progbits
	.sectionflags	@""
	.align	4
.nv.constant0.matrix_asin:
	.zero		916


//--------------------- .nv.constant0.matrix_tan  --------------------------
	.section	.nv.constant0.matrix_tan,"a",@progbits
	.sectionflags	@""
	.align	4
.nv.constant0.matrix_tan:
	.zero		916


//--------------------- .nv.constant0.matrix_cos  --------------------------
	.section	.nv.constant0.matrix_cos,"a",@progbits
	.sectionflags	@""
	.align	4
.nv.constant0.matrix_cos:
	.zero		916


//--------------------- .nv.constant0.matrix_sin  --------------------------
	.section	.nv.constant0.matrix_sin,"a",@progbits
	.sectionflags	@""
	.align	4
.nv.constant0.matrix_sin:
	.zero		916


//--------------------- .nv.constant0.matrix_ceil --------------------------
	.section	.nv.constant0.matrix_ceil,"a",@progbits
	.sectionflags	@""
	.align	4
.nv.constant0.matrix_ceil:
	.zero		916


//--------------------- .nv.constant0.matrix_floor --------------------------
	.section	.nv.constant0.matrix_floor,"a",@progbits
	.sectionflags	@""
	.align	4
.nv.constant0.matrix_floor:
	.zero		916


//--------------------- .nv.constant0.matrix_log  --------------------------
	.section	.nv.constant0.matrix_log,"a",@progbits
	.sectionflags	@""
	.align	4
.nv.constant0.matrix_log:
	.zero		916


//--------------------- .nv.constant0.matrix_abs  --------------------------
	.section	.nv.constant0.matrix_abs,"a",@progbits
	.sectionflags	@""
	.align	4
.nv.constant0.matrix_abs:
	.zero		916


//--------------------- .nv.constant0.matrix_round --------------------------
	.section	.nv.constant0.matrix_round,"a",@progbits
	.sectionflags	@""
	.align	4
.nv.constant0.matrix_round:
	.zero		916


//--------------------- .nv.constant0.matrix_sqrt --------------------------
	.section	.nv.constant0.matrix_sqrt,"a",@progbits
	.sectionflags	@""
	.align	4
.nv.constant0.matrix_sqrt:
	.zero		916


//--------------------- .nv.constant0.matrix_exp  --------------------------
	.section	.nv.constant0.matrix_exp,"a",@progbits
	.sectionflags	@""
	.align	4
.nv.constant0.matrix_exp:
	.zero		916


//--------------------- .nv.constant0.reduce_col_mean --------------------------
	.section	.nv.constant0.reduce_col_mean,"a",@progbits
	.sectionflags	@""
	.align	4
.nv.constant0.reduce_col_mean:
	.zero		920


//--------------------- .nv.constant0.reduce_row_mean --------------------------
	.section	.nv.constant0.reduce_row_mean,"a",@progbits
	.sectionflags	@""
	.align	4
.nv.constant0.reduce_row_mean:
	.zero		920


//--------------------- .nv.constant0.reduce_prod --------------------------
	.section	.nv.constant0.reduce_prod,"a",@progbits
	.sectionflags	@""
	.align	4
.nv.constant0.reduce_prod:
	.zero		916


//--------------------- .nv.constant0.reduce_col_min --------------------------
	.section	.nv.constant0.reduce_col_min,"a",@progbits
	.sectionflags	@""
	.align	4
.nv.constant0.reduce_col_min:
	.zero		920


//--------------------- .nv.constant0.reduce_row_min --------------------------
	.section	.nv.constant0.reduce_row_min,"a",@progbits
	.sectionflags	@""
	.align	4
.nv.constant0.reduce_row_min:
	.zero		920


//--------------------- .nv.constant0.reduce_min  --------------------------
	.section	.nv.constant0.reduce_min,"a",@progbits
	.sectionflags	@""
	.align	4
.nv.constant0.reduce_min:
	.zero		916


//--------------------- .nv.constant0.reduce_col_max --------------------------
	.section	.nv.constant0.reduce_col_max,"a",@progbits
	.sectionflags	@""
	.align	4
.nv.constant0.reduce_col_max:
	.zero		920


//--------------------- .nv.constant0.reduce_row_max --------------------------
	.section	.nv.constant0.reduce_row_max,"a",@progbits
	.sectionflags	@""
	.align	4
.nv.constant0.reduce_row_max:
	.zero		920


//--------------------- .nv.constant0.reduce_max  --------------------------
	.section	.nv.constant0.reduce_max,"a",@progbits
	.sectionflags	@""
	.align	4
.nv.constant0.reduce_max:
	.zero		916


//--------------------- .nv.constant0.reduce_col_sum --------------------------
	.section	.nv.constant0.reduce_col_sum,"a",@progbits
	.sectionflags	@""
	.align	4
.nv.constant0.reduce_col_sum:
	.zero		920


//--------------------- .nv.constant0.reduce_row_sum --------------------------
	.section	.nv.constant0.reduce_row_sum,"a",@progbits
	.sectionflags	@""
	.align	4
.nv.constant0.reduce_row_sum:
	.zero		920


//--------------------- .nv.constant0.reduce_sum  --------------------------
	.section	.nv.constant0.reduce_sum,"a",@progbits
	.sectionflags	@""
	.align	4
.nv.constant0.reduce_sum:
	.zero		916


//--------------------- .nv.constant0.fill        --------------------------
	.section	.nv.constant0.fill,"a",@progbits
	.sectionflags	@""
	.align	4
.nv.constant0.fill:
	.zero		916


//--------------------- .nv.constant0.matrix_scalar_op --------------------------
	.section	.nv.constant0.matrix_scalar_op,"a",@progbits
	.sectionflags	@""
	.align	4
.nv.constant0.matrix_scalar_op:
	.zero		932


//--------------------- .nv.constant0.matrix_matrix_cellwise_op --------------------------
	.section	.nv.constant0.matrix_matrix_cellwise_op,"a",@progbits
	.sectionflags	@""
	.align	4
.nv.constant0.matrix_matrix_cellwise_op:
	.zero		940


//--------------------- .nv.constant0.compare_and_set --------------------------
	.section	.nv.constant0.compare_and_set,"a",@progbits
	.sectionflags	@""
	.align	4
.nv.constant0.compare_and_set:
	.zero		960


//--------------------- .nv.constant0.bias_multiply --------------------------
	.section	.nv.constant0.bias_multiply,"a",@progbits
	.sectionflags	@""
	.align	4
.nv.constant0.bias_multiply:
	.zero		932


//--------------------- .nv.constant0.daxpy_matrix_vector --------------------------
	.section	.nv.constant0.daxpy_matrix_vector,"a",@progbits
	.sectionflags	@""
	.align	4
.nv.constant0.daxpy_matrix_vector:
	.zero		944


//--------------------- .nv.constant0.bias_add    --------------------------
	.section	.nv.constant0.bias_add,"a",@progbits
	.sectionflags	@""
	.align	4
.nv.constant0.bias_add:
	.zero		932


//--------------------- .nv.constant0.relu_backward --------------------------
	.section	.nv.constant0.relu_backward,"a",@progbits
	.sectionflags	@""
	.align	4
.nv.constant0.relu_backward:
	.zero		928


//--------------------- .nv.constant0.relu        --------------------------
	.section	.nv.constant0.relu,"a",@progbits
	.sectionflags	@""
	.align	4
.nv.constant0.relu:
	.zero		920


//--------------------- .nv.constant0.copy_u2l_dense --------------------------
	.section	.nv.constant0.copy_u2l_dense,"a",@progbits
	.sectionflags	@""
	.align	4
.nv.constant0.copy_u2l_dense:
	.zero		912


//--------------------- SYMBOLS --------------------------

	.type		.nv.reservedSmem.offset0,@object
	.size		.nv.reservedSmem.offset0,0x4
	.type		.nv.reservedSmem.cap,@object
	.size		.nv.reservedSmem.cap,0x4
